	.target	sm_100a

	.elftype	@"ET_EXEC"


//--------------------- .note.nv.tkinfo           --------------------------
	.section	.note.nv.tkinfo,"",@"SHT_NOTE"
	.sectionflags	@"SHF_NOTE_NV_TKINFO"
	.tkinfo
        /*0018*/ 	.word	0x00000002
        /*0030*/ 	.string	""
        /*0030*/ 	.string	"ptxas"
        /*0030*/ 	.string	"Cuda compilation tools, release 13.0, V13.0.88"
        /*0030*/ 	.string	"Build cuda_13.0.r13.0/compiler.36424714_0"
        /*0030*/ 	.string	"-arch sm_100a -m 64 "



//--------------------- .note.nv.cuinfo           --------------------------
	.section	.note.nv.cuinfo,"",@"SHT_NOTE"
	.sectionflags	@"SHF_NOTE_NV_CUINFO"
        /*0018*/ 	.short	0x0002
        /*001a*/ 	.short	0x0064
        /*001c*/ 	.short	0x0082
	.zero		2


//--------------------- .nv.info                  --------------------------
	.section	.nv.info,"",@"SHT_CUDA_INFO"
	.align	4


	//----- nvinfo : EIATTR_REGCOUNT
	.align		4
        /*0000*/ 	.byte	0x04, 0x2f
        /*0002*/ 	.short	(.L_39 - .L_38)
	.align		4
.L_38:
        /*0004*/ 	.word	index@(_ZN2at6native29vectorized_elementwise_kernelILi8EZZZNS0_17angle_kernel_cudaERNS_18TensorIteratorBaseEENKUlvE0_clEvENKUlvE_clEvEUldE_St5arrayIPcLm2EEEEviT0_T1_)
        /*0008*/ 	.word	0x00000020


	//----- nvinfo : EIATTR_FRAME_SIZE
	.align		4
.L_39:
        /*000c*/ 	.byte	0x04, 0x11
        /*000e*/ 	.short	(.L_41 - .L_40)
	.align		4
.L_40:
        /*0010*/ 	.word	index@(_ZN2at6native29vectorized_elementwise_kernelILi8EZZZNS0_17angle_kernel_cudaERNS_18TensorIteratorBaseEENKUlvE0_clEvENKUlvE_clEvEUldE_St5arrayIPcLm2EEEEviT0_T1_)
        /*0014*/ 	.word	0x00000000


	//----- nvinfo : EIATTR_REGCOUNT
	.align		4
.L_41:
        /*0018*/ 	.byte	0x04, 0x2f
        /*001a*/ 	.short	(.L_43 - .L_42)
	.align		4
.L_42:
        /*001c*/ 	.word	index@(_ZN2at6native29vectorized_elementwise_kernelILi4EZZZNS0_17angle_kernel_cudaERNS_18TensorIteratorBaseEENKUlvE0_clEvENKUlvE_clEvEUldE_St5arrayIPcLm2EEEEviT0_T1_)
        /*0020*/ 	.word	0x00000020


	//----- nvinfo : EIATTR_FRAME_SIZE
	.align		4
.L_43:
        /*0024*/ 	.byte	0x04, 0x11
        /*0026*/ 	.short	(.L_45 - .L_44)
	.align		4
.L_44:
        /*0028*/ 	.word	index@(_ZN2at6native29vectorized_elementwise_kernelILi4EZZZNS0_17angle_kernel_cudaERNS_18TensorIteratorBaseEENKUlvE0_clEvENKUlvE_clEvEUldE_St5arrayIPcLm2EEEEviT0_T1_)
        /*002c*/ 	.word	0x00000000


	//----- nvinfo : EIATTR_REGCOUNT
	.align		4
.L_45:
        /*0030*/ 	.byte	0x04, 0x2f
        /*0032*/ 	.short	(.L_47 - .L_46)
	.align		4
.L_46:
        /*0034*/ 	.word	index@(_ZN2at6native29vectorized_elementwise_kernelILi2EZZZNS0_17angle_kernel_cudaERNS_18TensorIteratorBaseEENKUlvE0_clEvENKUlvE_clEvEUldE_St5arrayIPcLm2EEEEviT0_T1_)
        /*0038*/ 	.word	0x00000020


	//----- nvinfo : EIATTR_FRAME_SIZE
	.align		4
.L_47:
        /*003c*/ 	.byte	0x04, 0x11
        /*003e*/ 	.short	(.L_49 - .L_48)
	.align		4
.L_48:
        /*0040*/ 	.word	index@(_ZN2at6native29vectorized_elementwise_kernelILi2EZZZNS0_17angle_kernel_cudaERNS_18TensorIteratorBaseEENKUlvE0_clEvENKUlvE_clEvEUldE_St5arrayIPcLm2EEEEviT0_T1_)
        /*0044*/ 	.word	0x00000000


	//----- nvinfo : EIATTR_REGCOUNT
	.align		4
.L_49:
        /*0048*/ 	.byte	0x04, 0x2f
        /*004a*/ 	.short	(.L_51 - .L_50)
	.align		4
.L_50:
        /*004c*/ 	.word	index@(_ZN2at6native27unrolled_elementwise_kernelIZZZNS0_17angle_kernel_cudaERNS_18TensorIteratorBaseEENKUlvE0_clEvENKUlvE_clEvEUldE_St5arrayIPcLm2EELi4E23TrivialOffsetCalculatorILi1EjESB_NS0_6memory15LoadWithoutCastENSC_16StoreWithoutCastEEEviT_T0_T2_T3_T4_T5_)
        /*0050*/ 	.word	0x00000016


	//----- nvinfo : EIATTR_FRAME_SIZE
	.align		4
.L_51:
        /*0054*/ 	.byte	0x04, 0x11
        /*0056*/ 	.short	(.L_53 - .L_52)
	.align		4
.L_52:
        /*0058*/ 	.word	index@(_ZN2at6native27unrolled_elementwise_kernelIZZZNS0_17angle_kernel_cudaERNS_18TensorIteratorBaseEENKUlvE0_clEvENKUlvE_clEvEUldE_St5arrayIPcLm2EELi4E23TrivialOffsetCalculatorILi1EjESB_NS0_6memory15LoadWithoutCastENSC_16StoreWithoutCastEEEviT_T0_T2_T3_T4_T5_)
        /*005c*/ 	.word	0x00000000


	//----- nvinfo : EIATTR_REGCOUNT
	.align		4
.L_53:
        /*0060*/ 	.byte	0x04, 0x2f
        /*0062*/ 	.short	(.L_55 - .L_54)
	.align		4
.L_54:
        /*0064*/ 	.word	index@(_ZN2at6native18elementwise_kernelILi128ELi2EZNS0_22gpu_kernel_impl_nocastIZZZNS0_17angle_kernel_cudaERNS_18TensorIteratorBaseEENKUlvE0_clEvENKUlvE_clEvEUldE_EEvS4_RKT_EUliE_EEviT1_)
        /*0068*/ 	.word	0x00000014


	//----- nvinfo : EIATTR_FRAME_SIZE
	.align		4
.L_55:
        /*006c*/ 	.byte	0x04, 0x11
        /*006e*/ 	.short	(.L_57 - .L_56)
	.align		4
.L_56:
        /*0070*/ 	.word	index@(_ZN2at6native18elementwise_kernelILi128ELi2EZNS0_22gpu_kernel_impl_nocastIZZZNS0_17angle_kernel_cudaERNS_18TensorIteratorBaseEENKUlvE0_clEvENKUlvE_clEvEUldE_EEvS4_RKT_EUliE_EEviT1_)
        /*0074*/ 	.word	0x00000000


	//----- nvinfo : EIATTR_REGCOUNT
	.align		4
.L_57:
        /*0078*/ 	.byte	0x04, 0x2f
        /*007a*/ 	.short	(.L_59 - .L_58)
	.align		4
.L_58:
        /*007c*/ 	.word	index@(_ZN2at6native27unrolled_elementwise_kernelIZZZNS0_17angle_kernel_cudaERNS_18TensorIteratorBaseEENKUlvE0_clEvENKUlvE_clEvEUldE_St5arrayIPcLm2EELi4E23TrivialOffsetCalculatorILi1EjESB_NS0_6memory12LoadWithCastILi1EEENSC_13StoreWithCastILi1EEEEEviT_T0_T2_T3_T4_T5_)
        /*0080*/ 	.word	0x00000022


	//----- nvinfo : EIATTR_FRAME_SIZE
	.align		4
.L_59:
        /*0084*/ 	.byte	0x04, 0x11
        /*0086*/ 	.short	(.L_61 - .L_60)
	.align		4
.L_60:
        /*0088*/ 	.word	index@(_ZN2at6native27unrolled_elementwise_kernelIZZZNS0_17angle_kernel_cudaERNS_18TensorIteratorBaseEENKUlvE0_clEvENKUlvE_clEvEUldE_St5arrayIPcLm2EELi4E23TrivialOffsetCalculatorILi1EjESB_NS0_6memory12LoadWithCastILi1EEENSC_13StoreWithCastILi1EEEEEviT_T0_T2_T3_T4_T5_)
        /*008c*/ 	.word	0x00000000


	//----- nvinfo : EIATTR_REGCOUNT
	.align		4
.L_61:
        /*0090*/ 	.byte	0x04, 0x2f
        /*0092*/ 	.short	(.L_63 - .L_62)
	.align		4
.L_62:
        /*0094*/ 	.word	index@(_ZN2at6native18elementwise_kernelILi128ELi4EZNS0_15gpu_kernel_implIZZZNS0_17angle_kernel_cudaERNS_18TensorIteratorBaseEENKUlvE0_clEvENKUlvE_clEvEUldE_EEvS4_RKT_EUliE_EEviT1_)
        /*0098*/ 	.word	0x00000018


	//----- nvinfo : EIATTR_FRAME_SIZE
	.align		4
.L_63:
        /*009c*/ 	.byte	0x04, 0x11
        /*009e*/ 	.short	(.L_65 - .L_64)
	.align		4
.L_64:
        /*00a0*/ 	.word	index@(_ZN2at6native18elementwise_kernelILi128ELi4EZNS0_15gpu_kernel_implIZZZNS0_17angle_kernel_cudaERNS_18TensorIteratorBaseEENKUlvE0_clEvENKUlvE_clEvEUldE_EEvS4_RKT_EUliE_EEviT1_)
        /*00a4*/ 	.word	0x00000000


	//----- nvinfo : EIATTR_REGCOUNT
	.align		4
.L_65:
        /*00a8*/ 	.byte	0x04, 0x2f
        /*00aa*/ 	.short	(.L_67 - .L_66)
	.align		4
.L_66:
        /*00ac*/ 	.word	index@(_ZN2at6native29vectorized_elementwise_kernelILi8EZZZNS0_17angle_kernel_cudaERNS_18TensorIteratorBaseEENKUlvE0_clEvENKUlvE0_clEvEUlfE_St5arrayIPcLm2EEEEviT0_T1_)
        /*00b0*/ 	.word	0x0000001e


	//----- nvinfo : EIATTR_FRAME_SIZE
	.align		4
.L_67:
        /*00b4*/ 	.byte	0x04, 0x11
        /*00b6*/ 	.short	(.L_69 - .L_68)
	.align		4
.L_68:
        /*00b8*/ 	.word	index@(_ZN2at6native29vectorized_elementwise_kernelILi8EZZZNS0_17angle_kernel_cudaERNS_18TensorIteratorBaseEENKUlvE0_clEvENKUlvE0_clEvEUlfE_St5arrayIPcLm2EEEEviT0_T1_)
        /*00bc*/ 	.word	0x00000000


	//----- nvinfo : EIATTR_REGCOUNT
	.align		4
.L_69:
        /*00c0*/ 	.byte	0x04, 0x2f
        /*00c2*/ 	.short	(.L_71 - .L_70)
	.align		4
.L_70:
        /*00c4*/ 	.word	index@(_ZN2at6native29vectorized_elementwise_kernelILi4EZZZNS0_17angle_kernel_cudaERNS_18TensorIteratorBaseEENKUlvE0_clEvENKUlvE0_clEvEUlfE_St5arrayIPcLm2EEEEviT0_T1_)
        /*00c8*/ 	.word	0x0000001e


	//----- nvinfo : EIATTR_FRAME_SIZE
	.align		4
.L_71:
        /*00cc*/ 	.byte	0x04, 0x11
        /*00ce*/ 	.short	(.L_73 - .L_72)
	.align		4
.L_72:
        /*00d0*/ 	.word	index@(_ZN2at6native29vectorized_elementwise_kernelILi4EZZZNS0_17angle_kernel_cudaERNS_18TensorIteratorBaseEENKUlvE0_clEvENKUlvE0_clEvEUlfE_St5arrayIPcLm2EEEEviT0_T1_)
        /*00d4*/ 	.word	0x00000000


	//----- nvinfo : EIATTR_REGCOUNT
	.align		4
.L_73:
        /*00d8*/ 	.byte	0x04, 0x2f
        /*00da*/ 	.short	(.L_75 - .L_74)
	.align		4
.L_74:
        /*00dc*/ 	.word	index@(_ZN2at6native29vectorized_elementwise_kernelILi2EZZZNS0_17angle_kernel_cudaERNS_18TensorIteratorBaseEENKUlvE0_clEvENKUlvE0_clEvEUlfE_St5arrayIPcLm2EEEEviT0_T1_)
        /*00e0*/ 	.word	0x0000001e


	//----- nvinfo : EIATTR_FRAME_SIZE
	.align		4
.L_75:
        /*00e4*/ 	.byte	0x04, 0x11
        /*00e6*/ 	.short	(.L_77 - .L_76)
	.align		4
.L_76:
        /*00e8*/ 	.word	index@(_ZN2at6native29vectorized_elementwise_kernelILi2EZZZNS0_17angle_kernel_cudaERNS_18TensorIteratorBaseEENKUlvE0_clEvENKUlvE0_clEvEUlfE_St5arrayIPcLm2EEEEviT0_T1_)
        /*00ec*/ 	.word	0x00000000


	//----- nvinfo : EIATTR_REGCOUNT
	.align		4
.L_77:
        /*00f0*/ 	.byte	0x04, 0x2f
        /*00f2*/ 	.short	(.L_79 - .L_78)
	.align		4
.L_78:
        /*00f4*/ 	.word	index@(_ZN2at6native27unrolled_elementwise_kernelIZZZNS0_17angle_kernel_cudaERNS_18TensorIteratorBaseEENKUlvE0_clEvENKUlvE0_clEvEUlfE_St5arrayIPcLm2EELi4E23TrivialOffsetCalculatorILi1EjESB_NS0_6memory15LoadWithoutCastENSC_16StoreWithoutCastEEEviT_T0_T2_T3_T4_T5_)
        /*00f8*/ 	.word	0x00000016


	//----- nvinfo : EIATTR_FRAME_SIZE
	.align		4
.L_79:
        /*00fc*/ 	.byte	0x04, 0x11
        /*00fe*/ 	.short	(.L_81 - .L_80)
	.align		4
.L_80:
        /*0100*/ 	.word	index@(_ZN2at6native27unrolled_elementwise_kernelIZZZNS0_17angle_kernel_cudaERNS_18TensorIteratorBaseEENKUlvE0_clEvENKUlvE0_clEvEUlfE_St5arrayIPcLm2EELi4E23TrivialOffsetCalculatorILi1EjESB_NS0_6memory15LoadWithoutCastENSC_16StoreWithoutCastEEEviT_T0_T2_T3_T4_T5_)
        /*0104*/ 	.word	0x00000000


	//----- nvinfo : EIATTR_REGCOUNT
	.align		4
.L_81:
        /*0108*/ 	.byte	0x04, 0x2f
        /*010a*/ 	.short	(.L_83 - .L_82)
	.align		4
.L_82:
        /*010c*/ 	.word	index@(_ZN2at6native18elementwise_kernelILi128ELi2EZNS0_22gpu_kernel_impl_nocastIZZZNS0_17angle_kernel_cudaERNS_18TensorIteratorBaseEENKUlvE0_clEvENKUlvE0_clEvEUlfE_EEvS4_RKT_EUliE_EEviT1_)
        /*0110*/ 	.word	0x00000014


	//----- nvinfo : EIATTR_FRAME_SIZE
	.align		4
.L_83:
        /*0114*/ 	.byte	0x04, 0x11
        /*0116*/ 	.short	(.L_85 - .L_84)
	.align		4
.L_84:
        /*0118*/ 	.word	index@(_ZN2at6native18elementwise_kernelILi128ELi2EZNS0_22gpu_kernel_impl_nocastIZZZNS0_17angle_kernel_cudaERNS_18TensorIteratorBaseEENKUlvE0_clEvENKUlvE0_clEvEUlfE_EEvS4_RKT_EUliE_EEviT1_)
        /*011c*/ 	.word	0x00000000


	//----- nvinfo : EIATTR_REGCOUNT
	.align		4
.L_85:
        /*0120*/ 	.byte	0x04, 0x2f
        /*0122*/ 	.short	(.L_87 - .L_86)
	.align		4
.L_86:
        /*0124*/ 	.word	index@(_ZN2at6native27unrolled_elementwise_kernelIZZZNS0_17angle_kernel_cudaERNS_18TensorIteratorBaseEENKUlvE0_clEvENKUlvE0_clEvEUlfE_St5arrayIPcLm2EELi4E23TrivialOffsetCalculatorILi1EjESB_NS0_6memory12LoadWithCastILi1EEENSC_13StoreWithCastILi1EEEEEviT_T0_T2_T3_T4_T5_)
        /*0128*/ 	.word	0x0000001e


	//----- nvinfo : EIATTR_FRAME_SIZE
	.align		4
.L_87:
        /*012c*/ 	.byte	0x04, 0x11
        /*012e*/ 	.short	(.L_89 - .L_88)
	.align		4
.L_88:
        /*0130*/ 	.word	index@(_ZN2at6native27unrolled_elementwise_kernelIZZZNS0_17angle_kernel_cudaERNS_18TensorIteratorBaseEENKUlvE0_clEvENKUlvE0_clEvEUlfE_St5arrayIPcLm2EELi4E23TrivialOffsetCalculatorILi1EjESB_NS0_6memory12LoadWithCastILi1EEENSC_13StoreWithCastILi1EEEEEviT_T0_T2_T3_T4_T5_)
        /*0134*/ 	.word	0x00000000


	//----- nvinfo : EIATTR_REGCOUNT
	.align		4
.L_89:
        /*0138*/ 	.byte	0x04, 0x2f
        /*013a*/ 	.short	(.L_91 - .L_90)
	.align		4
.L_90:
        /*013c*/ 	.word	index@(_ZN2at6native18elementwise_kernelILi128ELi4EZNS0_15gpu_kernel_implIZZZNS0_17angle_kernel_cudaERNS_18TensorIteratorBaseEENKUlvE0_clEvENKUlvE0_clEvEUlfE_EEvS4_RKT_EUliE_EEviT1_)
        /*0140*/ 	.word	0x00000018


	//----- nvinfo : EIATTR_FRAME_SIZE
	.align		4
.L_91:
        /*0144*/ 	.byte	0x04, 0x11
        /*0146*/ 	.short	(.L_93 - .L_92)
	.align		4
.L_92:
        /*0148*/ 	.word	index@(_ZN2at6native18elementwise_kernelILi128ELi4EZNS0_15gpu_kernel_implIZZZNS0_17angle_kernel_cudaERNS_18TensorIteratorBaseEENKUlvE0_clEvENKUlvE0_clEvEUlfE_EEvS4_RKT_EUliE_EEviT1_)
        /*014c*/ 	.word	0x00000000


	//----- nvinfo : EIATTR_REGCOUNT
	.align		4
.L_93:
        /*0150*/ 	.byte	0x04, 0x2f
        /*0152*/ 	.short	(.L_95 - .L_94)
	.align		4
.L_94:
        /*0154*/ 	.word	index@(_ZN2at6native29vectorized_elementwise_kernelILi8EZZZNS0_16conj_kernel_cudaERNS_18TensorIteratorBaseEENKUlvE0_clEvENKUlvE9_clEvEUlN3c107complexIdEEE_St5arrayIPcLm2EEEEviT0_T1_)
        /*0158*/ 	.word	0x00000030


	//----- nvinfo : EIATTR_FRAME_SIZE
	.align		4
.L_95:
        /*015c*/ 	.byte	0x04, 0x11
        /*015e*/ 	.short	(.L_97 - .L_96)
	.align		4
.L_96:
        /*0160*/ 	.word	index@(_ZN2at6native29vectorized_elementwise_kernelILi8EZZZNS0_16conj_kernel_cudaERNS_18TensorIteratorBaseEENKUlvE0_clEvENKUlvE9_clEvEUlN3c107complexIdEEE_St5arrayIPcLm2EEEEviT0_T1_)
        /*0164*/ 	.word	0x00000000


	//----- nvinfo : EIATTR_REGCOUNT
	.align		4
.L_97:
        /*0168*/ 	.byte	0x04, 0x2f
        /*016a*/ 	.short	(.L_99 - .L_98)
	.align		4
.L_98:
        /*016c*/ 	.word	index@(_ZN2at6native29vectorized_elementwise_kernelILi4EZZZNS0_16conj_kernel_cudaERNS_18TensorIteratorBaseEENKUlvE0_clEvENKUlvE9_clEvEUlN3c107complexIdEEE_St5arrayIPcLm2EEEEviT0_T1_)
        /*0170*/ 	.word	0x00000030


	//----- nvinfo : EIATTR_FRAME_SIZE
	.align		4
.L_99:
        /*0174*/ 	.byte	0x04, 0x11
        /*0176*/ 	.short	(.L_101 - .L_100)
	.align		4
.L_100:
        /*0178*/ 	.word	index@(_ZN2at6native29vectorized_elementwise_kernelILi4EZZZNS0_16conj_kernel_cudaERNS_18TensorIteratorBaseEENKUlvE0_clEvENKUlvE9_clEvEUlN3c107complexIdEEE_St5arrayIPcLm2EEEEviT0_T1_)
        /*017c*/ 	.word	0x00000000


	//----- nvinfo : EIATTR_REGCOUNT
	.align		4
.L_101:
        /*0180*/ 	.byte	0x04, 0x2f
        /*0182*/ 	.short	(.L_103 - .L_102)
	.align		4
.L_102:
        /*0184*/ 	.word	index@(_ZN2at6native29vectorized_elementwise_kernelILi2EZZZNS0_16conj_kernel_cudaERNS_18TensorIteratorBaseEENKUlvE0_clEvENKUlvE9_clEvEUlN3c107complexIdEEE_St5arrayIPcLm2EEEEviT0_T1_)
        /*0188*/ 	.word	0x00000030


	//----- nvinfo : EIATTR_FRAME_SIZE
	.align		4
.L_103:
        /*018c*/ 	.byte	0x04, 0x11
        /*018e*/ 	.short	(.L_105 - .L_104)
	.align		4
.L_104:
        /*0190*/ 	.word	index@(_ZN2at6native29vectorized_elementwise_kernelILi2EZZZNS0_16conj_kernel_cudaERNS_18TensorIteratorBaseEENKUlvE0_clEvENKUlvE9_clEvEUlN3c107complexIdEEE_St5arrayIPcLm2EEEEviT0_T1_)
        /*0194*/ 	.word	0x00000000


	//----- nvinfo : EIATTR_REGCOUNT
	.align		4
.L_105:
        /*0198*/ 	.byte	0x04, 0x2f
        /*019a*/ 	.short	(.L_107 - .L_106)
	.align		4
.L_106:
        /*019c*/ 	.word	index@(_ZN2at6native27unrolled_elementwise_kernelIZZZNS0_16conj_kernel_cudaERNS_18TensorIteratorBaseEENKUlvE0_clEvENKUlvE9_clEvEUlN3c107complexIdEEE_St5arrayIPcLm2EELi4E23TrivialOffsetCalculatorILi1EjESE_NS0_6memory15LoadWithoutCastENSF_16StoreWithoutCastEEEviT_T0_T2_T3_T4_T5_)
        /*01a0*/ 	.word	0x00000020


	//----- nvinfo : EIATTR_FRAME_SIZE
	.align		4
.L_107:
        /*01a4*/ 	.byte	0x04, 0x11
        /*01a6*/ 	.short	(.L_109 - .L_108)
	.align		4
.L_108:
        /*01a8*/ 	.word	index@(_ZN2at6native27unrolled_elementwise_kernelIZZZNS0_16conj_kernel_cudaERNS_18TensorIteratorBaseEENKUlvE0_clEvENKUlvE9_clEvEUlN3c107complexIdEEE_St5arrayIPcLm2EELi4E23TrivialOffsetCalculatorILi1EjESE_NS0_6memory15LoadWithoutCastENSF_16StoreWithoutCastEEEviT_T0_T2_T3_T4_T5_)
        /*01ac*/ 	.word	0x00000000


	//----- nvinfo : EIATTR_REGCOUNT
	.align		4
.L_109:
        /*01b0*/ 	.byte	0x04, 0x2f
        /*01b2*/ 	.short	(.L_111 - .L_110)
	.align		4
.L_110:
        /*01b4*/ 	.word	index@(_ZN2at6native18elementwise_kernelILi128ELi2EZNS0_22gpu_kernel_impl_nocastIZZZNS0_16conj_kernel_cudaERNS_18TensorIteratorBaseEENKUlvE0_clEvENKUlvE9_clEvEUlN3c107complexIdEEE_EEvS4_RKT_EUliE_EEviT1_)
        /*01b8*/ 	.word	0x00000014


	//----- nvinfo : EIATTR_FRAME_SIZE
	.align		4
.L_111:
        /*01bc*/ 	.byte	0x04, 0x11
        /*01be*/ 	.short	(.L_113 - .L_112)
	.align		4
.L_112:
        /*01c0*/ 	.word	index@(_ZN2at6native18elementwise_kernelILi128ELi2EZNS0_22gpu_kernel_impl_nocastIZZZNS0_16conj_kernel_cudaERNS_18TensorIteratorBaseEENKUlvE0_clEvENKUlvE9_clEvEUlN3c107complexIdEEE_EEvS4_RKT_EUliE_EEviT1_)
        /*01c4*/ 	.word	0x00000000


	//----- nvinfo : EIATTR_REGCOUNT
	.align		4
.L_113:
        /*01c8*/ 	.byte	0x04, 0x2f
        /*01ca*/ 	.short	(.L_115 - .L_114)
	.align		4
.L_114:
        /*01cc*/ 	.word	index@(_ZN2at6native27unrolled_elementwise_kernelIZZZNS0_16conj_kernel_cudaERNS_18TensorIteratorBaseEENKUlvE0_clEvENKUlvE9_clEvEUlN3c107complexIdEEE_St5arrayIPcLm2EELi4E23TrivialOffsetCalculatorILi1EjESE_NS0_6memory12LoadWithCastILi1EEENSF_13StoreWithCastILi1EEEEEviT_T0_T2_T3_T4_T5_)
        /*01d0*/ 	.word	0x00000028


	//----- nvinfo : EIATTR_FRAME_SIZE
	.align		4
.L_115:
        /*01d4*/ 	.byte	0x04, 0x11
        /*01d6*/ 	.short	(.L_117 - .L_116)
	.align		4
.L_116:
        /*01d8*/ 	.word	index@(_ZN2at6native27unrolled_elementwise_kernelIZZZNS0_16conj_kernel_cudaERNS_18TensorIteratorBaseEENKUlvE0_clEvENKUlvE9_clEvEUlN3c107complexIdEEE_St5arrayIPcLm2EELi4E23TrivialOffsetCalculatorILi1EjESE_NS0_6memory12LoadWithCastILi1EEENSF_13StoreWithCastILi1EEEEEviT_T0_T2_T3_T4_T5_)
        /*01dc*/ 	.word	0x00000000


	//----- nvinfo : EIATTR_REGCOUNT
	.align		4
.L_117:
        /*01e0*/ 	.byte	0x04, 0x2f
        /*01e2*/ 	.short	(.L_119 - .L_118)
	.align		4
.L_118:
        /*01e4*/ 	.word	index@(_ZN2at6native18elementwise_kernelILi128ELi4EZNS0_15gpu_kernel_implIZZZNS0_16conj_kernel_cudaERNS_18TensorIteratorBaseEENKUlvE0_clEvENKUlvE9_clEvEUlN3c107complexIdEEE_EEvS4_RKT_EUliE_EEviT1_)
        /*01e8*/ 	.word	0x00000018


	//----- nvinfo : EIATTR_FRAME_SIZE
	.align		4
.L_119:
        /*01ec*/ 	.byte	0x04, 0x11
        /*01ee*/ 	.short	(.L_121 - .L_120)
	.align		4
.L_120:
        /*01f0*/ 	.word	index@(_ZN2at6native18elementwise_kernelILi128ELi4EZNS0_15gpu_kernel_implIZZZNS0_16conj_kernel_cudaERNS_18TensorIteratorBaseEENKUlvE0_clEvENKUlvE9_clEvEUlN3c107complexIdEEE_EEvS4_RKT_EUliE_EEviT1_)
        /*01f4*/ 	.word	0x00000000


	//----- nvinfo : EIATTR_REGCOUNT
	.align		4
.L_121:
        /*01f8*/ 	.byte	0x04, 0x2f
        /*01fa*/ 	.short	(.L_123 - .L_122)
	.align		4
.L_122:
        /*01fc*/ 	.word	index@(_ZN2at6native29vectorized_elementwise_kernelILi8EZZZNS0_16conj_kernel_cudaERNS_18TensorIteratorBaseEENKUlvE0_clEvENKUlvE10_clEvEUlN3c107complexIfEEE_St5arrayIPcLm2EEEEviT0_T1_)
        /*0200*/ 	.word	0x00000020


	//----- nvinfo : EIATTR_FRAME_SIZE
	.align		4
.L_123:
        /*0204*/ 	.byte	0x04, 0x11
        /*0206*/ 	.short	(.L_125 - .L_124)
	.align		4
.L_124:
        /*0208*/ 	.word	index@(_ZN2at6native29vectorized_elementwise_kernelILi8EZZZNS0_16conj_kernel_cudaERNS_18TensorIteratorBaseEENKUlvE0_clEvENKUlvE10_clEvEUlN3c107complexIfEEE_St5arrayIPcLm2EEEEviT0_T1_)
        /*020c*/ 	.word	0x00000000


	//----- nvinfo : EIATTR_REGCOUNT
	.align		4
.L_125:
        /*0210*/ 	.byte	0x04, 0x2f
        /*0212*/ 	.short	(.L_127 - .L_126)
	.align		4
.L_126:
        /*0214*/ 	.word	index@(_ZN2at6native29vectorized_elementwise_kernelILi4EZZZNS0_16conj_kernel_cudaERNS_18TensorIteratorBaseEENKUlvE0_clEvENKUlvE10_clEvEUlN3c107complexIfEEE_St5arrayIPcLm2EEEEviT0_T1_)
        /*0218*/ 	.word	0x00000020


	//----- nvinfo : EIATTR_FRAME_SIZE
	.align		4
.L_127:
        /*021c*/ 	.byte	0x04, 0x11
        /*021e*/ 	.short	(.L_129 - .L_128)
	.align		4
.L_128:
        /*0220*/ 	.word	index@(_ZN2at6native29vectorized_elementwise_kernelILi4EZZZNS0_16conj_kernel_cudaERNS_18TensorIteratorBaseEENKUlvE0_clEvENKUlvE10_clEvEUlN3c107complexIfEEE_St5arrayIPcLm2EEEEviT0_T1_)
        /*0224*/ 	.word	0x00000000


	//----- nvinfo : EIATTR_REGCOUNT
	.align		4
.L_129:
        /*0228*/ 	.byte	0x04, 0x2f
        /*022a*/ 	.short	(.L_131 - .L_130)
	.align		4
.L_130:
        /*022c*/ 	.word	index@(_ZN2at6native29vectorized_elementwise_kernelILi2EZZZNS0_16conj_kernel_cudaERNS_18TensorIteratorBaseEENKUlvE0_clEvENKUlvE10_clEvEUlN3c107complexIfEEE_St5arrayIPcLm2EEEEviT0_T1_)
        /*0230*/ 	.word	0x00000020


	//----- nvinfo : EIATTR_FRAME_SIZE
	.align		4
.L_131:
        /*0234*/ 	.byte	0x04, 0x11
        /*0236*/ 	.short	(.L_133 - .L_132)
	.align		4
.L_132:
        /*0238*/ 	.word	index@(_ZN2at6native29vectorized_elementwise_kernelILi2EZZZNS0_16conj_kernel_cudaERNS_18TensorIteratorBaseEENKUlvE0_clEvENKUlvE10_clEvEUlN3c107complexIfEEE_St5arrayIPcLm2EEEEviT0_T1_)
        /*023c*/ 	.word	0x00000000


	//----- nvinfo : EIATTR_REGCOUNT
	.align		4
.L_133:
        /*0240*/ 	.byte	0x04, 0x2f
        /*0242*/ 	.short	(.L_135 - .L_134)
	.align		4
.L_134:
        /*0244*/ 	.word	index@(_ZN2at6native27unrolled_elementwise_kernelIZZZNS0_16conj_kernel_cudaERNS_18TensorIteratorBaseEENKUlvE0_clEvENKUlvE10_clEvEUlN3c107complexIfEEE_St5arrayIPcLm2EELi4E23TrivialOffsetCalculatorILi1EjESE_NS0_6memory15LoadWithoutCastENSF_16StoreWithoutCastEEEviT_T0_T2_T3_T4_T5_)
        /*0248*/ 	.word	0x0000001a


	//----- nvinfo : EIATTR_FRAME_SIZE
	.align		4
.L_135:
        /*024c*/ 	.byte	0x04, 0x11
        /*024e*/ 	.short	(.L_137 - .L_136)
	.align		4
.L_136:
        /*0250*/ 	.word	index@(_ZN2at6native27unrolled_elementwise_kernelIZZZNS0_16conj_kernel_cudaERNS_18TensorIteratorBaseEENKUlvE0_clEvENKUlvE10_clEvEUlN3c107complexIfEEE_St5arrayIPcLm2EELi4E23TrivialOffsetCalculatorILi1EjESE_NS0_6memory15LoadWithoutCastENSF_16StoreWithoutCastEEEviT_T0_T2_T3_T4_T5_)
        /*0254*/ 	.word	0x00000000


	//----- nvinfo : EIATTR_REGCOUNT
	.align		4
.L_137:
        /*0258*/ 	.byte	0x04, 0x2f
        /*025a*/ 	.short	(.L_139 - .L_138)
	.align		4
.L_138:
        /*025c*/ 	.word	index@(_ZN2at6native18elementwise_kernelILi128ELi2EZNS0_22gpu_kernel_impl_nocastIZZZNS0_16conj_kernel_cudaERNS_18TensorIteratorBaseEENKUlvE0_clEvENKUlvE10_clEvEUlN3c107complexIfEEE_EEvS4_RKT_EUliE_EEviT1_)
        /*0260*/ 	.word	0x00000014


	//----- nvinfo : EIATTR_FRAME_SIZE
	.align		4
.L_139:
        /*0264*/ 	.byte	0x04, 0x11
        /*0266*/ 	.short	(.L_141 - .L_140)
	.align		4
.L_140:
        /*0268*/ 	.word	index@(_ZN2at6native18elementwise_kernelILi128ELi2EZNS0_22gpu_kernel_impl_nocastIZZZNS0_16conj_kernel_cudaERNS_18TensorIteratorBaseEENKUlvE0_clEvENKUlvE10_clEvEUlN3c107complexIfEEE_EEvS4_RKT_EUliE_EEviT1_)
        /*026c*/ 	.word	0x00000000


	//----- nvinfo : EIATTR_REGCOUNT
	.align		4
.L_141:
        /*0270*/ 	.byte	0x04, 0x2f
        /*0272*/ 	.short	(.L_143 - .L_142)
	.align		4
.L_142:
        /*0274*/ 	.word	index@(_ZN2at6native27unrolled_elementwise_kernelIZZZNS0_16conj_kernel_cudaERNS_18TensorIteratorBaseEENKUlvE0_clEvENKUlvE10_clEvEUlN3c107complexIfEEE_St5arrayIPcLm2EELi4E23TrivialOffsetCalculatorILi1EjESE_NS0_6memory12LoadWithCastILi1EEENSF_13StoreWithCastILi1EEEEEviT_T0_T2_T3_T4_T5_)
        /*0278*/ 	.word	0x00000020


	//----- nvinfo : EIATTR_FRAME_SIZE
	.align		4
.L_143:
        /*027c*/ 	.byte	0x04, 0x11
        /*027e*/ 	.short	(.L_145 - .L_144)
	.align		4
.L_144:
        /*0280*/ 	.word	index@(_ZN2at6native27unrolled_elementwise_kernelIZZZNS0_16conj_kernel_cudaERNS_18TensorIteratorBaseEENKUlvE0_clEvENKUlvE10_clEvEUlN3c107complexIfEEE_St5arrayIPcLm2EELi4E23TrivialOffsetCalculatorILi1EjESE_NS0_6memory12LoadWithCastILi1EEENSF_13StoreWithCastILi1EEEEEviT_T0_T2_T3_T4_T5_)
        /*0284*/ 	.word	0x00000000


	//----- nvinfo : EIATTR_REGCOUNT
	.align		4
.L_145:
        /*0288*/ 	.byte	0x04, 0x2f
        /*028a*/ 	.short	(.L_147 - .L_146)
	.align		4
.L_146:
        /*028c*/ 	.word	index@(_ZN2at6native18elementwise_kernelILi128ELi4EZNS0_15gpu_kernel_implIZZZNS0_16conj_kernel_cudaERNS_18TensorIteratorBaseEENKUlvE0_clEvENKUlvE10_clEvEUlN3c107complexIfEEE_EEvS4_RKT_EUliE_EEviT1_)
        /*0290*/ 	.word	0x00000018


	//----- nvinfo : EIATTR_FRAME_SIZE
	.align		4
.L_147:
        /*0294*/ 	.byte	0x04, 0x11
        /*0296*/ 	.short	(.L_149 - .L_148)
	.align		4
.L_148:
        /*0298*/ 	.word	index@(_ZN2at6native18elementwise_kernelILi128ELi4EZNS0_15gpu_kernel_implIZZZNS0_16conj_kernel_cudaERNS_18TensorIteratorBaseEENKUlvE0_clEvENKUlvE10_clEvEUlN3c107complexIfEEE_EEvS4_RKT_EUliE_EEviT1_)
        /*029c*/ 	.word	0x00000000


	//----- nvinfo : EIATTR_MIN_STACK_SIZE
	.align		4
.L_149:
        /*02a0*/ 	.byte	0x04, 0x12
        /*02a2*/ 	.short	(.L_151 - .L_150)
	.align		4
.L_150:
        /*02a4*/ 	.word	index@(_ZN2at6native18elementwise_kernelILi128ELi4EZNS0_15gpu_kernel_implIZZZNS0_16conj_kernel_cudaERNS_18TensorIteratorBaseEENKUlvE0_clEvENKUlvE10_clEvEUlN3c107complexIfEEE_EEvS4_RKT_EUliE_EEviT1_)
        /*02a8*/ 	.word	0x00000000


	//----- nvinfo : EIATTR_MIN_STACK_SIZE
	.align		4
.L_151:
        /*02ac*/ 	.byte	0x04, 0x12
        /*02ae*/ 	.short	(.L_153 - .L_152)
	.align		4
.L_152:
        /*02b0*/ 	.word	index@(_ZN2at6native27unrolled_elementwise_kernelIZZZNS0_16conj_kernel_cudaERNS_18TensorIteratorBaseEENKUlvE0_clEvENKUlvE10_clEvEUlN3c107complexIfEEE_St5arrayIPcLm2EELi4E23TrivialOffsetCalculatorILi1EjESE_NS0_6memory12LoadWithCastILi1EEENSF_13StoreWithCastILi1EEEEEviT_T0_T2_T3_T4_T5_)
        /*02b4*/ 	.word	0x00000000


	//----- nvinfo : EIATTR_MIN_STACK_SIZE
	.align		4
.L_153:
        /*02b8*/ 	.byte	0x04, 0x12
        /*02ba*/ 	.short	(.L_155 - .L_154)
	.align		4
.L_154:
        /*02bc*/ 	.word	index@(_ZN2at6native18elementwise_kernelILi128ELi2EZNS0_22gpu_kernel_impl_nocastIZZZNS0_16conj_kernel_cudaERNS_18TensorIteratorBaseEENKUlvE0_clEvENKUlvE10_clEvEUlN3c107complexIfEEE_EEvS4_RKT_EUliE_EEviT1_)
        /*02c0*/ 	.word	0x00000000


	//----- nvinfo : EIATTR_MIN_STACK_SIZE
	.align		4
.L_155:
        /*02c4*/ 	.byte	0x04, 0x12
        /*02c6*/ 	.short	(.L_157 - .L_156)
	.align		4
.L_156:
        /*02c8*/ 	.word	index@(_ZN2at6native27unrolled_elementwise_kernelIZZZNS0_16conj_kernel_cudaERNS_18TensorIteratorBaseEENKUlvE0_clEvENKUlvE10_clEvEUlN3c107complexIfEEE_St5arrayIPcLm2EELi4E23TrivialOffsetCalculatorILi1EjESE_NS0_6memory15LoadWithoutCastENSF_16StoreWithoutCastEEEviT_T0_T2_T3_T4_T5_)
        /*02cc*/ 	.word	0x00000000


	//----- nvinfo : EIATTR_MIN_STACK_SIZE
	.align		4
.L_157:
        /*02d0*/ 	.byte	0x04, 0x12
        /*02d2*/ 	.short	(.L_159 - .L_158)
	.align		4
.L_158:
        /*02d4*/ 	.word	index@(_ZN2at6native29vectorized_elementwise_kernelILi2EZZZNS0_16conj_kernel_cudaERNS_18TensorIteratorBaseEENKUlvE0_clEvENKUlvE10_clEvEUlN3c107complexIfEEE_St5arrayIPcLm2EEEEviT0_T1_)
        /*02d8*/ 	.word	0x00000000


	//----- nvinfo : EIATTR_MIN_STACK_SIZE
	.align		4
.L_159:
        /*02dc*/ 	.byte	0x04, 0x12
        /*02de*/ 	.short	(.L_161 - .L_160)
	.align		4
.L_160:
        /*02e0*/ 	.word	index@(_ZN2at6native29vectorized_elementwise_kernelILi4EZZZNS0_16conj_kernel_cudaERNS_18TensorIteratorBaseEENKUlvE0_clEvENKUlvE10_clEvEUlN3c107complexIfEEE_St5arrayIPcLm2EEEEviT0_T1_)
        /*02e4*/ 	.word	0x00000000


	//----- nvinfo : EIATTR_MIN_STACK_SIZE
	.align		4
.L_161:
        /*02e8*/ 	.byte	0x04, 0x12
        /*02ea*/ 	.short	(.L_163 - .L_162)
	.align		4
.L_162:
        /*02ec*/ 	.word	index@(_ZN2at6native29vectorized_elementwise_kernelILi8EZZZNS0_16conj_kernel_cudaERNS_18TensorIteratorBaseEENKUlvE0_clEvENKUlvE10_clEvEUlN3c107complexIfEEE_St5arrayIPcLm2EEEEviT0_T1_)
        /*02f0*/ 	.word	0x00000000


	//----- nvinfo : EIATTR_MIN_STACK_SIZE
	.align		4
.L_163:
        /*02f4*/ 	.byte	0x04, 0x12
        /*02f6*/ 	.short	(.L_165 - .L_164)
	.align		4
.L_164:
        /*02f8*/ 	.word	index@(_ZN2at6native18elementwise_kernelILi128ELi4EZNS0_15gpu_kernel_implIZZZNS0_16conj_kernel_cudaERNS_18TensorIteratorBaseEENKUlvE0_clEvENKUlvE9_clEvEUlN3c107complexIdEEE_EEvS4_RKT_EUliE_EEviT1_)
        /*02fc*/ 	.word	0x00000000


	//----- nvinfo : EIATTR_MIN_STACK_SIZE
	.align		4
.L_165:
        /*0300*/ 	.byte	0x04, 0x12
        /*0302*/ 	.short	(.L_167 - .L_166)
	.align		4
.L_166:
        /*0304*/ 	.word	index@(_ZN2at6native27unrolled_elementwise_kernelIZZZNS0_16conj_kernel_cudaERNS_18TensorIteratorBaseEENKUlvE0_clEvENKUlvE9_clEvEUlN3c107complexIdEEE_St5arrayIPcLm2EELi4E23TrivialOffsetCalculatorILi1EjESE_NS0_6memory12LoadWithCastILi1EEENSF_13StoreWithCastILi1EEEEEviT_T0_T2_T3_T4_T5_)
        /*0308*/ 	.word	0x00000000


	//----- nvinfo : EIATTR_MIN_STACK_SIZE
	.align		4
.L_167:
        /*030c*/ 	.byte	0x04, 0x12
        /*030e*/ 	.short	(.L_169 - .L_168)
	.align		4
.L_168:
        /*0310*/ 	.word	index@(_ZN2at6native18elementwise_kernelILi128ELi2EZNS0_22gpu_kernel_impl_nocastIZZZNS0_16conj_kernel_cudaERNS_18TensorIteratorBaseEENKUlvE0_clEvENKUlvE9_clEvEUlN3c107complexIdEEE_EEvS4_RKT_EUliE_EEviT1_)
        /*0314*/ 	.word	0x00000000


	//----- nvinfo : EIATTR_MIN_STACK_SIZE
	.align		4
.L_169:
        /*0318*/ 	.byte	0x04, 0x12
        /*031a*/ 	.short	(.L_171 - .L_170)
	.align		4
.L_170:
        /*031c*/ 	.word	index@(_ZN2at6native27unrolled_elementwise_kernelIZZZNS0_16conj_kernel_cudaERNS_18TensorIteratorBaseEENKUlvE0_clEvENKUlvE9_clEvEUlN3c107complexIdEEE_St5arrayIPcLm2EELi4E23TrivialOffsetCalculatorILi1EjESE_NS0_6memory15LoadWithoutCastENSF_16StoreWithoutCastEEEviT_T0_T2_T3_T4_T5_)
        /*0320*/ 	.word	0x00000000


	//----- nvinfo : EIATTR_MIN_STACK_SIZE
	.align		4
.L_171:
        /*0324*/ 	.byte	0x04, 0x12
        /*0326*/ 	.short	(.L_173 - .L_172)
	.align		4
.L_172:
        /*0328*/ 	.word	index@(_ZN2at6native29vectorized_elementwise_kernelILi2EZZZNS0_16conj_kernel_cudaERNS_18TensorIteratorBaseEENKUlvE0_clEvENKUlvE9_clEvEUlN3c107complexIdEEE_St5arrayIPcLm2EEEEviT0_T1_)
        /*032c*/ 	.word	0x00000000


	//----- nvinfo : EIATTR_MIN_STACK_SIZE
	.align		4
.L_173:
        /*0330*/ 	.byte	0x04, 0x12
        /*0332*/ 	.short	(.L_175 - .L_174)
	.align		4
.L_174:
        /*0334*/ 	.word	index@(_ZN2at6native29vectorized_elementwise_kernelILi4EZZZNS0_16conj_kernel_cudaERNS_18TensorIteratorBaseEENKUlvE0_clEvENKUlvE9_clEvEUlN3c107complexIdEEE_St5arrayIPcLm2EEEEviT0_T1_)
        /*0338*/ 	.word	0x00000000


	//----- nvinfo : EIATTR_MIN_STACK_SIZE
	.align		4
.L_175:
        /*033c*/ 	.byte	0x04, 0x12
        /*033e*/ 	.short	(.L_177 - .L_176)
	.align		4
.L_176:
        /*0340*/ 	.word	index@(_ZN2at6native29vectorized_elementwise_kernelILi8EZZZNS0_16conj_kernel_cudaERNS_18TensorIteratorBaseEENKUlvE0_clEvENKUlvE9_clEvEUlN3c107complexIdEEE_St5arrayIPcLm2EEEEviT0_T1_)
        /*0344*/ 	.word	0x00000000


	//----- nvinfo : EIATTR_MIN_STACK_SIZE
	.align		4
.L_177:
        /*0348*/ 	.byte	0x04, 0x12
        /*034a*/ 	.short	(.L_179 - .L_178)
	.align		4
.L_178:
        /*034c*/ 	.word	index@(_ZN2at6native18elementwise_kernelILi128ELi4EZNS0_15gpu_kernel_implIZZZNS0_17angle_kernel_cudaERNS_18TensorIteratorBaseEENKUlvE0_clEvENKUlvE0_clEvEUlfE_EEvS4_RKT_EUliE_EEviT1_)
        /*0350*/ 	.word	0x00000000


	//----- nvinfo : EIATTR_MIN_STACK_SIZE
	.align		4
.L_179:
        /*0354*/ 	.byte	0x04, 0x12
        /*0356*/ 	.short	(.L_181 - .L_180)
	.align		4
.L_180:
        /*0358*/ 	.word	index@(_ZN2at6native27unrolled_elementwise_kernelIZZZNS0_17angle_kernel_cudaERNS_18TensorIteratorBaseEENKUlvE0_clEvENKUlvE0_clEvEUlfE_St5arrayIPcLm2EELi4E23TrivialOffsetCalculatorILi1EjESB_NS0_6memory12LoadWithCastILi1EEENSC_13StoreWithCastILi1EEEEEviT_T0_T2_T3_T4_T5_)
        /*035c*/ 	.word	0x00000000


	//----- nvinfo : EIATTR_MIN_STACK_SIZE
	.align		4
.L_181:
        /*0360*/ 	.byte	0x04, 0x12
        /*0362*/ 	.short	(.L_183 - .L_182)
	.align		4
.L_182:
        /*0364*/ 	.word	index@(_ZN2at6native18elementwise_kernelILi128ELi2EZNS0_22gpu_kernel_impl_nocastIZZZNS0_17angle_kernel_cudaERNS_18TensorIteratorBaseEENKUlvE0_clEvENKUlvE0_clEvEUlfE_EEvS4_RKT_EUliE_EEviT1_)
        /*0368*/ 	.word	0x00000000


	//----- nvinfo : EIATTR_MIN_STACK_SIZE
	.align		4
.L_183:
        /*036c*/ 	.byte	0x04, 0x12
        /*036e*/ 	.short	(.L_185 - .L_184)
	.align		4
.L_184:
        /*0370*/ 	.word	index@(_ZN2at6native27unrolled_elementwise_kernelIZZZNS0_17angle_kernel_cudaERNS_18TensorIteratorBaseEENKUlvE0_clEvENKUlvE0_clEvEUlfE_St5arrayIPcLm2EELi4E23TrivialOffsetCalculatorILi1EjESB_NS0_6memory15LoadWithoutCastENSC_16StoreWithoutCastEEEviT_T0_T2_T3_T4_T5_)
        /*0374*/ 	.word	0x00000000


	//----- nvinfo : EIATTR_MIN_STACK_SIZE
	.align		4
.L_185:
        /*0378*/ 	.byte	0x04, 0x12
        /*037a*/ 	.short	(.L_187 - .L_186)
	.align		4
.L_186:
        /*037c*/ 	.word	index@(_ZN2at6native29vectorized_elementwise_kernelILi2EZZZNS0_17angle_kernel_cudaERNS_18TensorIteratorBaseEENKUlvE0_clEvENKUlvE0_clEvEUlfE_St5arrayIPcLm2EEEEviT0_T1_)
        /*0380*/ 	.word	0x00000000


	//----- nvinfo : EIATTR_MIN_STACK_SIZE
	.align		4
.L_187:
        /*0384*/ 	.byte	0x04, 0x12
        /*0386*/ 	.short	(.L_189 - .L_188)
	.align		4
.L_188:
        /*0388*/ 	.word	index@(_ZN2at6native29vectorized_elementwise_kernelILi4EZZZNS0_17angle_kernel_cudaERNS_18TensorIteratorBaseEENKUlvE0_clEvENKUlvE0_clEvEUlfE_St5arrayIPcLm2EEEEviT0_T1_)
        /*038c*/ 	.word	0x00000000


	//----- nvinfo : EIATTR_MIN_STACK_SIZE
	.align		4
.L_189:
        /*0390*/ 	.byte	0x04, 0x12
        /*0392*/ 	.short	(.L_191 - .L_190)
	.align		4
.L_190:
        /*0394*/ 	.word	index@(_ZN2at6native29vectorized_elementwise_kernelILi8EZZZNS0_17angle_kernel_cudaERNS_18TensorIteratorBaseEENKUlvE0_clEvENKUlvE0_clEvEUlfE_St5arrayIPcLm2EEEEviT0_T1_)
        /*0398*/ 	.word	0x00000000


	//----- nvinfo : EIATTR_MIN_STACK_SIZE
	.align		4
.L_191:
        /*039c*/ 	.byte	0x04, 0x12
        /*039e*/ 	.short	(.L_193 - .L_192)
	.align		4
.L_192:
        /*03a0*/ 	.word	index@(_ZN2at6native18elementwise_kernelILi128ELi4EZNS0_15gpu_kernel_implIZZZNS0_17angle_kernel_cudaERNS_18TensorIteratorBaseEENKUlvE0_clEvENKUlvE_clEvEUldE_EEvS4_RKT_EUliE_EEviT1_)
        /*03a4*/ 	.word	0x00000000


	//----- nvinfo : EIATTR_MIN_STACK_SIZE
	.align		4
.L_193:
        /*03a8*/ 	.byte	0x04, 0x12
        /*03aa*/ 	.short	(.L_195 - .L_194)
	.align		4
.L_194:
        /*03ac*/ 	.word	index@(_ZN2at6native27unrolled_elementwise_kernelIZZZNS0_17angle_kernel_cudaERNS_18TensorIteratorBaseEENKUlvE0_clEvENKUlvE_clEvEUldE_St5arrayIPcLm2EELi4E23TrivialOffsetCalculatorILi1EjESB_NS0_6memory12LoadWithCastILi1EEENSC_13StoreWithCastILi1EEEEEviT_T0_T2_T3_T4_T5_)
        /*03b0*/ 	.word	0x00000000


	//----- nvinfo : EIATTR_MIN_STACK_SIZE
	.align		4
.L_195:
        /*03b4*/ 	.byte	0x04, 0x12
        /*03b6*/ 	.short	(.L_197 - .L_196)
	.align		4
.L_196:
        /*03b8*/ 	.word	index@(_ZN2at6native18elementwise_kernelILi128ELi2EZNS0_22gpu_kernel_impl_nocastIZZZNS0_17angle_kernel_cudaERNS_18TensorIteratorBaseEENKUlvE0_clEvENKUlvE_clEvEUldE_EEvS4_RKT_EUliE_EEviT1_)
        /*03bc*/ 	.word	0x00000000


	//----- nvinfo : EIATTR_MIN_STACK_SIZE
	.align		4
.L_197:
        /*03c0*/ 	.byte	0x04, 0x12
        /*03c2*/ 	.short	(.L_199 - .L_198)
	.align		4
.L_198:
        /*03c4*/ 	.word	index@(_ZN2at6native27unrolled_elementwise_kernelIZZZNS0_17angle_kernel_cudaERNS_18TensorIteratorBaseEENKUlvE0_clEvENKUlvE_clEvEUldE_St5arrayIPcLm2EELi4E23TrivialOffsetCalculatorILi1EjESB_NS0_6memory15LoadWithoutCastENSC_16StoreWithoutCastEEEviT_T0_T2_T3_T4_T5_)
        /*03c8*/ 	.word	0x00000000


	//----- nvinfo : EIATTR_MIN_STACK_SIZE
	.align		4
.L_199:
        /*03cc*/ 	.byte	0x04, 0x12
        /*03ce*/ 	.short	(.L_201 - .L_200)
	.align		4
.L_200:
        /*03d0*/ 	.word	index@(_ZN2at6native29vectorized_elementwise_kernelILi2EZZZNS0_17angle_kernel_cudaERNS_18TensorIteratorBaseEENKUlvE0_clEvENKUlvE_clEvEUldE_St5arrayIPcLm2EEEEviT0_T1_)
        /*03d4*/ 	.word	0x00000000


	//----- nvinfo : EIATTR_MIN_STACK_SIZE
	.align		4
.L_201:
        /*03d8*/ 	.byte	0x04, 0x12
        /*03da*/ 	.short	(.L_203 - .L_202)
	.align		4
.L_202:
        /*03dc*/ 	.word	index@(_ZN2at6native29vectorized_elementwise_kernelILi4EZZZNS0_17angle_kernel_cudaERNS_18TensorIteratorBaseEENKUlvE0_clEvENKUlvE_clEvEUldE_St5arrayIPcLm2EEEEviT0_T1_)
        /*03e0*/ 	.word	0x00000000


	//----- nvinfo : EIATTR_MIN_STACK_SIZE
	.align		4
.L_203:
        /*03e4*/ 	.byte	0x04, 0x12
        /*03e6*/ 	.short	(.L_205 - .L_204)
	.align		4
.L_204:
        /*03e8*/ 	.word	index@(_ZN2at6native29vectorized_elementwise_kernelILi8EZZZNS0_17angle_kernel_cudaERNS_18TensorIteratorBaseEENKUlvE0_clEvENKUlvE_clEvEUldE_St5arrayIPcLm2EEEEviT0_T1_)
        /*03ec*/ 	.word	0x00000000
.L_205:


//--------------------- .nv.compat                --------------------------
	.section	.nv.compat,"",@"SHT_CUDA_COMPAT_INFO"
	.align	4
        /*0000*/ 	.byte	0x02, 0x09, 0x01, 0x00, 0x02, 0x02, 0x01, 0x00, 0x02, 0x05, 0x05, 0x00, 0x03, 0x07, 0x01, 0x01
        /*0010*/ 	.byte	0x02, 0x03, 0x00, 0x00, 0x02, 0x06, 0x01, 0x00, 0x04, 0x0b, 0x08, 0x00, 0x01, 0x00, 0x00, 0x00
        /*0020*/ 	.byte	0x00, 0x00, 0x00, 0x00


//--------------------- .nv.info._ZN2at6native18elementwise_kernelILi128ELi4EZNS0_15gpu_kernel_implIZZZNS0_16conj_kernel_cudaERNS_18TensorIteratorBaseEENKUlvE0_clEvENKUlvE10_clEvEUlN3c107complexIfEEE_EEvS4_RKT_EUliE_EEviT1_ --------------------------
	.section	.nv.info._ZN2at6native18elementwise_kernelILi128ELi4EZNS0_15gpu_kernel_implIZZZNS0_16conj_kernel_cudaERNS_18TensorIteratorBaseEENKUlvE0_clEvENKUlvE10_clEvEUlN3c107complexIfEEE_EEvS4_RKT_EUliE_EEviT1_,"",@"SHT_CUDA_INFO"
	.sectionflags	@""
	.align	4


	//----- nvinfo : EIATTR_CUDA_API_VERSION
	.align		4
        /*0000*/ 	.byte	0x04, 0x37
        /*0002*/ 	.short	(.L_207 - .L_206)
.L_206:
        /*0004*/ 	.word	0x00000082


	//----- nvinfo : EIATTR_KPARAM_INFO
	.align		4
.L_207:
        /*0008*/ 	.byte	0x04, 0x17
        /*000a*/ 	.short	(.L_209 - .L_208)
.L_208:
        /*000c*/ 	.word	0x00000000
        /*0010*/ 	.short	0x0001
        /*0012*/ 	.short	0x0008
        /*0014*/ 	.byte	0x00, 0xf0, 0x61, 0x08


	//----- nvinfo : EIATTR_KPARAM_INFO
	.align		4
.L_209:
        /*0018*/ 	.byte	0x04, 0x17
        /*001a*/ 	.short	(.L_211 - .L_210)
.L_210:
        /*001c*/ 	.word	0x00000000
        /*0020*/ 	.short	0x0000
        /*0022*/ 	.short	0x0000
        /*0024*/ 	.byte	0x00, 0xf0, 0x11, 0x00


	//----- nvinfo : EIATTR_SPARSE_MMA_MASK
	.align		4
.L_211:
        /*0028*/ 	.byte	0x03, 0x50
        /*002a*/ 	.short	0x0000


	//----- nvinfo : EIATTR_MAXREG_COUNT
	.align		4
        /*002c*/ 	.byte	0x03, 0x1b
        /*002e*/ 	.short	0x0080


	//----- nvinfo : EIATTR_EXTERNS
	.align		4
        /*0030*/ 	.byte	0x04, 0x0f
        /*0032*/ 	.short	(.L_213 - .L_212)


	//   ....[0]....
	.align		4
.L_212:
        /*0034*/ 	.word	index@(__assertfail)


	//----- nvinfo : EIATTR_MERCURY_ISA_VERSION
	.align		4
.L_213:
        /*0038*/ 	.byte	0x03, 0x5f
        /*003a*/ 	.short	0x0101


	//----- nvinfo : EIATTR_VRC_CTA_INIT_COUNT
	.align		4
        /*003c*/ 	.byte	0x02, 0x4a
	.zero		1
	.zero		1


	//----- nvinfo : EIATTR_SYSCALL_OFFSETS
	.align		4
        /*0040*/ 	.byte	0x04, 0x46
        /*0042*/ 	.short	(.L_215 - .L_214)


	//   ....[0]....
.L_214:
        /*0044*/ 	.word	0x000021e0


	//   ....[1]....
        /*0048*/ 	.word	0x00002ff0


	//   ....[2]....
        /*004c*/ 	.word	0x00005320


	//   ....[3]....
        /*0050*/ 	.word	0x00005f80


	//   ....[4]....
        /*0054*/ 	.word	0x000083c0


	//   ....[5]....
        /*0058*/ 	.word	0x00009020


	//   ....[6]....
        /*005c*/ 	.word	0x0000b470


	//   ....[7]....
        /*0060*/ 	.word	0x0000c0a0


	//----- nvinfo : EIATTR_EXIT_INSTR_OFFSETS
	.align		4
.L_215:
        /*0064*/ 	.byte	0x04, 0x1c
        /*0066*/ 	.short	(.L_217 - .L_216)


	//   ....[0]....
.L_216:
        /*0068*/ 	.word	0x000092d0


	//   ....[1]....
        /*006c*/ 	.word	0x0000b600


	//   ....[2]....
        /*0070*/ 	.word	0x0000b640


	//   ....[3]....
        /*0074*/ 	.word	0x0000b6d0


	//   ....[4]....
        /*0078*/ 	.word	0x0000b700


	//   ....[5]....
        /*007c*/ 	.word	0x0000b730


	//   ....[6]....
        /*0080*/ 	.word	0x0000b7b0


	//   ....[7]....
        /*0084*/ 	.word	0x0000b7e0


	//   ....[8]....
        /*0088*/ 	.word	0x0000b870


	//   ....[9]....
        /*008c*/ 	.word	0x0000b8a0


	//   ....[10]....
        /*0090*/ 	.word	0x0000b8e0


	//   ....[11]....
        /*0094*/ 	.word	0x0000b9b0


	//   ....[12]....
        /*0098*/ 	.word	0x0000bb10


	//   ....[13]....
        /*009c*/ 	.word	0x0000bc70


	//   ....[14]....
        /*00a0*/ 	.word	0x0000bdc0


	//   ....[15]....
        /*00a4*/ 	.word	0x0000bdf0


	//   ....[16]....
        /*00a8*/ 	.word	0x0000be20


	//   ....[17]....
        /*00ac*/ 	.word	0x0000bee0


	//   ....[18]....
        /*00b0*/ 	.word	0x0000bf40


	//   ....[19]....
        /*00b4*/ 	.word	0x0000c0b0


	//   ....[20]....
        /*00b8*/ 	.word	0x0000c1b0


	//   ....[21]....
        /*00bc*/ 	.word	0x0000c2e0


	//   ....[22]....
        /*00c0*/ 	.word	0x0000c310


	//----- nvinfo : EIATTR_MAX_THREADS
	.align		4
.L_217:
        /*00c4*/ 	.byte	0x04, 0x05
        /*00c6*/ 	.short	(.L_219 - .L_218)
.L_218:
        /*00c8*/ 	.word	0x00000080
        /*00cc*/ 	.word	0x00000001
        /*00d0*/ 	.word	0x00000001


	//----- nvinfo : EIATTR_CRS_STACK_SIZE
	.align		4
.L_219:
        /*00d4*/ 	.byte	0x04, 0x1e
        /*00d6*/ 	.short	(.L_221 - .L_220)
.L_220:
        /*00d8*/ 	.word	0x00000000


	//----- nvinfo : EIATTR_CBANK_PARAM_SIZE
	.align		4
.L_221:
        /*00dc*/ 	.byte	0x03, 0x19
        /*00de*/ 	.short	0x0220


	//----- nvinfo : EIATTR_PARAM_CBANK
	.align		4
        /*00e0*/ 	.byte	0x04, 0x0a
        /*00e2*/ 	.short	(.L_223 - .L_222)
	.align		4
.L_222:
        /*00e4*/ 	.word	index@(.nv.constant0._ZN2at6native18elementwise_kernelILi128ELi4EZNS0_15gpu_kernel_implIZZZNS0_16conj_kernel_cudaERNS_18TensorIteratorBaseEENKUlvE0_clEvENKUlvE10_clEvEUlN3c107complexIfEEE_EEvS4_RKT_EUliE_EEviT1_)
        /*00e8*/ 	.short	0x0380
        /*00ea*/ 	.short	0x0220


	//----- nvinfo : EIATTR_SW_WAR
	.align		4
.L_223:
        /*00ec*/ 	.byte	0x04, 0x36
        /*00ee*/ 	.short	(.L_225 - .L_224)
.L_224:
        /*00f0*/ 	.word	0x00000008
.L_225:


//--------------------- .nv.info._ZN2at6native27unrolled_elementwise_kernelIZZZNS0_16conj_kernel_cudaERNS_18TensorIteratorBaseEENKUlvE0_clEvENKUlvE10_clEvEUlN3c107complexIfEEE_St5arrayIPcLm2EELi4E23TrivialOffsetCalculatorILi1EjESE_NS0_6memory12LoadWithCastILi1EEENSF_13StoreWithCastILi1EEEEEviT_T0_T2_T3_T4_T5_ --------------------------
	.section	.nv.info._ZN2at6native27unrolled_elementwise_kernelIZZZNS0_16conj_kernel_cudaERNS_18TensorIteratorBaseEENKUlvE0_clEvENKUlvE10_clEvEUlN3c107complexIfEEE_St5arrayIPcLm2EELi4E23TrivialOffsetCalculatorILi1EjESE_NS0_6memory12LoadWithCastILi1EEENSF_13StoreWithCastILi1EEEEEviT_T0_T2_T3_T4_T5_,"",@"SHT_CUDA_INFO"
	.sectionflags	@""
	.align	4


	//----- nvinfo : EIATTR_CUDA_API_VERSION
	.align		4
        /*0000*/ 	.byte	0x04, 0x37
        /*0002*/ 	.short	(.L_227 - .L_226)
.L_226:
        /*0004*/ 	.word	0x00000082


	//----- nvinfo : EIATTR_KPARAM_INFO
	.align		4
.L_227:
        /*0008*/ 	.byte	0x04, 0x17
        /*000a*/ 	.short	(.L_229 - .L_228)
.L_228:
        /*000c*/ 	.word	0x00000000
        /*0010*/ 	.short	0x0006
        /*0012*/ 	.short	0x0024
        /*0014*/ 	.byte	0x00, 0xf0, 0x21, 0x00


	//----- nvinfo : EIATTR_KPARAM_INFO
	.align		4
.L_229:
        /*0018*/ 	.byte	0x04, 0x17
        /*001a*/ 	.short	(.L_231 - .L_230)
.L_230:
        /*001c*/ 	.word	0x00000000
        /*0020*/ 	.short	0x0005
        /*0022*/ 	.short	0x001c
        /*0024*/ 	.byte	0x00, 0xf0, 0x21, 0x00


	//----- nvinfo : EIATTR_KPARAM_INFO
	.align		4
.L_231:
        /*0028*/ 	.byte	0x04, 0x17
        /*002a*/ 	.short	(.L_233 - .L_232)
.L_232:
        /*002c*/ 	.word	0x00000000
        /*0030*/ 	.short	0x0004
        /*0032*/ 	.short	0x0019
        /*0034*/ 	.byte	0x00, 0xf0, 0x05, 0x00


	//----- nvinfo : EIATTR_KPARAM_INFO
	.align		4
.L_233:
        /*0038*/ 	.byte	0x04, 0x17
        /*003a*/ 	.short	(.L_235 - .L_234)
.L_234:
        /*003c*/ 	.word	0x00000000
        /*0040*/ 	.short	0x0003
        /*0042*/ 	.short	0x0018
        /*0044*/ 	.byte	0x00, 0xf0, 0x05, 0x00


	//----- nvinfo : EIATTR_KPARAM_INFO
	.align		4
.L_235:
        /*0048*/ 	.byte	0x04, 0x17
        /*004a*/ 	.short	(.L_237 - .L_236)
.L_236:
        /*004c*/ 	.word	0x00000000
        /*0050*/ 	.short	0x0002
        /*0052*/ 	.short	0x0008
        /*0054*/ 	.byte	0x00, 0xf0, 0x41, 0x00


	//----- nvinfo : EIATTR_KPARAM_INFO
	.align		4
.L_237:
        /*0058*/ 	.byte	0x04, 0x17
        /*005a*/ 	.short	(.L_239 - .L_238)
.L_238:
        /*005c*/ 	.word	0x00000000
        /*0060*/ 	.short	0x0001
        /*0062*/ 	.short	0x0004
        /*0064*/ 	.byte	0x00, 0xf0, 0x05, 0x00


	//----- nvinfo : EIATTR_KPARAM_INFO
	.align		4
.L_239:
        /*0068*/ 	.byte	0x04, 0x17
        /*006a*/ 	.short	(.L_241 - .L_240)
.L_240:
        /*006c*/ 	.word	0x00000000
        /*0070*/ 	.short	0x0000
        /*0072*/ 	.short	0x0000
        /*0074*/ 	.byte	0x00, 0xf0, 0x11, 0x00


	//----- nvinfo : EIATTR_SPARSE_MMA_MASK
	.align		4
.L_241:
        /*0078*/ 	.byte	0x03, 0x50
        /*007a*/ 	.short	0x0000


	//----- nvinfo : EIATTR_MAXREG_COUNT
	.align		4
        /*007c*/ 	.byte	0x03, 0x1b
        /*007e*/ 	.short	0x00ff


	//----- nvinfo : EIATTR_EXTERNS
	.align		4
        /*0080*/ 	.byte	0x04, 0x0f
        /*0082*/ 	.short	(.L_243 - .L_242)


	//   ....[0]....
	.align		4
.L_242:
        /*0084*/ 	.word	index@(__assertfail)


	//----- nvinfo : EIATTR_MERCURY_ISA_VERSION
	.align		4
.L_243:
        /*0088*/ 	.byte	0x03, 0x5f
        /*008a*/ 	.short	0x0101


	//----- nvinfo : EIATTR_VRC_CTA_INIT_COUNT
	.align		4
        /*008c*/ 	.byte	0x02, 0x4a
	.zero		1
	.zero		1


	//----- nvinfo : EIATTR_SYSCALL_OFFSETS
	.align		4
        /*0090*/ 	.byte	0x04, 0x46
        /*0092*/ 	.short	(.L_245 - .L_244)


	//   ....[0]....
.L_244:
        /*0094*/ 	.word	0x00000ef0


	//   ....[1]....
        /*0098*/ 	.word	0x00001f50


	//   ....[2]....
        /*009c*/ 	.word	0x00002f20


	//   ....[3]....
        /*00a0*/ 	.word	0x00003e00


	//   ....[4]....
        /*00a4*/ 	.word	0x00004e10


	//   ....[5]....
        /*00a8*/ 	.word	0x00005bb0


	//   ....[6]....
        /*00ac*/ 	.word	0x00006a40


	//   ....[7]....
        /*00b0*/ 	.word	0x000078b0


	//----- nvinfo : EIATTR_EXIT_INSTR_OFFSETS
	.align		4
.L_245:
        /*00b4*/ 	.byte	0x04, 0x1c
        /*00b6*/ 	.short	(.L_247 - .L_246)


	//   ....[0]....
.L_246:
        /*00b8*/ 	.word	0x00006ce0


	//   ....[1]....
        /*00bc*/ 	.word	0x00006e20


	//   ....[2]....
        /*00c0*/ 	.word	0x00006e60


	//   ....[3]....
        /*00c4*/ 	.word	0x00006ef0


	//   ....[4]....
        /*00c8*/ 	.word	0x00006f20


	//   ....[5]....
        /*00cc*/ 	.word	0x00006f50


	//   ....[6]....
        /*00d0*/ 	.word	0x00006fd0


	//   ....[7]....
        /*00d4*/ 	.word	0x00007000


	//   ....[8]....
        /*00d8*/ 	.word	0x00007080


	//   ....[9]....
        /*00dc*/ 	.word	0x000070b0


	//   ....[10]....
        /*00e0*/ 	.word	0x000070f0


	//   ....[11]....
        /*00e4*/ 	.word	0x000071c0


	//   ....[12]....
        /*00e8*/ 	.word	0x00007320


	//   ....[13]....
        /*00ec*/ 	.word	0x00007480


	//   ....[14]....
        /*00f0*/ 	.word	0x000075d0


	//   ....[15]....
        /*00f4*/ 	.word	0x00007600


	//   ....[16]....
        /*00f8*/ 	.word	0x00007630


	//   ....[17]....
        /*00fc*/ 	.word	0x000076f0


	//   ....[18]....
        /*0100*/ 	.word	0x00007750


	//   ....[19]....
        /*0104*/ 	.word	0x000078c0


	//   ....[20]....
        /*0108*/ 	.word	0x000079c0


	//   ....[21]....
        /*010c*/ 	.word	0x00007af0


	//   ....[22]....
        /*0110*/ 	.word	0x00007b20


	//----- nvinfo : EIATTR_MAX_THREADS
	.align		4
.L_247:
        /*0114*/ 	.byte	0x04, 0x05
        /*0116*/ 	.short	(.L_249 - .L_248)
.L_248:
        /*0118*/ 	.word	0x00000080
        /*011c*/ 	.word	0x00000001
        /*0120*/ 	.word	0x00000001


	//----- nvinfo : EIATTR_CRS_STACK_SIZE
	.align		4
.L_249:
        /*0124*/ 	.byte	0x04, 0x1e
        /*0126*/ 	.short	(.L_251 - .L_250)
.L_250:
        /*0128*/ 	.word	0x00000000


	//----- nvinfo : EIATTR_CBANK_PARAM_SIZE
	.align		4
.L_251:
        /*012c*/ 	.byte	0x03, 0x19
        /*012e*/ 	.short	0x002c


	//----- nvinfo : EIATTR_PARAM_CBANK
	.align		4
        /*0130*/ 	.byte	0x04, 0x0a
        /*0132*/ 	.short	(.L_253 - .L_252)
	.align		4
.L_252:
        /*0134*/ 	.word	index@(.nv.constant0._ZN2at6native27unrolled_elementwise_kernelIZZZNS0_16conj_kernel_cudaERNS_18TensorIteratorBaseEENKUlvE0_clEvENKUlvE10_clEvEUlN3c107complexIfEEE_St5arrayIPcLm2EELi4E23TrivialOffsetCalculatorILi1EjESE_NS0_6memory12LoadWithCastILi1EEENSF_13StoreWithCastILi1EEEEEviT_T0_T2_T3_T4_T5_)
        /*0138*/ 	.short	0x0380
        /*013a*/ 	.short	0x002c


	//----- nvinfo : EIATTR_SW_WAR
	.align		4
.L_253:
        /*013c*/ 	.byte	0x04, 0x36
        /*013e*/ 	.short	(.L_255 - .L_254)
.L_254:
        /*0140*/ 	.word	0x00000008
.L_255:


//--------------------- .nv.info._ZN2at6native18elementwise_kernelILi128ELi2EZNS0_22gpu_kernel_impl_nocastIZZZNS0_16conj_kernel_cudaERNS_18TensorIteratorBaseEENKUlvE0_clEvENKUlvE10_clEvEUlN3c107complexIfEEE_EEvS4_RKT_EUliE_EEviT1_ --------------------------
	.section	.nv.info._ZN2at6native18elementwise_kernelILi128ELi2EZNS0_22gpu_kernel_impl_nocastIZZZNS0_16conj_kernel_cudaERNS_18TensorIteratorBaseEENKUlvE0_clEvENKUlvE10_clEvEUlN3c107complexIfEEE_EEvS4_RKT_EUliE_EEviT1_,"",@"SHT_CUDA_INFO"
	.sectionflags	@""
	.align	4


	//----- nvinfo : EIATTR_CUDA_API_VERSION
	.align		4
        /*0000*/ 	.byte	0x04, 0x37
        /*0002*/ 	.short	(.L_257 - .L_256)
.L_256:
        /*0004*/ 	.word	0x00000082


	//----- nvinfo : EIATTR_KPARAM_INFO
	.align		4
.L_257:
        /*0008*/ 	.byte	0x04, 0x17
        /*000a*/ 	.short	(.L_259 - .L_258)
.L_258:
        /*000c*/ 	.word	0x00000000
        /*0010*/ 	.short	0x0001
        /*0012*/ 	.short	0x0008
        /*0014*/ 	.byte	0x00, 0xf0, 0x61, 0x08


	//----- nvinfo : EIATTR_KPARAM_INFO
	.align		4
.L_259:
        /*0018*/ 	.byte	0x04, 0x17
        /*001a*/ 	.short	(.L_261 - .L_260)
.L_260:
        /*001c*/ 	.word	0x00000000
        /*0020*/ 	.short	0x0000
        /*0022*/ 	.short	0x0000
        /*0024*/ 	.byte	0x00, 0xf0, 0x11, 0x00


	//----- nvinfo : EIATTR_SPARSE_MMA_MASK
	.align		4
.L_261:
        /*0028*/ 	.byte	0x03, 0x50
        /*002a*/ 	.short	0x0000


	//----- nvinfo : EIATTR_MAXREG_COUNT
	.align		4
        /*002c*/ 	.byte	0x03, 0x1b
        /*002e*/ 	.short	0x0080


	//----- nvinfo : EIATTR_MERCURY_ISA_VERSION
	.align		4
        /*0030*/ 	.byte	0x03, 0x5f
        /*0032*/ 	.short	0x0101


	//----- nvinfo : EIATTR_VRC_CTA_INIT_COUNT
	.align		4
        /*0034*/ 	.byte	0x02, 0x4a
	.zero		1
	.zero		1


	//----- nvinfo : EIATTR_EXIT_INSTR_OFFSETS
	.align		4
        /*0038*/ 	.byte	0x04, 0x1c
        /*003a*/ 	.short	(.L_263 - .L_262)


	//   ....[0]....
.L_262:
        /*003c*/ 	.word	0x00000150


	//   ....[1]....
        /*0040*/ 	.word	0x000001b0


	//   ....[2]....
        /*0044*/ 	.word	0x00001580


	//   ....[3]....
        /*0048*/ 	.word	0x000028b0


	//----- nvinfo : EIATTR_MAX_THREADS
	.align		4
.L_263:
        /*004c*/ 	.byte	0x04, 0x05
        /*004e*/ 	.short	(.L_265 - .L_264)
.L_264:
        /*0050*/ 	.word	0x00000080
        /*0054*/ 	.word	0x00000001
        /*0058*/ 	.word	0x00000001


	//----- nvinfo : EIATTR_CRS_STACK_SIZE
	.align		4
.L_265:
        /*005c*/ 	.byte	0x04, 0x1e
        /*005e*/ 	.short	(.L_267 - .L_266)
.L_266:
        /*0060*/ 	.word	0x00000000


	//----- nvinfo : EIATTR_CBANK_PARAM_SIZE
	.align		4
.L_267:
        /*0064*/ 	.byte	0x03, 0x19
        /*0066*/ 	.short	0x0220


	//----- nvinfo : EIATTR_PARAM_CBANK
	.align		4
        /*0068*/ 	.byte	0x04, 0x0a
        /*006a*/ 	.short	(.L_269 - .L_268)
	.align		4
.L_268:
        /*006c*/ 	.word	index@(.nv.constant0._ZN2at6native18elementwise_kernelILi128ELi2EZNS0_22gpu_kernel_impl_nocastIZZZNS0_16conj_kernel_cudaERNS_18TensorIteratorBaseEENKUlvE0_clEvENKUlvE10_clEvEUlN3c107complexIfEEE_EEvS4_RKT_EUliE_EEviT1_)
        /*0070*/ 	.short	0x0380
        /*0072*/ 	.short	0x0220


	//----- nvinfo : EIATTR_SW_WAR
	.align		4
.L_269:
        /*0074*/ 	.byte	0x04, 0x36
        /*0076*/ 	.short	(.L_271 - .L_270)
.L_270:
        /*0078*/ 	.word	0x00000008
.L_271:


//--------------------- .nv.info._ZN2at6native27unrolled_elementwise_kernelIZZZNS0_16conj_kernel_cudaERNS_18TensorIteratorBaseEENKUlvE0_clEvENKUlvE10_clEvEUlN3c107complexIfEEE_St5arrayIPcLm2EELi4E23TrivialOffsetCalculatorILi1EjESE_NS0_6memory15LoadWithoutCastENSF_16StoreWithoutCastEEEviT_T0_T2_T3_T4_T5_ --------------------------
	.section	.nv.info._ZN2at6native27unrolled_elementwise_kernelIZZZNS0_16conj_kernel_cudaERNS_18TensorIteratorBaseEENKUlvE0_clEvENKUlvE10_clEvEUlN3c107complexIfEEE_St5arrayIPcLm2EELi4E23TrivialOffsetCalculatorILi1EjESE_NS0_6memory15LoadWithoutCastENSF_16StoreWithoutCastEEEviT_T0_T2_T3_T4_T5_,"",@"SHT_CUDA_INFO"
	.sectionflags	@""
	.align	4


	//----- nvinfo : EIATTR_CUDA_API_VERSION
	.align		4
        /*0000*/ 	.byte	0x04, 0x37
        /*0002*/ 	.short	(.L_273 - .L_272)
.L_272:
        /*0004*/ 	.word	0x00000082


	//----- nvinfo : EIATTR_KPARAM_INFO
	.align		4
.L_273:
        /*0008*/ 	.byte	0x04, 0x17
        /*000a*/ 	.short	(.L_275 - .L_274)
.L_274:
        /*000c*/ 	.word	0x00000000
        /*0010*/ 	.short	0x0006
        /*0012*/ 	.short	0x001b
        /*0014*/ 	.byte	0x00, 0xf0, 0x05, 0x00


	//----- nvinfo : EIATTR_KPARAM_INFO
	.align		4
.L_275:
        /*0018*/ 	.byte	0x04, 0x17
        /*001a*/ 	.short	(.L_277 - .L_276)
.L_276:
        /*001c*/ 	.word	0x00000000
        /*0020*/ 	.short	0x0005
        /*0022*/ 	.short	0x001a
        /*0024*/ 	.byte	0x00, 0xf0, 0x05, 0x00


	//----- nvinfo : EIATTR_KPARAM_INFO
	.align		4
.L_277:
        /*0028*/ 	.byte	0x04, 0x17
        /*002a*/ 	.short	(.L_279 - .L_278)
.L_278:
        /*002c*/ 	.word	0x00000000
        /*0030*/ 	.short	0x0004
        /*0032*/ 	.short	0x0019
        /*0034*/ 	.byte	0x00, 0xf0, 0x05, 0x00


	//----- nvinfo : EIATTR_KPARAM_INFO
	.align		4
.L_279:
        /*0038*/ 	.byte	0x04, 0x17
        /*003a*/ 	.short	(.L_281 - .L_280)
.L_280:
        /*003c*/ 	.word	0x00000000
        /*0040*/ 	.short	0x0003
        /*0042*/ 	.short	0x0018
        /*0044*/ 	.byte	0x00, 0xf0, 0x05, 0x00


	//----- nvinfo : EIATTR_KPARAM_INFO
	.align		4
.L_281:
        /*0048*/ 	.byte	0x04, 0x17
        /*004a*/ 	.short	(.L_283 - .L_282)
.L_282:
        /*004c*/ 	.word	0x00000000
        /*0050*/ 	.short	0x0002
        /*0052*/ 	.short	0x0008
        /*0054*/ 	.byte	0x00, 0xf0, 0x41, 0x00


	//----- nvinfo : EIATTR_KPARAM_INFO
	.align		4
.L_283:
        /*0058*/ 	.byte	0x04, 0x17
        /*005a*/ 	.short	(.L_285 - .L_284)
.L_284:
        /*005c*/ 	.word	0x00000000
        /*0060*/ 	.short	0x0001
        /*0062*/ 	.short	0x0004
        /*0064*/ 	.byte	0x00, 0xf0, 0x05, 0x00


	//----- nvinfo : EIATTR_KPARAM_INFO
	.align		4
.L_285:
        /*0068*/ 	.byte	0x04, 0x17
        /*006a*/ 	.short	(.L_287 - .L_286)
.L_286:
        /*006c*/ 	.word	0x00000000
        /*0070*/ 	.short	0x0000
        /*0072*/ 	.short	0x0000
        /*0074*/ 	.byte	0x00, 0xf0, 0x11, 0x00


	//----- nvinfo : EIATTR_SPARSE_MMA_MASK
	.align		4
.L_287:
        /*0078*/ 	.byte	0x03, 0x50
        /*007a*/ 	.short	0x0000


	//----- nvinfo : EIATTR_MAXREG_COUNT
	.align		4
        /*007c*/ 	.byte	0x03, 0x1b
        /*007e*/ 	.short	0x00ff


	//----- nvinfo : EIATTR_MERCURY_ISA_VERSION
	.align		4
        /*0080*/ 	.byte	0x03, 0x5f
        /*0082*/ 	.short	0x0101


	//----- nvinfo : EIATTR_VRC_CTA_INIT_COUNT
	.align		4
        /*0084*/ 	.byte	0x02, 0x4a
	.zero		1
	.zero		1


	//----- nvinfo : EIATTR_EXIT_INSTR_OFFSETS
	.align		4
        /*0088*/ 	.byte	0x04, 0x1c
        /*008a*/ 	.short	(.L_289 - .L_288)


	//   ....[0]....
.L_288:
        /*008c*/ 	.word	0x00000460


	//   ....[1]....
        /*0090*/ 	.word	0x00000500


	//----- nvinfo : EIATTR_MAX_THREADS
	.align		4
.L_289:
        /*0094*/ 	.byte	0x04, 0x05
        /*0096*/ 	.short	(.L_291 - .L_290)
.L_290:
        /*0098*/ 	.word	0x00000080
        /*009c*/ 	.word	0x00000001
        /*00a0*/ 	.word	0x00000001


	//----- nvinfo : EIATTR_CRS_STACK_SIZE
	.align		4
.L_291:
        /*00a4*/ 	.byte	0x04, 0x1e
        /*00a6*/ 	.short	(.L_293 - .L_292)
.L_292:
        /*00a8*/ 	.word	0x00000000


	//----- nvinfo : EIATTR_CBANK_PARAM_SIZE
	.align		4
.L_293:
        /*00ac*/ 	.byte	0x03, 0x19
        /*00ae*/ 	.short	0x001c


	//----- nvinfo : EIATTR_PARAM_CBANK
	.align		4
        /*00b0*/ 	.byte	0x04, 0x0a
        /*00b2*/ 	.short	(.L_295 - .L_294)
	.align		4
.L_294:
        /*00b4*/ 	.word	index@(.nv.constant0._ZN2at6native27unrolled_elementwise_kernelIZZZNS0_16conj_kernel_cudaERNS_18TensorIteratorBaseEENKUlvE0_clEvENKUlvE10_clEvEUlN3c107complexIfEEE_St5arrayIPcLm2EELi4E23TrivialOffsetCalculatorILi1EjESE_NS0_6memory15LoadWithoutCastENSF_16StoreWithoutCastEEEviT_T0_T2_T3_T4_T5_)
        /*00b8*/ 	.short	0x0380
        /*00ba*/ 	.short	0x001c


	//----- nvinfo : EIATTR_SW_WAR
	.align		4
.L_295:
        /*00bc*/ 	.byte	0x04, 0x36
        /*00be*/ 	.short	(.L_297 - .L_296)
.L_296:
        /*00c0*/ 	.word	0x00000008
.L_297:


//--------------------- .nv.info._ZN2at6native29vectorized_elementwise_kernelILi2EZZZNS0_16conj_kernel_cudaERNS_18TensorIteratorBaseEENKUlvE0_clEvENKUlvE10_clEvEUlN3c107complexIfEEE_St5arrayIPcLm2EEEEviT0_T1_ --------------------------
	.section	.nv.info._ZN2at6native29vectorized_elementwise_kernelILi2EZZZNS0_16conj_kernel_cudaERNS_18TensorIteratorBaseEENKUlvE0_clEvENKUlvE10_clEvEUlN3c107complexIfEEE_St5arrayIPcLm2EEEEviT0_T1_,"",@"SHT_CUDA_INFO"
	.sectionflags	@""
	.align	4


	//----- nvinfo : EIATTR_CUDA_API_VERSION
	.align		4
        /*0000*/ 	.byte	0x04, 0x37
        /*0002*/ 	.short	(.L_299 - .L_298)
.L_298:
        /*0004*/ 	.word	0x00000082


	//----- nvinfo : EIATTR_KPARAM_INFO
	.align		4
.L_299:
        /*0008*/ 	.byte	0x04, 0x17
        /*000a*/ 	.short	(.L_301 - .L_300)
.L_300:
        /*000c*/ 	.word	0x00000000
        /*0010*/ 	.short	0x0002
        /*0012*/ 	.short	0x0008
        /*0014*/ 	.byte	0x00, 0xf0, 0x41, 0x00


	//----- nvinfo : EIATTR_KPARAM_INFO
	.align		4
.L_301:
        /*0018*/ 	.byte	0x04, 0x17
        /*001a*/ 	.short	(.L_303 - .L_302)
.L_302:
        /*001c*/ 	.word	0x00000000
        /*0020*/ 	.short	0x0001
        /*0022*/ 	.short	0x0004
        /*0024*/ 	.byte	0x00, 0xf0, 0x05, 0x00


	//----- nvinfo : EIATTR_KPARAM_INFO
	.align		4
.L_303:
        /*0028*/ 	.byte	0x04, 0x17
        /*002a*/ 	.short	(.L_305 - .L_304)
.L_304:
        /*002c*/ 	.word	0x00000000
        /*0030*/ 	.short	0x0000
        /*0032*/ 	.short	0x0000
        /*0034*/ 	.byte	0x00, 0xf0, 0x11, 0x00


	//----- nvinfo : EIATTR_SPARSE_MMA_MASK
	.align		4
.L_305:
        /*0038*/ 	.byte	0x03, 0x50
        /*003a*/ 	.short	0x0000


	//----- nvinfo : EIATTR_MAXREG_COUNT
	.align		4
        /*003c*/ 	.byte	0x03, 0x1b
        /*003e*/ 	.short	0x00ff


	//----- nvinfo : EIATTR_MERCURY_ISA_VERSION
	.align		4
        /*0040*/ 	.byte	0x03, 0x5f
        /*0042*/ 	.short	0x0101


	//----- nvinfo : EIATTR_VRC_CTA_INIT_COUNT
	.align		4
        /*0044*/ 	.byte	0x02, 0x4a
	.zero		1
	.zero		1


	//----- nvinfo : EIATTR_EXIT_INSTR_OFFSETS
	.align		4
        /*0048*/ 	.byte	0x04, 0x1c
        /*004a*/ 	.short	(.L_307 - .L_306)


	//   ....[0]....
.L_306:
        /*004c*/ 	.word	0x000009a0


	//   ....[1]....
        /*0050*/ 	.word	0x00000a40


	//   ....[2]....
        /*0054*/ 	.word	0x00000bc0


	//----- nvinfo : EIATTR_MAX_THREADS
	.align		4
.L_307:
        /*0058*/ 	.byte	0x04, 0x05
        /*005a*/ 	.short	(.L_309 - .L_308)
.L_308:
        /*005c*/ 	.word	0x00000080
        /*0060*/ 	.word	0x00000001
        /*0064*/ 	.word	0x00000001


	//----- nvinfo : EIATTR_CRS_STACK_SIZE
	.align		4
.L_309:
        /*0068*/ 	.byte	0x04, 0x1e
        /*006a*/ 	.short	(.L_311 - .L_310)
.L_310:
        /*006c*/ 	.word	0x00000000


	//----- nvinfo : EIATTR_CBANK_PARAM_SIZE
	.align		4
.L_311:
        /*0070*/ 	.byte	0x03, 0x19
        /*0072*/ 	.short	0x0018


	//----- nvinfo : EIATTR_PARAM_CBANK
	.align		4
        /*0074*/ 	.byte	0x04, 0x0a
        /*0076*/ 	.short	(.L_313 - .L_312)
	.align		4
.L_312:
        /*0078*/ 	.word	index@(.nv.constant0._ZN2at6native29vectorized_elementwise_kernelILi2EZZZNS0_16conj_kernel_cudaERNS_18TensorIteratorBaseEENKUlvE0_clEvENKUlvE10_clEvEUlN3c107complexIfEEE_St5arrayIPcLm2EEEEviT0_T1_)
        /*007c*/ 	.short	0x0380
        /*007e*/ 	.short	0x0018


	//----- nvinfo : EIATTR_SW_WAR
	.align		4
.L_313:
        /*0080*/ 	.byte	0x04, 0x36
        /*0082*/ 	.short	(.L_315 - .L_314)
.L_314:
        /*0084*/ 	.word	0x00000008
.L_315:


//--------------------- .nv.info._ZN2at6native29vectorized_elementwise_kernelILi4EZZZNS0_16conj_kernel_cudaERNS_18TensorIteratorBaseEENKUlvE0_clEvENKUlvE10_clEvEUlN3c107complexIfEEE_St5arrayIPcLm2EEEEviT0_T1_ --------------------------
	.section	.nv.info._ZN2at6native29vectorized_elementwise_kernelILi4EZZZNS0_16conj_kernel_cudaERNS_18TensorIteratorBaseEENKUlvE0_clEvENKUlvE10_clEvEUlN3c107complexIfEEE_St5arrayIPcLm2EEEEviT0_T1_,"",@"SHT_CUDA_INFO"
	.sectionflags	@""
	.align	4


	//----- nvinfo : EIATTR_CUDA_API_VERSION
	.align		4
        /*0000*/ 	.byte	0x04, 0x37
        /*0002*/ 	.short	(.L_317 - .L_316)
.L_316:
        /*0004*/ 	.word	0x00000082


	//----- nvinfo : EIATTR_KPARAM_INFO
	.align		4
.L_317:
        /*0008*/ 	.byte	0x04, 0x17
        /*000a*/ 	.short	(.L_319 - .L_318)
.L_318:
        /*000c*/ 	.word	0x00000000
        /*0010*/ 	.short	0x0002
        /*0012*/ 	.short	0x0008
        /*0014*/ 	.byte	0x00, 0xf0, 0x41, 0x00


	//----- nvinfo : EIATTR_KPARAM_INFO
	.align		4
.L_319:
        /*0018*/ 	.byte	0x04, 0x17
        /*001a*/ 	.short	(.L_321 - .L_320)
.L_320:
        /*001c*/ 	.word	0x00000000
        /*0020*/ 	.short	0x0001
        /*0022*/ 	.short	0x0004
        /*0024*/ 	.byte	0x00, 0xf0, 0x05, 0x00


	//----- nvinfo : EIATTR_KPARAM_INFO
	.align		4
.L_321:
        /*0028*/ 	.byte	0x04, 0x17
        /*002a*/ 	.short	(.L_323 - .L_322)
.L_322:
        /*002c*/ 	.word	0x00000000
        /*0030*/ 	.short	0x0000
        /*0032*/ 	.short	0x0000
        /*0034*/ 	.byte	0x00, 0xf0, 0x11, 0x00


	//----- nvinfo : EIATTR_SPARSE_MMA_MASK
	.align		4
.L_323:
        /*0038*/ 	.byte	0x03, 0x50
        /*003a*/ 	.short	0x0000


	//----- nvinfo : EIATTR_MAXREG_COUNT
	.align		4
        /*003c*/ 	.byte	0x03, 0x1b
        /*003e*/ 	.short	0x00ff


	//----- nvinfo : EIATTR_MERCURY_ISA_VERSION
	.align		4
        /*0040*/ 	.byte	0x03, 0x5f
        /*0042*/ 	.short	0x0101


	//----- nvinfo : EIATTR_VRC_CTA_INIT_COUNT
	.align		4
        /*0044*/ 	.byte	0x02, 0x4a
	.zero		1
	.zero		1


	//----- nvinfo : EIATTR_EXIT_INSTR_OFFSETS
	.align		4
        /*0048*/ 	.byte	0x04, 0x1c
        /*004a*/ 	.short	(.L_325 - .L_324)


	//   ....[0]....
.L_324:
        /*004c*/ 	.word	0x000009a0


	//   ....[1]....
        /*0050*/ 	.word	0x00000a40


	//   ....[2]....
        /*0054*/ 	.word	0x00000b80


	//----- nvinfo : EIATTR_MAX_THREADS
	.align		4
.L_325:
        /*0058*/ 	.byte	0x04, 0x05
        /*005a*/ 	.short	(.L_327 - .L_326)
.L_326:
        /*005c*/ 	.word	0x00000080
        /*0060*/ 	.word	0x00000001
        /*0064*/ 	.word	0x00000001


	//----- nvinfo : EIATTR_CRS_STACK_SIZE
	.align		4
.L_327:
        /*0068*/ 	.byte	0x04, 0x1e
        /*006a*/ 	.short	(.L_329 - .L_328)
.L_328:
        /*006c*/ 	.word	0x00000000


	//----- nvinfo : EIATTR_CBANK_PARAM_SIZE
	.align		4
.L_329:
        /*0070*/ 	.byte	0x03, 0x19
        /*0072*/ 	.short	0x0018


	//----- nvinfo : EIATTR_PARAM_CBANK
	.align		4
        /*0074*/ 	.byte	0x04, 0x0a
        /*0076*/ 	.short	(.L_331 - .L_330)
	.align		4
.L_330:
        /*0078*/ 	.word	index@(.nv.constant0._ZN2at6native29vectorized_elementwise_kernelILi4EZZZNS0_16conj_kernel_cudaERNS_18TensorIteratorBaseEENKUlvE0_clEvENKUlvE10_clEvEUlN3c107complexIfEEE_St5arrayIPcLm2EEEEviT0_T1_)
        /*007c*/ 	.short	0x0380
        /*007e*/ 	.short	0x0018


	//----- nvinfo : EIATTR_SW_WAR
	.align		4
.L_331:
        /*0080*/ 	.byte	0x04, 0x36
        /*0082*/ 	.short	(.L_333 - .L_332)
.L_332:
        /*0084*/ 	.word	0x00000008
.L_333:


//--------------------- .nv.info._ZN2at6native29vectorized_elementwise_kernelILi8EZZZNS0_16conj_kernel_cudaERNS_18TensorIteratorBaseEENKUlvE0_clEvENKUlvE10_clEvEUlN3c107complexIfEEE_St5arrayIPcLm2EEEEviT0_T1_ --------------------------
	.section	.nv.info._ZN2at6native29vectorized_elementwise_kernelILi8EZZZNS0_16conj_kernel_cudaERNS_18TensorIteratorBaseEENKUlvE0_clEvENKUlvE10_clEvEUlN3c107complexIfEEE_St5arrayIPcLm2EEEEviT0_T1_,"",@"SHT_CUDA_INFO"
	.sectionflags	@""
	.align	4


	//----- nvinfo : EIATTR_CUDA_API_VERSION
	.align		4
        /*0000*/ 	.byte	0x04, 0x37
        /*0002*/ 	.short	(.L_335 - .L_334)
.L_334:
        /*0004*/ 	.word	0x00000082


	//----- nvinfo : EIATTR_KPARAM_INFO
	.align		4
.L_335:
        /*0008*/ 	.byte	0x04, 0x17
        /*000a*/ 	.short	(.L_337 - .L_336)
.L_336:
        /*000c*/ 	.word	0x00000000
        /*0010*/ 	.short	0x0002
        /*0012*/ 	.short	0x0008
        /*0014*/ 	.byte	0x00, 0xf0, 0x41, 0x00


	//----- nvinfo : EIATTR_KPARAM_INFO
	.align		4
.L_337:
        /*0018*/ 	.byte	0x04, 0x17
        /*001a*/ 	.short	(.L_339 - .L_338)
.L_338:
        /*001c*/ 	.word	0x00000000
        /*0020*/ 	.short	0x0001
        /*0022*/ 	.short	0x0004
        /*0024*/ 	.byte	0x00, 0xf0, 0x05, 0x00


	//----- nvinfo : EIATTR_KPARAM_INFO
	.align		4
.L_339:
        /*0028*/ 	.byte	0x04, 0x17
        /*002a*/ 	.short	(.L_341 - .L_340)
.L_340:
        /*002c*/ 	.word	0x00000000
        /*0030*/ 	.short	0x0000
        /*0032*/ 	.short	0x0000
        /*0034*/ 	.byte	0x00, 0xf0, 0x11, 0x00


	//----- nvinfo : EIATTR_SPARSE_MMA_MASK
	.align		4
.L_341:
        /*0038*/ 	.byte	0x03, 0x50
        /*003a*/ 	.short	0x0000


	//----- nvinfo : EIATTR_MAXREG_COUNT
	.align		4
        /*003c*/ 	.byte	0x03, 0x1b
        /*003e*/ 	.short	0x00ff


	//----- nvinfo : EIATTR_MERCURY_ISA_VERSION
	.align		4
        /*0040*/ 	.byte	0x03, 0x5f
        /*0042*/ 	.short	0x0101


	//----- nvinfo : EIATTR_VRC_CTA_INIT_COUNT
	.align		4
        /*0044*/ 	.byte	0x02, 0x4a
	.zero		1
	.zero		1


	//----- nvinfo : EIATTR_EXIT_INSTR_OFFSETS
	.align		4
        /*0048*/ 	.byte	0x04, 0x1c
        /*004a*/ 	.short	(.L_343 - .L_342)


	//   ....[0]....
.L_342:
        /*004c*/ 	.word	0x000009a0


	//   ....[1]....
        /*0050*/ 	.word	0x00000a40


	//   ....[2]....
        /*0054*/ 	.word	0x00000b80


	//----- nvinfo : EIATTR_MAX_THREADS
	.align		4
.L_343:
        /*0058*/ 	.byte	0x04, 0x05
        /*005a*/ 	.short	(.L_345 - .L_344)
.L_344:
        /*005c*/ 	.word	0x00000080
        /*0060*/ 	.word	0x00000001
        /*0064*/ 	.word	0x00000001


	//----- nvinfo : EIATTR_CRS_STACK_SIZE
	.align		4
.L_345:
        /*0068*/ 	.byte	0x04, 0x1e
        /*006a*/ 	.short	(.L_347 - .L_346)
.L_346:
        /*006c*/ 	.word	0x00000000


	//----- nvinfo : EIATTR_CBANK_PARAM_SIZE
	.align		4
.L_347:
        /*0070*/ 	.byte	0x03, 0x19
        /*0072*/ 	.short	0x0018


	//----- nvinfo : EIATTR_PARAM_CBANK
	.align		4
        /*0074*/ 	.byte	0x04, 0x0a
        /*0076*/ 	.short	(.L_349 - .L_348)
	.align		4
.L_348:
        /*0078*/ 	.word	index@(.nv.constant0._ZN2at6native29vectorized_elementwise_kernelILi8EZZZNS0_16conj_kernel_cudaERNS_18TensorIteratorBaseEENKUlvE0_clEvENKUlvE10_clEvEUlN3c107complexIfEEE_St5arrayIPcLm2EEEEviT0_T1_)
        /*007c*/ 	.short	0x0380
        /*007e*/ 	.short	0x0018


	//----- nvinfo : EIATTR_SW_WAR
	.align		4
.L_349:
        /*0080*/ 	.byte	0x04, 0x36
        /*0082*/ 	.short	(.L_351 - .L_350)
.L_350:
        /*0084*/ 	.word	0x00000008
.L_351:


//--------------------- .nv.info._ZN2at6native18elementwise_kernelILi128ELi4EZNS0_15gpu_kernel_implIZZZNS0_16conj_kernel_cudaERNS_18TensorIteratorBaseEENKUlvE0_clEvENKUlvE9_clEvEUlN3c107complexIdEEE_EEvS4_RKT_EUliE_EEviT1_ --------------------------
	.section	.nv.info._ZN2at6native18elementwise_kernelILi128ELi4EZNS0_15gpu_kernel_implIZZZNS0_16conj_kernel_cudaERNS_18TensorIteratorBaseEENKUlvE0_clEvENKUlvE9_clEvEUlN3c107complexIdEEE_EEvS4_RKT_EUliE_EEviT1_,"",@"SHT_CUDA_INFO"
	.sectionflags	@""
	.align	4


	//----- nvinfo : EIATTR_CUDA_API_VERSION
	.align		4
        /*0000*/ 	.byte	0x04, 0x37
        /*0002*/ 	.short	(.L_353 - .L_352)
.L_352:
        /*0004*/ 	.word	0x00000082


	//----- nvinfo : EIATTR_KPARAM_INFO
	.align		4
.L_353:
        /*0008*/ 	.byte	0x04, 0x17
        /*000a*/ 	.short	(.L_355 - .L_354)
.L_354:
        /*000c*/ 	.word	0x00000000
        /*0010*/ 	.short	0x0001
        /*0012*/ 	.short	0x0008
        /*0014*/ 	.byte	0x00, 0xf0, 0x61, 0x08


	//----- nvinfo : EIATTR_KPARAM_INFO
	.align		4
.L_355:
        /*0018*/ 	.byte	0x04, 0x17
        /*001a*/ 	.short	(.L_357 - .L_356)
.L_356:
        /*001c*/ 	.word	0x00000000
        /*0020*/ 	.short	0x0000
        /*0022*/ 	.short	0x0000
        /*0024*/ 	.byte	0x00, 0xf0, 0x11, 0x00


	//----- nvinfo : EIATTR_SPARSE_MMA_MASK
	.align		4
.L_357:
        /*0028*/ 	.byte	0x03, 0x50
        /*002a*/ 	.short	0x0000


	//----- nvinfo : EIATTR_MAXREG_COUNT
	.align		4
        /*002c*/ 	.byte	0x03, 0x1b
        /*002e*/ 	.short	0x0080


	//----- nvinfo : EIATTR_EXTERNS
	.align		4
        /*0030*/ 	.byte	0x04, 0x0f
        /*0032*/ 	.short	(.L_359 - .L_358)


	//   ....[0]....
	.align		4
.L_358:
        /*0034*/ 	.word	index@(__assertfail)


	//----- nvinfo : EIATTR_MERCURY_ISA_VERSION
	.align		4
.L_359:
        /*0038*/ 	.byte	0x03, 0x5f
        /*003a*/ 	.short	0x0101


	//----- nvinfo : EIATTR_VRC_CTA_INIT_COUNT
	.align		4
        /*003c*/ 	.byte	0x02, 0x4a
	.zero		1
	.zero		1


	//----- nvinfo : EIATTR_SYSCALL_OFFSETS
	.align		4
        /*0040*/ 	.byte	0x04, 0x46
        /*0042*/ 	.short	(.L_361 - .L_360)


	//   ....[0]....
.L_360:
        /*0044*/ 	.word	0x000022c0


	//   ....[1]....
        /*0048*/ 	.word	0x000033d0


	//   ....[2]....
        /*004c*/ 	.word	0x00005870


	//   ....[3]....
        /*0050*/ 	.word	0x000066f0


	//   ....[4]....
        /*0054*/ 	.word	0x00008d40


	//   ....[5]....
        /*0058*/ 	.word	0x00009bc0


	//   ....[6]....
        /*005c*/ 	.word	0x0000c220


	//   ....[7]....
        /*0060*/ 	.word	0x0000d070


	//----- nvinfo : EIATTR_EXIT_INSTR_OFFSETS
	.align		4
.L_361:
        /*0064*/ 	.byte	0x04, 0x1c
        /*0066*/ 	.short	(.L_363 - .L_362)


	//   ....[0]....
.L_362:
        /*0068*/ 	.word	0x00009f60


	//   ....[1]....
        /*006c*/ 	.word	0x0000c3b0


	//   ....[2]....
        /*0070*/ 	.word	0x0000c3f0


	//   ....[3]....
        /*0074*/ 	.word	0x0000c480


	//   ....[4]....
        /*0078*/ 	.word	0x0000c4b0


	//   ....[5]....
        /*007c*/ 	.word	0x0000c4e0


	//   ....[6]....
        /*0080*/ 	.word	0x0000c5b0


	//   ....[7]....
        /*0084*/ 	.word	0x0000c630


	//   ....[8]....
        /*0088*/ 	.word	0x0000c730


	//   ....[9]....
        /*008c*/ 	.word	0x0000c7e0


	//   ....[10]....
        /*0090*/ 	.word	0x0000c800


	//   ....[11]....
        /*0094*/ 	.word	0x0000c8d0


	//   ....[12]....
        /*0098*/ 	.word	0x0000ca80


	//   ....[13]....
        /*009c*/ 	.word	0x0000cc30


	//   ....[14]....
        /*00a0*/ 	.word	0x0000cdd0


	//   ....[15]....
        /*00a4*/ 	.word	0x0000ce00


	//   ....[16]....
        /*00a8*/ 	.word	0x0000ce30


	//   ....[17]....
        /*00ac*/ 	.word	0x0000cee0


	//   ....[18]....
        /*00b0*/ 	.word	0x0000cf10


	//   ....[19]....
        /*00b4*/ 	.word	0x0000d080


	//   ....[20]....
        /*00b8*/ 	.word	0x0000d1d0


	//   ....[21]....
        /*00bc*/ 	.word	0x0000d350


	//   ....[22]....
        /*00c0*/ 	.word	0x0000d3d0


	//----- nvinfo : EIATTR_MAX_THREADS
	.align		4
.L_363:
        /*00c4*/ 	.byte	0x04, 0x05
        /*00c6*/ 	.short	(.L_365 - .L_364)
.L_364:
        /*00c8*/ 	.word	0x00000080
        /*00cc*/ 	.word	0x00000001
        /*00d0*/ 	.word	0x00000001


	//----- nvinfo : EIATTR_CRS_STACK_SIZE
	.align		4
.L_365:
        /*00d4*/ 	.byte	0x04, 0x1e
        /*00d6*/ 	.short	(.L_367 - .L_366)
.L_366:
        /*00d8*/ 	.word	0x00000000


	//----- nvinfo : EIATTR_CBANK_PARAM_SIZE
	.align		4
.L_367:
        /*00dc*/ 	.byte	0x03, 0x19
        /*00de*/ 	.short	0x0220


	//----- nvinfo : EIATTR_PARAM_CBANK
	.align		4
        /*00e0*/ 	.byte	0x04, 0x0a
        /*00e2*/ 	.short	(.L_369 - .L_368)
	.align		4
.L_368:
        /*00e4*/ 	.word	index@(.nv.constant0._ZN2at6native18elementwise_kernelILi128ELi4EZNS0_15gpu_kernel_implIZZZNS0_16conj_kernel_cudaERNS_18TensorIteratorBaseEENKUlvE0_clEvENKUlvE9_clEvEUlN3c107complexIdEEE_EEvS4_RKT_EUliE_EEviT1_)
        /*00e8*/ 	.short	0x0380
        /*00ea*/ 	.short	0x0220


	//----- nvinfo : EIATTR_SW_WAR
	.align		4
.L_369:
        /*00ec*/ 	.byte	0x04, 0x36
        /*00ee*/ 	.short	(.L_371 - .L_370)
.L_370:
        /*00f0*/ 	.word	0x00000008
.L_371:


//--------------------- .nv.info._ZN2at6native27unrolled_elementwise_kernelIZZZNS0_16conj_kernel_cudaERNS_18TensorIteratorBaseEENKUlvE0_clEvENKUlvE9_clEvEUlN3c107complexIdEEE_St5arrayIPcLm2EELi4E23TrivialOffsetCalculatorILi1EjESE_NS0_6memory12LoadWithCastILi1EEENSF_13StoreWithCastILi1EEEEEviT_T0_T2_T3_T4_T5_ --------------------------
	.section	.nv.info._ZN2at6native27unrolled_elementwise_kernelIZZZNS0_16conj_kernel_cudaERNS_18TensorIteratorBaseEENKUlvE0_clEvENKUlvE9_clEvEUlN3c107complexIdEEE_St5arrayIPcLm2EELi4E23TrivialOffsetCalculatorILi1EjESE_NS0_6memory12LoadWithCastILi1EEENSF_13StoreWithCastILi1EEEEEviT_T0_T2_T3_T4_T5_,"",@"SHT_CUDA_INFO"
	.sectionflags	@""
	.align	4


	//----- nvinfo : EIATTR_CUDA_API_VERSION
	.align		4
        /*0000*/ 	.byte	0x04, 0x37
        /*0002*/ 	.short	(.L_373 - .L_372)
.L_372:
        /*0004*/ 	.word	0x00000082


	//----- nvinfo : EIATTR_KPARAM_INFO
	.align		4
.L_373:
        /*0008*/ 	.byte	0x04, 0x17
        /*000a*/ 	.short	(.L_375 - .L_374)
.L_374:
        /*000c*/ 	.word	0x00000000
        /*0010*/ 	.short	0x0006
        /*0012*/ 	.short	0x0024
        /*0014*/ 	.byte	0x00, 0xf0, 0x21, 0x00


	//----- nvinfo : EIATTR_KPARAM_INFO
	.align		4
.L_375:
        /*0018*/ 	.byte	0x04, 0x17
        /*001a*/ 	.short	(.L_377 - .L_376)
.L_376:
        /*001c*/ 	.word	0x00000000
        /*0020*/ 	.short	0x0005
        /*0022*/ 	.short	0x001c
        /*0024*/ 	.byte	0x00, 0xf0, 0x21, 0x00


	//----- nvinfo : EIATTR_KPARAM_INFO
	.align		4
.L_377:
        /*0028*/ 	.byte	0x04, 0x17
        /*002a*/ 	.short	(.L_379 - .L_378)
.L_378:
        /*002c*/ 	.word	0x00000000
        /*0030*/ 	.short	0x0004
        /*0032*/ 	.short	0x0019
        /*0034*/ 	.byte	0x00, 0xf0, 0x05, 0x00


	//----- nvinfo : EIATTR_KPARAM_INFO
	.align		4
.L_379:
        /*0038*/ 	.byte	0x04, 0x17
        /*003a*/ 	.short	(.L_381 - .L_380)
.L_380:
        /*003c*/ 	.word	0x00000000
        /*0040*/ 	.short	0x0003
        /*0042*/ 	.short	0x0018
        /*0044*/ 	.byte	0x00, 0xf0, 0x05, 0x00


	//----- nvinfo : EIATTR_KPARAM_INFO
	.align		4
.L_381:
        /*0048*/ 	.byte	0x04, 0x17
        /*004a*/ 	.short	(.L_383 - .L_382)
.L_382:
        /*004c*/ 	.word	0x00000000
        /*0050*/ 	.short	0x0002
        /*0052*/ 	.short	0x0008
        /*0054*/ 	.byte	0x00, 0xf0, 0x41, 0x00


	//----- nvinfo : EIATTR_KPARAM_INFO
	.align		4
.L_383:
        /*0058*/ 	.byte	0x04, 0x17
        /*005a*/ 	.short	(.L_385 - .L_384)
.L_384:
        /*005c*/ 	.word	0x00000000
        /*0060*/ 	.short	0x0001
        /*0062*/ 	.short	0x0004
        /*0064*/ 	.byte	0x00, 0xf0, 0x05, 0x00


	//----- nvinfo : EIATTR_KPARAM_INFO
	.align		4
.L_385:
        /*0068*/ 	.byte	0x04, 0x17
        /*006a*/ 	.short	(.L_387 - .L_386)
.L_386:
        /*006c*/ 	.word	0x00000000
        /*0070*/ 	.short	0x0000
        /*0072*/ 	.short	0x0000
        /*0074*/ 	.byte	0x00, 0xf0, 0x11, 0x00


	//----- nvinfo : EIATTR_SPARSE_MMA_MASK
	.align		4
.L_387:
        /*0078*/ 	.byte	0x03, 0x50
        /*007a*/ 	.short	0x0000


	//----- nvinfo : EIATTR_MAXREG_COUNT
	.align		4
        /*007c*/ 	.byte	0x03, 0x1b
        /*007e*/ 	.short	0x00ff


	//----- nvinfo : EIATTR_EXTERNS
	.align		4
        /*0080*/ 	.byte	0x04, 0x0f
        /*0082*/ 	.short	(.L_389 - .L_388)


	//   ....[0]....
	.align		4
.L_388:
        /*0084*/ 	.word	index@(__assertfail)


	//----- nvinfo : EIATTR_MERCURY_ISA_VERSION
	.align		4
.L_389:
        /*0088*/ 	.byte	0x03, 0x5f
        /*008a*/ 	.short	0x0101


	//----- nvinfo : EIATTR_VRC_CTA_INIT_COUNT
	.align		4
        /*008c*/ 	.byte	0x02, 0x4a
	.zero		1
	.zero		1


	//----- nvinfo : EIATTR_SYSCALL_OFFSETS
	.align		4
        /*0090*/ 	.byte	0x04, 0x46
        /*0092*/ 	.short	(.L_391 - .L_390)


	//   ....[0]....
.L_390:
        /*0094*/ 	.word	0x00000fe0


	//   ....[1]....
        /*0098*/ 	.word	0x000021c0


	//   ....[2]....
        /*009c*/ 	.word	0x000032d0


	//   ....[3]....
        /*00a0*/ 	.word	0x000042d0


	//   ....[4]....
        /*00a4*/ 	.word	0x00005630


	//   ....[5]....
        /*00a8*/ 	.word	0x00006640


	//   ....[6]....
        /*00ac*/ 	.word	0x000077e0


	//   ....[7]....
        /*00b0*/ 	.word	0x00008960


	//----- nvinfo : EIATTR_EXIT_INSTR_OFFSETS
	.align		4
.L_391:
        /*00b4*/ 	.byte	0x04, 0x1c
        /*00b6*/ 	.short	(.L_393 - .L_392)


	//   ....[0]....
.L_392:
        /*00b8*/ 	.word	0x00007b70


	//   ....[1]....
        /*00bc*/ 	.word	0x00007cb0


	//   ....[2]....
        /*00c0*/ 	.word	0x00007cf0


	//   ....[3]....
        /*00c4*/ 	.word	0x00007d80


	//   ....[4]....
        /*00c8*/ 	.word	0x00007db0


	//   ....[5]....
        /*00cc*/ 	.word	0x00007de0


	//   ....[6]....
        /*00d0*/ 	.word	0x00007eb0


	//   ....[7]....
        /*00d4*/ 	.word	0x00007f30


	//   ....[8]....
        /*00d8*/ 	.word	0x00008030


	//   ....[9]....
        /*00dc*/ 	.word	0x000080e0


	//   ....[10]....
        /*00e0*/ 	.word	0x00008100


	//   ....[11]....
        /*00e4*/ 	.word	0x000081d0


	//   ....[12]....
        /*00e8*/ 	.word	0x00008380


	//   ....[13]....
        /*00ec*/ 	.word	0x00008530


	//   ....[14]....
        /*00f0*/ 	.word	0x000086d0


	//   ....[15]....
        /*00f4*/ 	.word	0x00008700


	//   ....[16]....
        /*00f8*/ 	.word	0x00008730


	//   ....[17]....
        /*00fc*/ 	.word	0x000087e0


	//   ....[18]....
        /*0100*/ 	.word	0x00008800


	//   ....[19]....
        /*0104*/ 	.word	0x00008970


	//   ....[20]....
        /*0108*/ 	.word	0x00008ac0


	//   ....[21]....
        /*010c*/ 	.word	0x00008c40


	//   ....[22]....
        /*0110*/ 	.word	0x00008cc0


	//----- nvinfo : EIATTR_MAX_THREADS
	.align		4
.L_393:
        /*0114*/ 	.byte	0x04, 0x05
        /*0116*/ 	.short	(.L_395 - .L_394)
.L_394:
        /*0118*/ 	.word	0x00000080
        /*011c*/ 	.word	0x00000001
        /*0120*/ 	.word	0x00000001


	//----- nvinfo : EIATTR_CRS_STACK_SIZE
	.align		4
.L_395:
        /*0124*/ 	.byte	0x04, 0x1e
        /*0126*/ 	.short	(.L_397 - .L_396)
.L_396:
        /*0128*/ 	.word	0x00000000


	//----- nvinfo : EIATTR_CBANK_PARAM_SIZE
	.align		4
.L_397:
        /*012c*/ 	.byte	0x03, 0x19
        /*012e*/ 	.short	0x002c


	//----- nvinfo : EIATTR_PARAM_CBANK
	.align		4
        /*0130*/ 	.byte	0x04, 0x0a
        /*0132*/ 	.short	(.L_399 - .L_398)
	.align		4
.L_398:
        /*0134*/ 	.word	index@(.nv.constant0._ZN2at6native27unrolled_elementwise_kernelIZZZNS0_16conj_kernel_cudaERNS_18TensorIteratorBaseEENKUlvE0_clEvENKUlvE9_clEvEUlN3c107complexIdEEE_St5arrayIPcLm2EELi4E23TrivialOffsetCalculatorILi1EjESE_NS0_6memory12LoadWithCastILi1EEENSF_13StoreWithCastILi1EEEEEviT_T0_T2_T3_T4_T5_)
        /*0138*/ 	.short	0x0380
        /*013a*/ 	.short	0x002c


	//----- nvinfo : EIATTR_SW_WAR
	.align		4
.L_399:
        /*013c*/ 	.byte	0x04, 0x36
        /*013e*/ 	.short	(.L_401 - .L_400)
.L_400:
        /*0140*/ 	.word	0x00000008
.L_401:


//--------------------- .nv.info._ZN2at6native18elementwise_kernelILi128ELi2EZNS0_22gpu_kernel_impl_nocastIZZZNS0_16conj_kernel_cudaERNS_18TensorIteratorBaseEENKUlvE0_clEvENKUlvE9_clEvEUlN3c107complexIdEEE_EEvS4_RKT_EUliE_EEviT1_ --------------------------
	.section	.nv.info._ZN2at6native18elementwise_kernelILi128ELi2EZNS0_22gpu_kernel_impl_nocastIZZZNS0_16conj_kernel_cudaERNS_18TensorIteratorBaseEENKUlvE0_clEvENKUlvE9_clEvEUlN3c107complexIdEEE_EEvS4_RKT_EUliE_EEviT1_,"",@"SHT_CUDA_INFO"
	.sectionflags	@""
	.align	4


	//----- nvinfo : EIATTR_CUDA_API_VERSION
	.align		4
        /*0000*/ 	.byte	0x04, 0x37
        /*0002*/ 	.short	(.L_403 - .L_402)
.L_402:
        /*0004*/ 	.word	0x00000082


	//----- nvinfo : EIATTR_KPARAM_INFO
	.align		4
.L_403:
        /*0008*/ 	.byte	0x04, 0x17
        /*000a*/ 	.short	(.L_405 - .L_404)
.L_404:
        /*000c*/ 	.word	0x00000000
        /*0010*/ 	.short	0x0001
        /*0012*/ 	.short	0x0008
        /*0014*/ 	.byte	0x00, 0xf0, 0x61, 0x08


	//----- nvinfo : EIATTR_KPARAM_INFO
	.align		4
.L_405:
        /*0018*/ 	.byte	0x04, 0x17
        /*001a*/ 	.short	(.L_407 - .L_406)
.L_406:
        /*001c*/ 	.word	0x00000000
        /*0020*/ 	.short	0x0000
        /*0022*/ 	.short	0x0000
        /*0024*/ 	.byte	0x00, 0xf0, 0x11, 0x00


	//----- nvinfo : EIATTR_SPARSE_MMA_MASK
	.align		4
.L_407:
        /*0028*/ 	.byte	0x03, 0x50
        /*002a*/ 	.short	0x0000


	//----- nvinfo : EIATTR_MAXREG_COUNT
	.align		4
        /*002c*/ 	.byte	0x03, 0x1b
        /*002e*/ 	.short	0x0080


	//----- nvinfo : EIATTR_MERCURY_ISA_VERSION
	.align		4
        /*0030*/ 	.byte	0x03, 0x5f
        /*0032*/ 	.short	0x0101


	//----- nvinfo : EIATTR_VRC_CTA_INIT_COUNT
	.align		4
        /*0034*/ 	.byte	0x02, 0x4a
	.zero		1
	.zero		1


	//----- nvinfo : EIATTR_EXIT_INSTR_OFFSETS
	.align		4
        /*0038*/ 	.byte	0x04, 0x1c
        /*003a*/ 	.short	(.L_409 - .L_408)


	//   ....[0]....
.L_408:
        /*003c*/ 	.word	0x00000150


	//   ....[1]....
        /*0040*/ 	.word	0x000001b0


	//   ....[2]....
        /*0044*/ 	.word	0x00001580


	//   ....[3]....
        /*0048*/ 	.word	0x000028b0


	//----- nvinfo : EIATTR_MAX_THREADS
	.align		4
.L_409:
        /*004c*/ 	.byte	0x04, 0x05
        /*004e*/ 	.short	(.L_411 - .L_410)
.L_410:
        /*0050*/ 	.word	0x00000080
        /*0054*/ 	.word	0x00000001
        /*0058*/ 	.word	0x00000001


	//----- nvinfo : EIATTR_CRS_STACK_SIZE
	.align		4
.L_411:
        /*005c*/ 	.byte	0x04, 0x1e
        /*005e*/ 	.short	(.L_413 - .L_412)
.L_412:
        /*0060*/ 	.word	0x00000000


	//----- nvinfo : EIATTR_CBANK_PARAM_SIZE
	.align		4
.L_413:
        /*0064*/ 	.byte	0x03, 0x19
        /*0066*/ 	.short	0x0220


	//----- nvinfo : EIATTR_PARAM_CBANK
	.align		4
        /*0068*/ 	.byte	0x04, 0x0a
        /*006a*/ 	.short	(.L_415 - .L_414)
	.align		4
.L_414:
        /*006c*/ 	.word	index@(.nv.constant0._ZN2at6native18elementwise_kernelILi128ELi2EZNS0_22gpu_kernel_impl_nocastIZZZNS0_16conj_kernel_cudaERNS_18TensorIteratorBaseEENKUlvE0_clEvENKUlvE9_clEvEUlN3c107complexIdEEE_EEvS4_RKT_EUliE_EEviT1_)
        /*0070*/ 	.short	0x0380
        /*0072*/ 	.short	0x0220


	//----- nvinfo : EIATTR_SW_WAR
	.align		4
.L_415:
        /*0074*/ 	.byte	0x04, 0x36
        /*0076*/ 	.short	(.L_417 - .L_416)
.L_416:
        /*0078*/ 	.word	0x00000008
.L_417:


//--------------------- .nv.info._ZN2at6native27unrolled_elementwise_kernelIZZZNS0_16conj_kernel_cudaERNS_18TensorIteratorBaseEENKUlvE0_clEvENKUlvE9_clEvEUlN3c107complexIdEEE_St5arrayIPcLm2EELi4E23TrivialOffsetCalculatorILi1EjESE_NS0_6memory15LoadWithoutCastENSF_16StoreWithoutCastEEEviT_T0_T2_T3_T4_T5_ --------------------------
	.section	.nv.info._ZN2at6native27unrolled_elementwise_kernelIZZZNS0_16conj_kernel_cudaERNS_18TensorIteratorBaseEENKUlvE0_clEvENKUlvE9_clEvEUlN3c107complexIdEEE_St5arrayIPcLm2EELi4E23TrivialOffsetCalculatorILi1EjESE_NS0_6memory15LoadWithoutCastENSF_16StoreWithoutCastEEEviT_T0_T2_T3_T4_T5_,"",@"SHT_CUDA_INFO"
	.sectionflags	@""
	.align	4


	//----- nvinfo : EIATTR_CUDA_API_VERSION
	.align		4
        /*0000*/ 	.byte	0x04, 0x37
        /*0002*/ 	.short	(.L_419 - .L_418)
.L_418:
        /*0004*/ 	.word	0x00000082


	//----- nvinfo : EIATTR_KPARAM_INFO
	.align		4
.L_419:
        /*0008*/ 	.byte	0x04, 0x17
        /*000a*/ 	.short	(.L_421 - .L_420)
.L_420:
        /*000c*/ 	.word	0x00000000
        /*0010*/ 	.short	0x0006
        /*0012*/ 	.short	0x001b
        /*0014*/ 	.byte	0x00, 0xf0, 0x05, 0x00


	//----- nvinfo : EIATTR_KPARAM_INFO
	.align		4
.L_421:
        /*0018*/ 	.byte	0x04, 0x17
        /*001a*/ 	.short	(.L_423 - .L_422)
.L_422:
        /*001c*/ 	.word	0x00000000
        /*0020*/ 	.short	0x0005
        /*0022*/ 	.short	0x001a
        /*0024*/ 	.byte	0x00, 0xf0, 0x05, 0x00


	//----- nvinfo : EIATTR_KPARAM_INFO
	.align		4
.L_423:
        /*0028*/ 	.byte	0x04, 0x17
        /*002a*/ 	.short	(.L_425 - .L_424)
.L_424:
        /*002c*/ 	.word	0x00000000
        /*0030*/ 	.short	0x0004
        /*0032*/ 	.short	0x0019
        /*0034*/ 	.byte	0x00, 0xf0, 0x05, 0x00


	//----- nvinfo : EIATTR_KPARAM_INFO
	.align		4
.L_425:
        /*0038*/ 	.byte	0x04, 0x17
        /*003a*/ 	.short	(.L_427 - .L_426)
.L_426:
        /*003c*/ 	.word	0x00000000
        /*0040*/ 	.short	0x0003
        /*0042*/ 	.short	0x0018
        /*0044*/ 	.byte	0x00, 0xf0, 0x05, 0x00


	//----- nvinfo : EIATTR_KPARAM_INFO
	.align		4
.L_427:
        /*0048*/ 	.byte	0x04, 0x17
        /*004a*/ 	.short	(.L_429 - .L_428)
.L_428:
        /*004c*/ 	.word	0x00000000
        /*0050*/ 	.short	0x0002
        /*0052*/ 	.short	0x0008
        /*0054*/ 	.byte	0x00, 0xf0, 0x41, 0x00


	//----- nvinfo : EIATTR_KPARAM_INFO
	.align		4
.L_429:
        /*0058*/ 	.byte	0x04, 0x17
        /*005a*/ 	.short	(.L_431 - .L_430)
.L_430:
        /*005c*/ 	.word	0x00000000
        /*0060*/ 	.short	0x0001
        /*0062*/ 	.short	0x0004
        /*0064*/ 	.byte	0x00, 0xf0, 0x05, 0x00


	//----- nvinfo : EIATTR_KPARAM_INFO
	.align		4
.L_431:
        /*0068*/ 	.byte	0x04, 0x17
        /*006a*/ 	.short	(.L_433 - .L_432)
.L_432:
        /*006c*/ 	.word	0x00000000
        /*0070*/ 	.short	0x0000
        /*0072*/ 	.short	0x0000
        /*0074*/ 	.byte	0x00, 0xf0, 0x11, 0x00


	//----- nvinfo : EIATTR_SPARSE_MMA_MASK
	.align		4
.L_433:
        /*0078*/ 	.byte	0x03, 0x50
        /*007a*/ 	.short	0x0000


	//----- nvinfo : EIATTR_MAXREG_COUNT
	.align		4
        /*007c*/ 	.byte	0x03, 0x1b
        /*007e*/ 	.short	0x00ff


	//----- nvinfo : EIATTR_MERCURY_ISA_VERSION
	.align		4
        /*0080*/ 	.byte	0x03, 0x5f
        /*0082*/ 	.short	0x0101


	//----- nvinfo : EIATTR_VRC_CTA_INIT_COUNT
	.align		4
        /*0084*/ 	.byte	0x02, 0x4a
	.zero		1
	.zero		1


	//----- nvinfo : EIATTR_EXIT_INSTR_OFFSETS
	.align		4
        /*0088*/ 	.byte	0x04, 0x1c
        /*008a*/ 	.short	(.L_435 - .L_434)


	//   ....[0]....
.L_434:
        /*008c*/ 	.word	0x00000510


	//   ....[1]....
        /*0090*/ 	.word	0x000005d0


	//----- nvinfo : EIATTR_MAX_THREADS
	.align		4
.L_435:
        /*0094*/ 	.byte	0x04, 0x05
        /*0096*/ 	.short	(.L_437 - .L_436)
.L_436:
        /*0098*/ 	.word	0x00000080
        /*009c*/ 	.word	0x00000001
        /*00a0*/ 	.word	0x00000001


	//----- nvinfo : EIATTR_CRS_STACK_SIZE
	.align		4
.L_437:
        /*00a4*/ 	.byte	0x04, 0x1e
        /*00a6*/ 	.short	(.L_439 - .L_438)
.L_438:
        /*00a8*/ 	.word	0x00000000


	//----- nvinfo : EIATTR_CBANK_PARAM_SIZE
	.align		4
.L_439:
        /*00ac*/ 	.byte	0x03, 0x19
        /*00ae*/ 	.short	0x001c


	//----- nvinfo : EIATTR_PARAM_CBANK
	.align		4
        /*00b0*/ 	.byte	0x04, 0x0a
        /*00b2*/ 	.short	(.L_441 - .L_440)
	.align		4
.L_440:
        /*00b4*/ 	.word	index@(.nv.constant0._ZN2at6native27unrolled_elementwise_kernelIZZZNS0_16conj_kernel_cudaERNS_18TensorIteratorBaseEENKUlvE0_clEvENKUlvE9_clEvEUlN3c107complexIdEEE_St5arrayIPcLm2EELi4E23TrivialOffsetCalculatorILi1EjESE_NS0_6memory15LoadWithoutCastENSF_16StoreWithoutCastEEEviT_T0_T2_T3_T4_T5_)
        /*00b8*/ 	.short	0x0380
        /*00ba*/ 	.short	0x001c


	//----- nvinfo : EIATTR_SW_WAR
	.align		4
.L_441:
        /*00bc*/ 	.byte	0x04, 0x36
        /*00be*/ 	.short	(.L_443 - .L_442)
.L_442:
        /*00c0*/ 	.word	0x00000008
.L_443:


//--------------------- .nv.info._ZN2at6native29vectorized_elementwise_kernelILi2EZZZNS0_16conj_kernel_cudaERNS_18TensorIteratorBaseEENKUlvE0_clEvENKUlvE9_clEvEUlN3c107complexIdEEE_St5arrayIPcLm2EEEEviT0_T1_ --------------------------
	.section	.nv.info._ZN2at6native29vectorized_elementwise_kernelILi2EZZZNS0_16conj_kernel_cudaERNS_18TensorIteratorBaseEENKUlvE0_clEvENKUlvE9_clEvEUlN3c107complexIdEEE_St5arrayIPcLm2EEEEviT0_T1_,"",@"SHT_CUDA_INFO"
	.sectionflags	@""
	.align	4


	//----- nvinfo : EIATTR_CUDA_API_VERSION
	.align		4
        /*0000*/ 	.byte	0x04, 0x37
        /*0002*/ 	.short	(.L_445 - .L_444)
.L_444:
        /*0004*/ 	.word	0x00000082


	//----- nvinfo : EIATTR_KPARAM_INFO
	.align		4
.L_445:
        /*0008*/ 	.byte	0x04, 0x17
        /*000a*/ 	.short	(.L_447 - .L_446)
.L_446:
        /*000c*/ 	.word	0x00000000
        /*0010*/ 	.short	0x0002
        /*0012*/ 	.short	0x0008
        /*0014*/ 	.byte	0x00, 0xf0, 0x41, 0x00


	//----- nvinfo : EIATTR_KPARAM_INFO
	.align		4
.L_447:
        /*0018*/ 	.byte	0x04, 0x17
        /*001a*/ 	.short	(.L_449 - .L_448)
.L_448:
        /*001c*/ 	.word	0x00000000
        /*0020*/ 	.short	0x0001
        /*0022*/ 	.short	0x0004
        /*0024*/ 	.byte	0x00, 0xf0, 0x05, 0x00


	//----- nvinfo : EIATTR_KPARAM_INFO
	.align		4
.L_449:
        /*0028*/ 	.byte	0x04, 0x17
        /*002a*/ 	.short	(.L_451 - .L_450)
.L_450:
        /*002c*/ 	.word	0x00000000
        /*0030*/ 	.short	0x0000
        /*0032*/ 	.short	0x0000
        /*0034*/ 	.byte	0x00, 0xf0, 0x11, 0x00


	//----- nvinfo : EIATTR_SPARSE_MMA_MASK
	.align		4
.L_451:
        /*0038*/ 	.byte	0x03, 0x50
        /*003a*/ 	.short	0x0000


	//----- nvinfo : EIATTR_MAXREG_COUNT
	.align		4
        /*003c*/ 	.byte	0x03, 0x1b
        /*003e*/ 	.short	0x00ff


	//----- nvinfo : EIATTR_MERCURY_ISA_VERSION
	.align		4
        /*0040*/ 	.byte	0x03, 0x5f
        /*0042*/ 	.short	0x0101


	//----- nvinfo : EIATTR_VRC_CTA_INIT_COUNT
	.align		4
        /*0044*/ 	.byte	0x02, 0x4a
	.zero		1
	.zero		1


	//----- nvinfo : EIATTR_EXIT_INSTR_OFFSETS
	.align		4
        /*0048*/ 	.byte	0x04, 0x1c
        /*004a*/ 	.short	(.L_453 - .L_452)


	//   ....[0]....
.L_452:
        /*004c*/ 	.word	0x00000b90


	//   ....[1]....
        /*0050*/ 	.word	0x00000c70


	//   ....[2]....
        /*0054*/ 	.word	0x00000df0


	//----- nvinfo : EIATTR_MAX_THREADS
	.align		4
.L_453:
        /*0058*/ 	.byte	0x04, 0x05
        /*005a*/ 	.short	(.L_455 - .L_454)
.L_454:
        /*005c*/ 	.word	0x00000080
        /*0060*/ 	.word	0x00000001
        /*0064*/ 	.word	0x00000001


	//----- nvinfo : EIATTR_CRS_STACK_SIZE
	.align		4
.L_455:
        /*0068*/ 	.byte	0x04, 0x1e
        /*006a*/ 	.short	(.L_457 - .L_456)
.L_456:
        /*006c*/ 	.word	0x00000000


	//----- nvinfo : EIATTR_CBANK_PARAM_SIZE
	.align		4
.L_457:
        /*0070*/ 	.byte	0x03, 0x19
        /*0072*/ 	.short	0x0018


	//----- nvinfo : EIATTR_PARAM_CBANK
	.align		4
        /*0074*/ 	.byte	0x04, 0x0a
        /*0076*/ 	.short	(.L_459 - .L_458)
	.align		4
.L_458:
        /*0078*/ 	.word	index@(.nv.constant0._ZN2at6native29vectorized_elementwise_kernelILi2EZZZNS0_16conj_kernel_cudaERNS_18TensorIteratorBaseEENKUlvE0_clEvENKUlvE9_clEvEUlN3c107complexIdEEE_St5arrayIPcLm2EEEEviT0_T1_)
        /*007c*/ 	.short	0x0380
        /*007e*/ 	.short	0x0018


	//----- nvinfo : EIATTR_SW_WAR
	.align		4
.L_459:
        /*0080*/ 	.byte	0x04, 0x36
        /*0082*/ 	.short	(.L_461 - .L_460)
.L_460:
        /*0084*/ 	.word	0x00000008
.L_461:


//--------------------- .nv.info._ZN2at6native29vectorized_elementwise_kernelILi4EZZZNS0_16conj_kernel_cudaERNS_18TensorIteratorBaseEENKUlvE0_clEvENKUlvE9_clEvEUlN3c107complexIdEEE_St5arrayIPcLm2EEEEviT0_T1_ --------------------------
	.section	.nv.info._ZN2at6native29vectorized_elementwise_kernelILi4EZZZNS0_16conj_kernel_cudaERNS_18TensorIteratorBaseEENKUlvE0_clEvENKUlvE9_clEvEUlN3c107complexIdEEE_St5arrayIPcLm2EEEEviT0_T1_,"",@"SHT_CUDA_INFO"
	.sectionflags	@""
	.align	4


	//----- nvinfo : EIATTR_CUDA_API_VERSION
	.align		4
        /*0000*/ 	.byte	0x04, 0x37
        /*0002*/ 	.short	(.L_463 - .L_462)
.L_462:
        /*0004*/ 	.word	0x00000082


	//----- nvinfo : EIATTR_KPARAM_INFO
	.align		4
.L_463:
        /*0008*/ 	.byte	0x04, 0x17
        /*000a*/ 	.short	(.L_465 - .L_464)
.L_464:
        /*000c*/ 	.word	0x00000000
        /*0010*/ 	.short	0x0002
        /*0012*/ 	.short	0x0008
        /*0014*/ 	.byte	0x00, 0xf0, 0x41, 0x00


	//----- nvinfo : EIATTR_KPARAM_INFO
	.align		4
.L_465:
        /*0018*/ 	.byte	0x04, 0x17
        /*001a*/ 	.short	(.L_467 - .L_466)
.L_466:
        /*001c*/ 	.word	0x00000000
        /*0020*/ 	.short	0x0001
        /*0022*/ 	.short	0x0004
        /*0024*/ 	.byte	0x00, 0xf0, 0x05, 0x00


	//----- nvinfo : EIATTR_KPARAM_INFO
	.align		4
.L_467:
        /*0028*/ 	.byte	0x04, 0x17
        /*002a*/ 	.short	(.L_469 - .L_468)
.L_468:
        /*002c*/ 	.word	0x00000000
        /*0030*/ 	.short	0x0000
        /*0032*/ 	.short	0x0000
        /*0034*/ 	.byte	0x00, 0xf0, 0x11, 0x00


	//----- nvinfo : EIATTR_SPARSE_MMA_MASK
	.align		4
.L_469:
        /*0038*/ 	.byte	0x03, 0x50
        /*003a*/ 	.short	0x0000


	//----- nvinfo : EIATTR_MAXREG_COUNT
	.align		4
        /*003c*/ 	.byte	0x03, 0x1b
        /*003e*/ 	.short	0x00ff


	//----- nvinfo : EIATTR_MERCURY_ISA_VERSION
	.align		4
        /*0040*/ 	.byte	0x03, 0x5f
        /*0042*/ 	.short	0x0101


	//----- nvinfo : EIATTR_VRC_CTA_INIT_COUNT
	.align		4
        /*0044*/ 	.byte	0x02, 0x4a
	.zero		1
	.zero		1


	//----- nvinfo : EIATTR_EXIT_INSTR_OFFSETS
	.align		4
        /*0048*/ 	.byte	0x04, 0x1c
        /*004a*/ 	.short	(.L_471 - .L_470)


	//   ....[0]....
.L_470:
        /*004c*/ 	.word	0x00000b90


	//   ....[1]....
        /*0050*/ 	.word	0x00000c70


	//   ....[2]....
        /*0054*/ 	.word	0x00000df0


	//----- nvinfo : EIATTR_MAX_THREADS
	.align		4
.L_471:
        /*0058*/ 	.byte	0x04, 0x05
        /*005a*/ 	.short	(.L_473 - .L_472)
.L_472:
        /*005c*/ 	.word	0x00000080
        /*0060*/ 	.word	0x00000001
        /*0064*/ 	.word	0x00000001


	//----- nvinfo : EIATTR_CRS_STACK_SIZE
	.align		4
.L_473:
        /*0068*/ 	.byte	0x04, 0x1e
        /*006a*/ 	.short	(.L_475 - .L_474)
.L_474:
        /*006c*/ 	.word	0x00000000


	//----- nvinfo : EIATTR_CBANK_PARAM_SIZE
	.align		4
.L_475:
        /*0070*/ 	.byte	0x03, 0x19
        /*0072*/ 	.short	0x0018


	//----- nvinfo : EIATTR_PARAM_CBANK
	.align		4
        /*0074*/ 	.byte	0x04, 0x0a
        /*0076*/ 	.short	(.L_477 - .L_476)
	.align		4
.L_476:
        /*0078*/ 	.word	index@(.nv.constant0._ZN2at6native29vectorized_elementwise_kernelILi4EZZZNS0_16conj_kernel_cudaERNS_18TensorIteratorBaseEENKUlvE0_clEvENKUlvE9_clEvEUlN3c107complexIdEEE_St5arrayIPcLm2EEEEviT0_T1_)
        /*007c*/ 	.short	0x0380
        /*007e*/ 	.short	0x0018


	//----- nvinfo : EIATTR_SW_WAR
	.align		4
.L_477:
        /*0080*/ 	.byte	0x04, 0x36
        /*0082*/ 	.short	(.L_479 - .L_478)
.L_478:
        /*0084*/ 	.word	0x00000008
.L_479:


//--------------------- .nv.info._ZN2at6native29vectorized_elementwise_kernelILi8EZZZNS0_16conj_kernel_cudaERNS_18TensorIteratorBaseEENKUlvE0_clEvENKUlvE9_clEvEUlN3c107complexIdEEE_St5arrayIPcLm2EEEEviT0_T1_ --------------------------
	.section	.nv.info._ZN2at6native29vectorized_elementwise_kernelILi8EZZZNS0_16conj_kernel_cudaERNS_18TensorIteratorBaseEENKUlvE0_clEvENKUlvE9_clEvEUlN3c107complexIdEEE_St5arrayIPcLm2EEEEviT0_T1_,"",@"SHT_CUDA_INFO"
	.sectionflags	@""
	.align	4


	//----- nvinfo : EIATTR_CUDA_API_VERSION
	.align		4
        /*0000*/ 	.byte	0x04, 0x37
        /*0002*/ 	.short	(.L_481 - .L_480)
.L_480:
        /*0004*/ 	.word	0x00000082


	//----- nvinfo : EIATTR_KPARAM_INFO
	.align		4
.L_481:
        /*0008*/ 	.byte	0x04, 0x17
        /*000a*/ 	.short	(.L_483 - .L_482)
.L_482:
        /*000c*/ 	.word	0x00000000
        /*0010*/ 	.short	0x0002
        /*0012*/ 	.short	0x0008
        /*0014*/ 	.byte	0x00, 0xf0, 0x41, 0x00


	//----- nvinfo : EIATTR_KPARAM_INFO
	.align		4
.L_483:
        /*0018*/ 	.byte	0x04, 0x17
        /*001a*/ 	.short	(.L_485 - .L_484)
.L_484:
        /*001c*/ 	.word	0x00000000
        /*0020*/ 	.short	0x0001
        /*0022*/ 	.short	0x0004
        /*0024*/ 	.byte	0x00, 0xf0, 0x05, 0x00


	//----- nvinfo : EIATTR_KPARAM_INFO
	.align		4
.L_485:
        /*0028*/ 	.byte	0x04, 0x17
        /*002a*/ 	.short	(.L_487 - .L_486)
.L_486:
        /*002c*/ 	.word	0x00000000
        /*0030*/ 	.short	0x0000
        /*0032*/ 	.short	0x0000
        /*0034*/ 	.byte	0x00, 0xf0, 0x11, 0x00


	//----- nvinfo : EIATTR_SPARSE_MMA_MASK
	.align		4
.L_487:
        /*0038*/ 	.byte	0x03, 0x50
        /*003a*/ 	.short	0x0000


	//----- nvinfo : EIATTR_MAXREG_COUNT
	.align		4
        /*003c*/ 	.byte	0x03, 0x1b
        /*003e*/ 	.short	0x00ff


	//----- nvinfo : EIATTR_MERCURY_ISA_VERSION
	.align		4
        /*0040*/ 	.byte	0x03, 0x5f
        /*0042*/ 	.short	0x0101


	//----- nvinfo : EIATTR_VRC_CTA_INIT_COUNT
	.align		4
        /*0044*/ 	.byte	0x02, 0x4a
	.zero		1
	.zero		1


	//----- nvinfo : EIATTR_EXIT_INSTR_OFFSETS
	.align		4
        /*0048*/ 	.byte	0x04, 0x1c
        /*004a*/ 	.short	(.L_489 - .L_488)


	//   ....[0]....
.L_488:
        /*004c*/ 	.word	0x00000b90


	//   ....[1]....
        /*0050*/ 	.word	0x00000c70


	//   ....[2]....
        /*0054*/ 	.word	0x00000df0


	//----- nvinfo : EIATTR_MAX_THREADS
	.align		4
.L_489:
        /*0058*/ 	.byte	0x04, 0x05
        /*005a*/ 	.short	(.L_491 - .L_490)
.L_490:
        /*005c*/ 	.word	0x00000080
        /*0060*/ 	.word	0x00000001
        /*0064*/ 	.word	0x00000001


	//----- nvinfo : EIATTR_CRS_STACK_SIZE
	.align		4
.L_491:
        /*0068*/ 	.byte	0x04, 0x1e
        /*006a*/ 	.short	(.L_493 - .L_492)
.L_492:
        /*006c*/ 	.word	0x00000000


	//----- nvinfo : EIATTR_CBANK_PARAM_SIZE
	.align		4
.L_493:
        /*0070*/ 	.byte	0x03, 0x19
        /*0072*/ 	.short	0x0018


	//----- nvinfo : EIATTR_PARAM_CBANK
	.align		4
        /*0074*/ 	.byte	0x04, 0x0a
        /*0076*/ 	.short	(.L_495 - .L_494)
	.align		4
.L_494:
        /*0078*/ 	.word	index@(.nv.constant0._ZN2at6native29vectorized_elementwise_kernelILi8EZZZNS0_16conj_kernel_cudaERNS_18TensorIteratorBaseEENKUlvE0_clEvENKUlvE9_clEvEUlN3c107complexIdEEE_St5arrayIPcLm2EEEEviT0_T1_)
        /*007c*/ 	.short	0x0380
        /*007e*/ 	.short	0x0018


	//----- nvinfo : EIATTR_SW_WAR
	.align		4
.L_495:
        /*0080*/ 	.byte	0x04, 0x36
        /*0082*/ 	.short	(.L_497 - .L_496)
.L_496:
        /*0084*/ 	.word	0x00000008
.L_497:


//--------------------- .nv.info._ZN2at6native18elementwise_kernelILi128ELi4EZNS0_15gpu_kernel_implIZZZNS0_17angle_kernel_cudaERNS_18TensorIteratorBaseEENKUlvE0_clEvENKUlvE0_clEvEUlfE_EEvS4_RKT_EUliE_EEviT1_ --------------------------
	.section	.nv.info._ZN2at6native18elementwise_kernelILi128ELi4EZNS0_15gpu_kernel_implIZZZNS0_17angle_kernel_cudaERNS_18TensorIteratorBaseEENKUlvE0_clEvENKUlvE0_clEvEUlfE_EEvS4_RKT_EUliE_EEviT1_,"",@"SHT_CUDA_INFO"
	.sectionflags	@""
	.align	4


	//----- nvinfo : EIATTR_CUDA_API_VERSION
	.align		4
        /*0000*/ 	.byte	0x04, 0x37
        /*0002*/ 	.short	(.L_499 - .L_498)
.L_498:
        /*0004*/ 	.word	0x00000082


	//----- nvinfo : EIATTR_KPARAM_INFO
	.align		4
.L_499:
        /*0008*/ 	.byte	0x04, 0x17
        /*000a*/ 	.short	(.L_501 - .L_500)
.L_500:
        /*000c*/ 	.word	0x00000000
        /*0010*/ 	.short	0x0001
        /*0012*/ 	.short	0x0008
        /*0014*/ 	.byte	0x00, 0xf0, 0x61, 0x08


	//----- nvinfo : EIATTR_KPARAM_INFO
	.align		4
.L_501:
        /*0018*/ 	.byte	0x04, 0x17
        /*001a*/ 	.short	(.L_503 - .L_502)
.L_502:
        /*001c*/ 	.word	0x00000000
        /*0020*/ 	.short	0x0000
        /*0022*/ 	.short	0x0000
        /*0024*/ 	.byte	0x00, 0xf0, 0x11, 0x00


	//----- nvinfo : EIATTR_SPARSE_MMA_MASK
	.align		4
.L_503:
        /*0028*/ 	.byte	0x03, 0x50
        /*002a*/ 	.short	0x0000


	//----- nvinfo : EIATTR_MAXREG_COUNT
	.align		4
        /*002c*/ 	.byte	0x03, 0x1b
        /*002e*/ 	.short	0x0080


	//----- nvinfo : EIATTR_EXTERNS
	.align		4
        /*0030*/ 	.byte	0x04, 0x0f
        /*0032*/ 	.short	(.L_505 - .L_504)


	//   ....[0]....
	.align		4
.L_504:
        /*0034*/ 	.word	index@(__assertfail)


	//----- nvinfo : EIATTR_MERCURY_ISA_VERSION
	.align		4
.L_505:
        /*0038*/ 	.byte	0x03, 0x5f
        /*003a*/ 	.short	0x0101


	//----- nvinfo : EIATTR_VRC_CTA_INIT_COUNT
	.align		4
        /*003c*/ 	.byte	0x02, 0x4a
	.zero		1
	.zero		1


	//----- nvinfo : EIATTR_SYSCALL_OFFSETS
	.align		4
        /*0040*/ 	.byte	0x04, 0x46
        /*0042*/ 	.short	(.L_507 - .L_506)


	//   ....[0]....
.L_506:
        /*0044*/ 	.word	0x000020d0


	//   ....[1]....
        /*0048*/ 	.word	0x00002eb0


	//   ....[2]....
        /*004c*/ 	.word	0x000050c0


	//   ....[3]....
        /*0050*/ 	.word	0x00005d00


	//   ....[4]....
        /*0054*/ 	.word	0x00008020


	//   ....[5]....
        /*0058*/ 	.word	0x00008c60


	//   ....[6]....
        /*005c*/ 	.word	0x0000af90


	//   ....[7]....
        /*0060*/ 	.word	0x0000bbb0


	//----- nvinfo : EIATTR_EXIT_INSTR_OFFSETS
	.align		4
.L_507:
        /*0064*/ 	.byte	0x04, 0x1c
        /*0066*/ 	.short	(.L_509 - .L_508)


	//   ....[0]....
.L_508:
        /*0068*/ 	.word	0x00008f10


	//   ....[1]....
        /*006c*/ 	.word	0x0000b130


	//   ....[2]....
        /*0070*/ 	.word	0x0000b170


	//   ....[3]....
        /*0074*/ 	.word	0x0000b200


	//   ....[4]....
        /*0078*/ 	.word	0x0000b230


	//   ....[5]....
        /*007c*/ 	.word	0x0000b260


	//   ....[6]....
        /*0080*/ 	.word	0x0000b2e0


	//   ....[7]....
        /*0084*/ 	.word	0x0000b310


	//   ....[8]....
        /*0088*/ 	.word	0x0000b3a0


	//   ....[9]....
        /*008c*/ 	.word	0x0000b3e0


	//   ....[10]....
        /*0090*/ 	.word	0x0000b420


	//   ....[11]....
        /*0094*/ 	.word	0x0000b4f0


	//   ....[12]....
        /*0098*/ 	.word	0x0000b650


	//   ....[13]....
        /*009c*/ 	.word	0x0000b7b0


	//   ....[14]....
        /*00a0*/ 	.word	0x0000b900


	//   ....[15]....
        /*00a4*/ 	.word	0x0000b930


	//   ....[16]....
        /*00a8*/ 	.word	0x0000b960


	//   ....[17]....
        /*00ac*/ 	.word	0x0000ba00


	//   ....[18]....
        /*00b0*/ 	.word	0x0000ba50


	//   ....[19]....
        /*00b4*/ 	.word	0x0000bbc0


	//   ....[20]....
        /*00b8*/ 	.word	0x0000bcc0


	//   ....[21]....
        /*00bc*/ 	.word	0x0000bdf0


	//   ....[22]....
        /*00c0*/ 	.word	0x0000be20


	//----- nvinfo : EIATTR_MAX_THREADS
	.align		4
.L_509:
        /*00c4*/ 	.byte	0x04, 0x05
        /*00c6*/ 	.short	(.L_511 - .L_510)
.L_510:
        /*00c8*/ 	.word	0x00000080
        /*00cc*/ 	.word	0x00000001
        /*00d0*/ 	.word	0x00000001


	//----- nvinfo : EIATTR_CRS_STACK_SIZE
	.align		4
.L_511:
        /*00d4*/ 	.byte	0x04, 0x1e
        /*00d6*/ 	.short	(.L_513 - .L_512)
.L_512:
        /*00d8*/ 	.word	0x00000000


	//----- nvinfo : EIATTR_CBANK_PARAM_SIZE
	.align		4
.L_513:
        /*00dc*/ 	.byte	0x03, 0x19
        /*00de*/ 	.short	0x0220


	//----- nvinfo : EIATTR_PARAM_CBANK
	.align		4
        /*00e0*/ 	.byte	0x04, 0x0a
        /*00e2*/ 	.short	(.L_515 - .L_514)
	.align		4
.L_514:
        /*00e4*/ 	.word	index@(.nv.constant0._ZN2at6native18elementwise_kernelILi128ELi4EZNS0_15gpu_kernel_implIZZZNS0_17angle_kernel_cudaERNS_18TensorIteratorBaseEENKUlvE0_clEvENKUlvE0_clEvEUlfE_EEvS4_RKT_EUliE_EEviT1_)
        /*00e8*/ 	.short	0x0380
        /*00ea*/ 	.short	0x0220


	//----- nvinfo : EIATTR_SW_WAR
	.align		4
.L_515:
        /*00ec*/ 	.byte	0x04, 0x36
        /*00ee*/ 	.short	(.L_517 - .L_516)
.L_516:
        /*00f0*/ 	.word	0x00000008
.L_517:


//--------------------- .nv.info._ZN2at6native27unrolled_elementwise_kernelIZZZNS0_17angle_kernel_cudaERNS_18TensorIteratorBaseEENKUlvE0_clEvENKUlvE0_clEvEUlfE_St5arrayIPcLm2EELi4E23TrivialOffsetCalculatorILi1EjESB_NS0_6memory12LoadWithCastILi1EEENSC_13StoreWithCastILi1EEEEEviT_T0_T2_T3_T4_T5_ --------------------------
	.section	.nv.info._ZN2at6native27unrolled_elementwise_kernelIZZZNS0_17angle_kernel_cudaERNS_18TensorIteratorBaseEENKUlvE0_clEvENKUlvE0_clEvEUlfE_St5arrayIPcLm2EELi4E23TrivialOffsetCalculatorILi1EjESB_NS0_6memory12LoadWithCastILi1EEENSC_13StoreWithCastILi1EEEEEviT_T0_T2_T3_T4_T5_,"",@"SHT_CUDA_INFO"
	.sectionflags	@""
	.align	4


	//----- nvinfo : EIATTR_CUDA_API_VERSION
	.align		4
        /*0000*/ 	.byte	0x04, 0x37
        /*0002*/ 	.short	(.L_519 - .L_518)
.L_518:
        /*0004*/ 	.word	0x00000082


	//----- nvinfo : EIATTR_KPARAM_INFO
	.align		4
.L_519:
        /*0008*/ 	.byte	0x04, 0x17
        /*000a*/ 	.short	(.L_521 - .L_520)
.L_520:
        /*000c*/ 	.word	0x00000000
        /*0010*/ 	.short	0x0006
        /*0012*/ 	.short	0x0024
        /*0014*/ 	.byte	0x00, 0xf0, 0x21, 0x00


	//----- nvinfo : EIATTR_KPARAM_INFO
	.align		4
.L_521:
        /*0018*/ 	.byte	0x04, 0x17
        /*001a*/ 	.short	(.L_523 - .L_522)
.L_522:
        /*001c*/ 	.word	0x00000000
        /*0020*/ 	.short	0x0005
        /*0022*/ 	.short	0x001c
        /*0024*/ 	.byte	0x00, 0xf0, 0x21, 0x00


	//----- nvinfo : EIATTR_KPARAM_INFO
	.align		4
.L_523:
        /*0028*/ 	.byte	0x04, 0x17
        /*002a*/ 	.short	(.L_525 - .L_524)
.L_524:
        /*002c*/ 	.word	0x00000000
        /*0030*/ 	.short	0x0004
        /*0032*/ 	.short	0x0019
        /*0034*/ 	.byte	0x00, 0xf0, 0x05, 0x00


	//----- nvinfo : EIATTR_KPARAM_INFO
	.align		4
.L_525:
        /*0038*/ 	.byte	0x04, 0x17
        /*003a*/ 	.short	(.L_527 - .L_526)
.L_526:
        /*003c*/ 	.word	0x00000000
        /*0040*/ 	.short	0x0003
        /*0042*/ 	.short	0x0018
        /*0044*/ 	.byte	0x00, 0xf0, 0x05, 0x00


	//----- nvinfo : EIATTR_KPARAM_INFO
	.align		4
.L_527:
        /*0048*/ 	.byte	0x04, 0x17
        /*004a*/ 	.short	(.L_529 - .L_528)
.L_528:
        /*004c*/ 	.word	0x00000000
        /*0050*/ 	.short	0x0002
        /*0052*/ 	.short	0x0008
        /*0054*/ 	.byte	0x00, 0xf0, 0x41, 0x00


	//----- nvinfo : EIATTR_KPARAM_INFO
	.align		4
.L_529:
        /*0058*/ 	.byte	0x04, 0x17
        /*005a*/ 	.short	(.L_531 - .L_530)
.L_530:
        /*005c*/ 	.word	0x00000000
        /*0060*/ 	.short	0x0001
        /*0062*/ 	.short	0x0004
        /*0064*/ 	.byte	0x00, 0xf0, 0x05, 0x00


	//----- nvinfo : EIATTR_KPARAM_INFO
	.align		4
.L_531:
        /*0068*/ 	.byte	0x04, 0x17
        /*006a*/ 	.short	(.L_533 - .L_532)
.L_532:
        /*006c*/ 	.word	0x00000000
        /*0070*/ 	.short	0x0000
        /*0072*/ 	.short	0x0000
        /*0074*/ 	.byte	0x00, 0xf0, 0x11, 0x00


	//----- nvinfo : EIATTR_SPARSE_MMA_MASK
	.align		4
.L_533:
        /*0078*/ 	.byte	0x03, 0x50
        /*007a*/ 	.short	0x0000


	//----- nvinfo : EIATTR_MAXREG_COUNT
	.align		4
        /*007c*/ 	.byte	0x03, 0x1b
        /*007e*/ 	.short	0x00ff


	//----- nvinfo : EIATTR_EXTERNS
	.align		4
        /*0080*/ 	.byte	0x04, 0x0f
        /*0082*/ 	.short	(.L_535 - .L_534)


	//   ....[0]....
	.align		4
.L_534:
        /*0084*/ 	.word	index@(__assertfail)


	//----- nvinfo : EIATTR_MERCURY_ISA_VERSION
	.align		4
.L_535:
        /*0088*/ 	.byte	0x03, 0x5f
        /*008a*/ 	.short	0x0101


	//----- nvinfo : EIATTR_VRC_CTA_INIT_COUNT
	.align		4
        /*008c*/ 	.byte	0x02, 0x4a
	.zero		1
	.zero		1


	//----- nvinfo : EIATTR_SYSCALL_OFFSETS
	.align		4
        /*0090*/ 	.byte	0x04, 0x46
        /*0092*/ 	.short	(.L_537 - .L_536)


	//   ....[0]....
.L_536:
        /*0094*/ 	.word	0x00000dd0


	//   ....[1]....
        /*0098*/ 	.word	0x00001cd0


	//   ....[2]....
        /*009c*/ 	.word	0x00002b50


	//   ....[3]....
        /*00a0*/ 	.word	0x000039b0


	//   ....[4]....
        /*00a4*/ 	.word	0x00004a00


	//   ....[5]....
        /*00a8*/ 	.word	0x000057a0


	//   ....[6]....
        /*00ac*/ 	.word	0x00006600


	//   ....[7]....
        /*00b0*/ 	.word	0x00007460


	//----- nvinfo : EIATTR_EXIT_INSTR_OFFSETS
	.align		4
.L_537:
        /*00b4*/ 	.byte	0x04, 0x1c
        /*00b6*/ 	.short	(.L_539 - .L_538)


	//   ....[0]....
.L_538:
        /*00b8*/ 	.word	0x000068a0


	//   ....[1]....
        /*00bc*/ 	.word	0x000069e0


	//   ....[2]....
        /*00c0*/ 	.word	0x00006a20


	//   ....[3]....
        /*00c4*/ 	.word	0x00006ab0


	//   ....[4]....
        /*00c8*/ 	.word	0x00006ae0


	//   ....[5]....
        /*00cc*/ 	.word	0x00006b10


	//   ....[6]....
        /*00d0*/ 	.word	0x00006b90


	//   ....[7]....
        /*00d4*/ 	.word	0x00006bc0


	//   ....[8]....
        /*00d8*/ 	.word	0x00006c50


	//   ....[9]....
        /*00dc*/ 	.word	0x00006c90


	//   ....[10]....
        /*00e0*/ 	.word	0x00006cd0


	//   ....[11]....
        /*00e4*/ 	.word	0x00006da0


	//   ....[12]....
        /*00e8*/ 	.word	0x00006f00


	//   ....[13]....
        /*00ec*/ 	.word	0x00007060


	//   ....[14]....
        /*00f0*/ 	.word	0x000071b0


	//   ....[15]....
        /*00f4*/ 	.word	0x000071e0


	//   ....[16]....
        /*00f8*/ 	.word	0x00007210


	//   ....[17]....
        /*00fc*/ 	.word	0x000072b0


	//   ....[18]....
        /*0100*/ 	.word	0x00007300


	//   ....[19]....
        /*0104*/ 	.word	0x00007470


	//   ....[20]....
        /*0108*/ 	.word	0x00007570


	//   ....[21]....
        /*010c*/ 	.word	0x000076a0


	//   ....[22]....
        /*0110*/ 	.word	0x000076d0


	//----- nvinfo : EIATTR_MAX_THREADS
	.align		4
.L_539:
        /*0114*/ 	.byte	0x04, 0x05
        /*0116*/ 	.short	(.L_541 - .L_540)
.L_540:
        /*0118*/ 	.word	0x00000080
        /*011c*/ 	.word	0x00000001
        /*0120*/ 	.word	0x00000001


	//----- nvinfo : EIATTR_CRS_STACK_SIZE
	.align		4
.L_541:
        /*0124*/ 	.byte	0x04, 0x1e
        /*0126*/ 	.short	(.L_543 - .L_542)
.L_542:
        /*0128*/ 	.word	0x00000000


	//----- nvinfo : EIATTR_CBANK_PARAM_SIZE
	.align		4
.L_543:
        /*012c*/ 	.byte	0x03, 0x19
        /*012e*/ 	.short	0x002c


	//----- nvinfo : EIATTR_PARAM_CBANK
	.align		4
        /*0130*/ 	.byte	0x04, 0x0a
        /*0132*/ 	.short	(.L_545 - .L_544)
	.align		4
.L_544:
        /*0134*/ 	.word	index@(.nv.constant0._ZN2at6native27unrolled_elementwise_kernelIZZZNS0_17angle_kernel_cudaERNS_18TensorIteratorBaseEENKUlvE0_clEvENKUlvE0_clEvEUlfE_St5arrayIPcLm2EELi4E23TrivialOffsetCalculatorILi1EjESB_NS0_6memory12LoadWithCastILi1EEENSC_13StoreWithCastILi1EEEEEviT_T0_T2_T3_T4_T5_)
        /*0138*/ 	.short	0x0380
        /*013a*/ 	.short	0x002c


	//----- nvinfo : EIATTR_SW_WAR
	.align		4
.L_545:
        /*013c*/ 	.byte	0x04, 0x36
        /*013e*/ 	.short	(.L_547 - .L_546)
.L_546:
        /*0140*/ 	.word	0x00000008
.L_547:


//--------------------- .nv.info._ZN2at6native18elementwise_kernelILi128ELi2EZNS0_22gpu_kernel_impl_nocastIZZZNS0_17angle_kernel_cudaERNS_18TensorIteratorBaseEENKUlvE0_clEvENKUlvE0_clEvEUlfE_EEvS4_RKT_EUliE_EEviT1_ --------------------------
	.section	.nv.info._ZN2at6native18elementwise_kernelILi128ELi2EZNS0_22gpu_kernel_impl_nocastIZZZNS0_17angle_kernel_cudaERNS_18TensorIteratorBaseEENKUlvE0_clEvENKUlvE0_clEvEUlfE_EEvS4_RKT_EUliE_EEviT1_,"",@"SHT_CUDA_INFO"
	.sectionflags	@""
	.align	4


	//----- nvinfo : EIATTR_CUDA_API_VERSION
	.align		4
        /*0000*/ 	.byte	0x04, 0x37
        /*0002*/ 	.short	(.L_549 - .L_548)
.L_548:
        /*0004*/ 	.word	0x00000082


	//----- nvinfo : EIATTR_KPARAM_INFO
	.align		4
.L_549:
        /*0008*/ 	.byte	0x04, 0x17
        /*000a*/ 	.short	(.L_551 - .L_550)
.L_550:
        /*000c*/ 	.word	0x00000000
        /*0010*/ 	.short	0x0001
        /*0012*/ 	.short	0x0008
        /*0014*/ 	.byte	0x00, 0xf0, 0x61, 0x08


	//----- nvinfo : EIATTR_KPARAM_INFO
	.align		4
.L_551:
        /*0018*/ 	.byte	0x04, 0x17
        /*001a*/ 	.short	(.L_553 - .L_552)
.L_552:
        /*001c*/ 	.word	0x00000000
        /*0020*/ 	.short	0x0000
        /*0022*/ 	.short	0x0000
        /*0024*/ 	.byte	0x00, 0xf0, 0x11, 0x00


	//----- nvinfo : EIATTR_SPARSE_MMA_MASK
	.align		4
.L_553:
        /*0028*/ 	.byte	0x03, 0x50
        /*002a*/ 	.short	0x0000


	//----- nvinfo : EIATTR_MAXREG_COUNT
	.align		4
        /*002c*/ 	.byte	0x03, 0x1b
        /*002e*/ 	.short	0x0080


	//----- nvinfo : EIATTR_MERCURY_ISA_VERSION
	.align		4
        /*0030*/ 	.byte	0x03, 0x5f
        /*0032*/ 	.short	0x0101


	//----- nvinfo : EIATTR_VRC_CTA_INIT_COUNT
	.align		4
        /*0034*/ 	.byte	0x02, 0x4a
	.zero		1
	.zero		1


	//----- nvinfo : EIATTR_EXIT_INSTR_OFFSETS
	.align		4
        /*0038*/ 	.byte	0x04, 0x1c
        /*003a*/ 	.short	(.L_555 - .L_554)


	//   ....[0]....
.L_554:
        /*003c*/ 	.word	0x00000170


	//   ....[1]....
        /*0040*/ 	.word	0x000001f0


	//   ....[2]....
        /*0044*/ 	.word	0x000015e0


	//   ....[3]....
        /*0048*/ 	.word	0x00002930


	//----- nvinfo : EIATTR_MAX_THREADS
	.align		4
.L_555:
        /*004c*/ 	.byte	0x04, 0x05
        /*004e*/ 	.short	(.L_557 - .L_556)
.L_556:
        /*0050*/ 	.word	0x00000080
        /*0054*/ 	.word	0x00000001
        /*0058*/ 	.word	0x00000001


	//----- nvinfo : EIATTR_CRS_STACK_SIZE
	.align		4
.L_557:
        /*005c*/ 	.byte	0x04, 0x1e
        /*005e*/ 	.short	(.L_559 - .L_558)
.L_558:
        /*0060*/ 	.word	0x00000000


	//----- nvinfo : EIATTR_CBANK_PARAM_SIZE
	.align		4
.L_559:
        /*0064*/ 	.byte	0x03, 0x19
        /*0066*/ 	.short	0x0220


	//----- nvinfo : EIATTR_PARAM_CBANK
	.align		4
        /*0068*/ 	.byte	0x04, 0x0a
        /*006a*/ 	.short	(.L_561 - .L_560)
	.align		4
.L_560:
        /*006c*/ 	.word	index@(.nv.constant0._ZN2at6native18elementwise_kernelILi128ELi2EZNS0_22gpu_kernel_impl_nocastIZZZNS0_17angle_kernel_cudaERNS_18TensorIteratorBaseEENKUlvE0_clEvENKUlvE0_clEvEUlfE_EEvS4_RKT_EUliE_EEviT1_)
        /*0070*/ 	.short	0x0380
        /*0072*/ 	.short	0x0220


	//----- nvinfo : EIATTR_SW_WAR
	.align		4
.L_561:
        /*0074*/ 	.byte	0x04, 0x36
        /*0076*/ 	.short	(.L_563 - .L_562)
.L_562:
        /*0078*/ 	.word	0x00000008
.L_563:


//--------------------- .nv.info._ZN2at6native27unrolled_elementwise_kernelIZZZNS0_17angle_kernel_cudaERNS_18TensorIteratorBaseEENKUlvE0_clEvENKUlvE0_clEvEUlfE_St5arrayIPcLm2EELi4E23TrivialOffsetCalculatorILi1EjESB_NS0_6memory15LoadWithoutCastENSC_16StoreWithoutCastEEEviT_T0_T2_T3_T4_T5_ --------------------------
	.section	.nv.info._ZN2at6native27unrolled_elementwise_kernelIZZZNS0_17angle_kernel_cudaERNS_18TensorIteratorBaseEENKUlvE0_clEvENKUlvE0_clEvEUlfE_St5arrayIPcLm2EELi4E23TrivialOffsetCalculatorILi1EjESB_NS0_6memory15LoadWithoutCastENSC_16StoreWithoutCastEEEviT_T0_T2_T3_T4_T5_,"",@"SHT_CUDA_INFO"
	.sectionflags	@""
	.align	4


	//----- nvinfo : EIATTR_CUDA_API_VERSION
	.align		4
        /*0000*/ 	.byte	0x04, 0x37
        /*0002*/ 	.short	(.L_565 - .L_564)
.L_564:
        /*0004*/ 	.word	0x00000082


	//----- nvinfo : EIATTR_KPARAM_INFO
	.align		4
.L_565:
        /*0008*/ 	.byte	0x04, 0x17
        /*000a*/ 	.short	(.L_567 - .L_566)
.L_566:
        /*000c*/ 	.word	0x00000000
        /*0010*/ 	.short	0x0006
        /*0012*/ 	.short	0x001b
        /*0014*/ 	.byte	0x00, 0xf0, 0x05, 0x00


	//----- nvinfo : EIATTR_KPARAM_INFO
	.align		4
.L_567:
        /*0018*/ 	.byte	0x04, 0x17
        /*001a*/ 	.short	(.L_569 - .L_568)
.L_568:
        /*001c*/ 	.word	0x00000000
        /*0020*/ 	.short	0x0005
        /*0022*/ 	.short	0x001a
        /*0024*/ 	.byte	0x00, 0xf0, 0x05, 0x00


	//----- nvinfo : EIATTR_KPARAM_INFO
	.align		4
.L_569:
        /*0028*/ 	.byte	0x04, 0x17
        /*002a*/ 	.short	(.L_571 - .L_570)
.L_570:
        /*002c*/ 	.word	0x00000000
        /*0030*/ 	.short	0x0004
        /*0032*/ 	.short	0x0019
        /*0034*/ 	.byte	0x00, 0xf0, 0x05, 0x00


	//----- nvinfo : EIATTR_KPARAM_INFO
	.align		4
.L_571:
        /*0038*/ 	.byte	0x04, 0x17
        /*003a*/ 	.short	(.L_573 - .L_572)
.L_572:
        /*003c*/ 	.word	0x00000000
        /*0040*/ 	.short	0x0003
        /*0042*/ 	.short	0x0018
        /*0044*/ 	.byte	0x00, 0xf0, 0x05, 0x00


	//----- nvinfo : EIATTR_KPARAM_INFO
	.align		4
.L_573:
        /*0048*/ 	.byte	0x04, 0x17
        /*004a*/ 	.short	(.L_575 - .L_574)
.L_574:
        /*004c*/ 	.word	0x00000000
        /*0050*/ 	.short	0x0002
        /*0052*/ 	.short	0x0008
        /*0054*/ 	.byte	0x00, 0xf0, 0x41, 0x00


	//----- nvinfo : EIATTR_KPARAM_INFO
	.align		4
.L_575:
        /*0058*/ 	.byte	0x04, 0x17
        /*005a*/ 	.short	(.L_577 - .L_576)
.L_576:
        /*005c*/ 	.word	0x00000000
        /*0060*/ 	.short	0x0001
        /*0062*/ 	.short	0x0004
        /*0064*/ 	.byte	0x00, 0xf0, 0x05, 0x00


	//----- nvinfo : EIATTR_KPARAM_INFO
	.align		4
.L_577:
        /*0068*/ 	.byte	0x04, 0x17
        /*006a*/ 	.short	(.L_579 - .L_578)
.L_578:
        /*006c*/ 	.word	0x00000000
        /*0070*/ 	.short	0x0000
        /*0072*/ 	.short	0x0000
        /*0074*/ 	.byte	0x00, 0xf0, 0x11, 0x00


	//----- nvinfo : EIATTR_SPARSE_MMA_MASK
	.align		4
.L_579:
        /*0078*/ 	.byte	0x03, 0x50
        /*007a*/ 	.short	0x0000


	//----- nvinfo : EIATTR_MAXREG_COUNT
	.align		4
        /*007c*/ 	.byte	0x03, 0x1b
        /*007e*/ 	.short	0x00ff


	//----- nvinfo : EIATTR_MERCURY_ISA_VERSION
	.align		4
        /*0080*/ 	.byte	0x03, 0x5f
        /*0082*/ 	.short	0x0101


	//----- nvinfo : EIATTR_VRC_CTA_INIT_COUNT
	.align		4
        /*0084*/ 	.byte	0x02, 0x4a
	.zero		1
	.zero		1


	//----- nvinfo : EIATTR_EXIT_INSTR_OFFSETS
	.align		4
        /*0088*/ 	.byte	0x04, 0x1c
        /*008a*/ 	.short	(.L_581 - .L_580)


	//   ....[0]....
.L_580:
        /*008c*/ 	.word	0x000004e0


	//   ....[1]....
        /*0090*/ 	.word	0x00000590


	//----- nvinfo : EIATTR_MAX_THREADS
	.align		4
.L_581:
        /*0094*/ 	.byte	0x04, 0x05
        /*0096*/ 	.short	(.L_583 - .L_582)
.L_582:
        /*0098*/ 	.word	0x00000080
        /*009c*/ 	.word	0x00000001
        /*00a0*/ 	.word	0x00000001


	//----- nvinfo : EIATTR_CRS_STACK_SIZE
	.align		4
.L_583:
        /*00a4*/ 	.byte	0x04, 0x1e
        /*00a6*/ 	.short	(.L_585 - .L_584)
.L_584:
        /*00a8*/ 	.word	0x00000000


	//----- nvinfo : EIATTR_CBANK_PARAM_SIZE
	.align		4
.L_585:
        /*00ac*/ 	.byte	0x03, 0x19
        /*00ae*/ 	.short	0x001c


	//----- nvinfo : EIATTR_PARAM_CBANK
	.align		4
        /*00b0*/ 	.byte	0x04, 0x0a
        /*00b2*/ 	.short	(.L_587 - .L_586)
	.align		4
.L_586:
        /*00b4*/ 	.word	index@(.nv.constant0._ZN2at6native27unrolled_elementwise_kernelIZZZNS0_17angle_kernel_cudaERNS_18TensorIteratorBaseEENKUlvE0_clEvENKUlvE0_clEvEUlfE_St5arrayIPcLm2EELi4E23TrivialOffsetCalculatorILi1EjESB_NS0_6memory15LoadWithoutCastENSC_16StoreWithoutCastEEEviT_T0_T2_T3_T4_T5_)
        /*00b8*/ 	.short	0x0380
        /*00ba*/ 	.short	0x001c


	//----- nvinfo : EIATTR_SW_WAR
	.align		4
.L_587:
        /*00bc*/ 	.byte	0x04, 0x36
        /*00be*/ 	.short	(.L_589 - .L_588)
.L_588:
        /*00c0*/ 	.word	0x00000008
.L_589:


//--------------------- .nv.info._ZN2at6native29vectorized_elementwise_kernelILi2EZZZNS0_17angle_kernel_cudaERNS_18TensorIteratorBaseEENKUlvE0_clEvENKUlvE0_clEvEUlfE_St5arrayIPcLm2EEEEviT0_T1_ --------------------------
	.section	.nv.info._ZN2at6native29vectorized_elementwise_kernelILi2EZZZNS0_17angle_kernel_cudaERNS_18TensorIteratorBaseEENKUlvE0_clEvENKUlvE0_clEvEUlfE_St5arrayIPcLm2EEEEviT0_T1_,"",@"SHT_CUDA_INFO"
	.sectionflags	@""
	.align	4


	//----- nvinfo : EIATTR_CUDA_API_VERSION
	.align		4
        /*0000*/ 	.byte	0x04, 0x37
        /*0002*/ 	.short	(.L_591 - .L_590)
.L_590:
        /*0004*/ 	.word	0x00000082


	//----- nvinfo : EIATTR_KPARAM_INFO
	.align		4
.L_591:
        /*0008*/ 	.byte	0x04, 0x17
        /*000a*/ 	.short	(.L_593 - .L_592)
.L_592:
        /*000c*/ 	.word	0x00000000
        /*0010*/ 	.short	0x0002
        /*0012*/ 	.short	0x0008
        /*0014*/ 	.byte	0x00, 0xf0, 0x41, 0x00


	//----- nvinfo : EIATTR_KPARAM_INFO
	.align		4
.L_593:
        /*0018*/ 	.byte	0x04, 0x17
        /*001a*/ 	.short	(.L_595 - .L_594)
.L_594:
        /*001c*/ 	.word	0x00000000
        /*0020*/ 	.short	0x0001
        /*0022*/ 	.short	0x0004
        /*0024*/ 	.byte	0x00, 0xf0, 0x05, 0x00


	//----- nvinfo : EIATTR_KPARAM_INFO
	.align		4
.L_595:
        /*0028*/ 	.byte	0x04, 0x17
        /*002a*/ 	.short	(.L_597 - .L_596)
.L_596:
        /*002c*/ 	.word	0x00000000
        /*0030*/ 	.short	0x0000
        /*0032*/ 	.short	0x0000
        /*0034*/ 	.byte	0x00, 0xf0, 0x11, 0x00


	//----- nvinfo : EIATTR_SPARSE_MMA_MASK
	.align		4
.L_597:
        /*0038*/ 	.byte	0x03, 0x50
        /*003a*/ 	.short	0x0000


	//----- nvinfo : EIATTR_MAXREG_COUNT
	.align		4
        /*003c*/ 	.byte	0x03, 0x1b
        /*003e*/ 	.short	0x00ff


	//----- nvinfo : EIATTR_MERCURY_ISA_VERSION
	.align		4
        /*0040*/ 	.byte	0x03, 0x5f
        /*0042*/ 	.short	0x0101


	//----- nvinfo : EIATTR_VRC_CTA_INIT_COUNT
	.align		4
        /*0044*/ 	.byte	0x02, 0x4a
	.zero		1
	.zero		1


	//----- nvinfo : EIATTR_EXIT_INSTR_OFFSETS
	.align		4
        /*0048*/ 	.byte	0x04, 0x1c
        /*004a*/ 	.short	(.L_599 - .L_598)


	//   ....[0]....
.L_598:
        /*004c*/ 	.word	0x00000b60


	//   ....[1]....
        /*0050*/ 	.word	0x00000bb0


	//   ....[2]....
        /*0054*/ 	.word	0x00000e30


	//----- nvinfo : EIATTR_MAX_THREADS
	.align		4
.L_599:
        /*0058*/ 	.byte	0x04, 0x05
        /*005a*/ 	.short	(.L_601 - .L_600)
.L_600:
        /*005c*/ 	.word	0x00000080
        /*0060*/ 	.word	0x00000001
        /*0064*/ 	.word	0x00000001


	//----- nvinfo : EIATTR_CRS_STACK_SIZE
	.align		4
.L_601:
        /*0068*/ 	.byte	0x04, 0x1e
        /*006a*/ 	.short	(.L_603 - .L_602)
.L_602:
        /*006c*/ 	.word	0x00000000


	//----- nvinfo : EIATTR_CBANK_PARAM_SIZE
	.align		4
.L_603:
        /*0070*/ 	.byte	0x03, 0x19
        /*0072*/ 	.short	0x0018


	//----- nvinfo : EIATTR_PARAM_CBANK
	.align		4
        /*0074*/ 	.byte	0x04, 0x0a
        /*0076*/ 	.short	(.L_605 - .L_604)
	.align		4
.L_604:
        /*0078*/ 	.word	index@(.nv.constant0._ZN2at6native29vectorized_elementwise_kernelILi2EZZZNS0_17angle_kernel_cudaERNS_18TensorIteratorBaseEENKUlvE0_clEvENKUlvE0_clEvEUlfE_St5arrayIPcLm2EEEEviT0_T1_)
        /*007c*/ 	.short	0x0380
        /*007e*/ 	.short	0x0018


	//----- nvinfo : EIATTR_SW_WAR
	.align		4
.L_605:
        /*0080*/ 	.byte	0x04, 0x36
        /*0082*/ 	.short	(.L_607 - .L_606)
.L_606:
        /*0084*/ 	.word	0x00000008
.L_607:


//--------------------- .nv.info._ZN2at6native29vectorized_elementwise_kernelILi4EZZZNS0_17angle_kernel_cudaERNS_18TensorIteratorBaseEENKUlvE0_clEvENKUlvE0_clEvEUlfE_St5arrayIPcLm2EEEEviT0_T1_ --------------------------
	.section	.nv.info._ZN2at6native29vectorized_elementwise_kernelILi4EZZZNS0_17angle_kernel_cudaERNS_18TensorIteratorBaseEENKUlvE0_clEvENKUlvE0_clEvEUlfE_St5arrayIPcLm2EEEEviT0_T1_,"",@"SHT_CUDA_INFO"
	.sectionflags	@""
	.align	4


	//----- nvinfo : EIATTR_CUDA_API_VERSION
	.align		4
        /*0000*/ 	.byte	0x04, 0x37
        /*0002*/ 	.short	(.L_609 - .L_608)
.L_608:
        /*0004*/ 	.word	0x00000082


	//----- nvinfo : EIATTR_KPARAM_INFO
	.align		4
.L_609:
        /*0008*/ 	.byte	0x04, 0x17
        /*000a*/ 	.short	(.L_611 - .L_610)
.L_610:
        /*000c*/ 	.word	0x00000000
        /*0010*/ 	.short	0x0002
        /*0012*/ 	.short	0x0008
        /*0014*/ 	.byte	0x00, 0xf0, 0x41, 0x00


	//----- nvinfo : EIATTR_KPARAM_INFO
	.align		4
.L_611:
        /*0018*/ 	.byte	0x04, 0x17
        /*001a*/ 	.short	(.L_613 - .L_612)
.L_612:
        /*001c*/ 	.word	0x00000000
        /*0020*/ 	.short	0x0001
        /*0022*/ 	.short	0x0004
        /*0024*/ 	.byte	0x00, 0xf0, 0x05, 0x00


	//----- nvinfo : EIATTR_KPARAM_INFO
	.align		4
.L_613:
        /*0028*/ 	.byte	0x04, 0x17
        /*002a*/ 	.short	(.L_615 - .L_614)
.L_614:
        /*002c*/ 	.word	0x00000000
        /*0030*/ 	.short	0x0000
        /*0032*/ 	.short	0x0000
        /*0034*/ 	.byte	0x00, 0xf0, 0x11, 0x00


	//----- nvinfo : EIATTR_SPARSE_MMA_MASK
	.align		4
.L_615:
        /*0038*/ 	.byte	0x03, 0x50
        /*003a*/ 	.short	0x0000


	//----- nvinfo : EIATTR_MAXREG_COUNT
	.align		4
        /*003c*/ 	.byte	0x03, 0x1b
        /*003e*/ 	.short	0x00ff


	//----- nvinfo : EIATTR_MERCURY_ISA_VERSION
	.align		4
        /*0040*/ 	.byte	0x03, 0x5f
        /*0042*/ 	.short	0x0101


	//----- nvinfo : EIATTR_VRC_CTA_INIT_COUNT
	.align		4
        /*0044*/ 	.byte	0x02, 0x4a
	.zero		1
	.zero		1


	//----- nvinfo : EIATTR_EXIT_INSTR_OFFSETS
	.align		4
        /*0048*/ 	.byte	0x04, 0x1c
        /*004a*/ 	.short	(.L_617 - .L_616)


	//   ....[0]....
.L_616:
        /*004c*/ 	.word	0x00000b60


	//   ....[1]....
        /*0050*/ 	.word	0x00000bb0


	//   ....[2]....
        /*0054*/ 	.word	0x00000df0


	//----- nvinfo : EIATTR_MAX_THREADS
	.align		4
.L_617:
        /*0058*/ 	.byte	0x04, 0x05
        /*005a*/ 	.short	(.L_619 - .L_618)
.L_618:
        /*005c*/ 	.word	0x00000080
        /*0060*/ 	.word	0x00000001
        /*0064*/ 	.word	0x00000001


	//----- nvinfo : EIATTR_CRS_STACK_SIZE
	.align		4
.L_619:
        /*0068*/ 	.byte	0x04, 0x1e
        /*006a*/ 	.short	(.L_621 - .L_620)
.L_620:
        /*006c*/ 	.word	0x00000000


	//----- nvinfo : EIATTR_CBANK_PARAM_SIZE
	.align		4
.L_621:
        /*0070*/ 	.byte	0x03, 0x19
        /*0072*/ 	.short	0x0018


	//----- nvinfo : EIATTR_PARAM_CBANK
	.align		4
        /*0074*/ 	.byte	0x04, 0x0a
        /*0076*/ 	.short	(.L_623 - .L_622)
	.align		4
.L_622:
        /*0078*/ 	.word	index@(.nv.constant0._ZN2at6native29vectorized_elementwise_kernelILi4EZZZNS0_17angle_kernel_cudaERNS_18TensorIteratorBaseEENKUlvE0_clEvENKUlvE0_clEvEUlfE_St5arrayIPcLm2EEEEviT0_T1_)
        /*007c*/ 	.short	0x0380
        /*007e*/ 	.short	0x0018


	//----- nvinfo : EIATTR_SW_WAR
	.align		4
.L_623:
        /*0080*/ 	.byte	0x04, 0x36
        /*0082*/ 	.short	(.L_625 - .L_624)
.L_624:
        /*0084*/ 	.word	0x00000008
.L_625:


//--------------------- .nv.info._ZN2at6native29vectorized_elementwise_kernelILi8EZZZNS0_17angle_kernel_cudaERNS_18TensorIteratorBaseEENKUlvE0_clEvENKUlvE0_clEvEUlfE_St5arrayIPcLm2EEEEviT0_T1_ --------------------------
	.section	.nv.info._ZN2at6native29vectorized_elementwise_kernelILi8EZZZNS0_17angle_kernel_cudaERNS_18TensorIteratorBaseEENKUlvE0_clEvENKUlvE0_clEvEUlfE_St5arrayIPcLm2EEEEviT0_T1_,"",@"SHT_CUDA_INFO"
	.sectionflags	@""
	.align	4


	//----- nvinfo : EIATTR_CUDA_API_VERSION
	.align		4
        /*0000*/ 	.byte	0x04, 0x37
        /*0002*/ 	.short	(.L_627 - .L_626)
.L_626:
        /*0004*/ 	.word	0x00000082


	//----- nvinfo : EIATTR_KPARAM_INFO
	.align		4
.L_627:
        /*0008*/ 	.byte	0x04, 0x17
        /*000a*/ 	.short	(.L_629 - .L_628)
.L_628:
        /*000c*/ 	.word	0x00000000
        /*0010*/ 	.short	0x0002
        /*0012*/ 	.short	0x0008
        /*0014*/ 	.byte	0x00, 0xf0, 0x41, 0x00


	//----- nvinfo : EIATTR_KPARAM_INFO
	.align		4
.L_629:
        /*0018*/ 	.byte	0x04, 0x17
        /*001a*/ 	.short	(.L_631 - .L_630)
.L_630:
        /*001c*/ 	.word	0x00000000
        /*0020*/ 	.short	0x0001
        /*0022*/ 	.short	0x0004
        /*0024*/ 	.byte	0x00, 0xf0, 0x05, 0x00


	//----- nvinfo : EIATTR_KPARAM_INFO
	.align		4
.L_631:
        /*0028*/ 	.byte	0x04, 0x17
        /*002a*/ 	.short	(.L_633 - .L_632)
.L_632:
        /*002c*/ 	.word	0x00000000
        /*0030*/ 	.short	0x0000
        /*0032*/ 	.short	0x0000
        /*0034*/ 	.byte	0x00, 0xf0, 0x11, 0x00


	//----- nvinfo : EIATTR_SPARSE_MMA_MASK
	.align		4
.L_633:
        /*0038*/ 	.byte	0x03, 0x50
        /*003a*/ 	.short	0x0000


	//----- nvinfo : EIATTR_MAXREG_COUNT
	.align		4
        /*003c*/ 	.byte	0x03, 0x1b
        /*003e*/ 	.short	0x00ff


	//----- nvinfo : EIATTR_MERCURY_ISA_VERSION
	.align		4
        /*0040*/ 	.byte	0x03, 0x5f
        /*0042*/ 	.short	0x0101


	//----- nvinfo : EIATTR_VRC_CTA_INIT_COUNT
	.align		4
        /*0044*/ 	.byte	0x02, 0x4a
	.zero		1
	.zero		1


	//----- nvinfo : EIATTR_EXIT_INSTR_OFFSETS
	.align		4
        /*0048*/ 	.byte	0x04, 0x1c
        /*004a*/ 	.short	(.L_635 - .L_634)


	//   ....[0]....
.L_634:
        /*004c*/ 	.word	0x00000b60


	//   ....[1]....
        /*0050*/ 	.word	0x00000bb0


	//   ....[2]....
        /*0054*/ 	.word	0x00000dd0


	//----- nvinfo : EIATTR_MAX_THREADS
	.align		4
.L_635:
        /*0058*/ 	.byte	0x04, 0x05
        /*005a*/ 	.short	(.L_637 - .L_636)
.L_636:
        /*005c*/ 	.word	0x00000080
        /*0060*/ 	.word	0x00000001
        /*0064*/ 	.word	0x00000001


	//----- nvinfo : EIATTR_CRS_STACK_SIZE
	.align		4
.L_637:
        /*0068*/ 	.byte	0x04, 0x1e
        /*006a*/ 	.short	(.L_639 - .L_638)
.L_638:
        /*006c*/ 	.word	0x00000000


	//----- nvinfo : EIATTR_CBANK_PARAM_SIZE
	.align		4
.L_639:
        /*0070*/ 	.byte	0x03, 0x19
        /*0072*/ 	.short	0x0018


	//----- nvinfo : EIATTR_PARAM_CBANK
	.align		4
        /*0074*/ 	.byte	0x04, 0x0a
        /*0076*/ 	.short	(.L_641 - .L_640)
	.align		4
.L_640:
        /*0078*/ 	.word	index@(.nv.constant0._ZN2at6native29vectorized_elementwise_kernelILi8EZZZNS0_17angle_kernel_cudaERNS_18TensorIteratorBaseEENKUlvE0_clEvENKUlvE0_clEvEUlfE_St5arrayIPcLm2EEEEviT0_T1_)
        /*007c*/ 	.short	0x0380
        /*007e*/ 	.short	0x0018


	//----- nvinfo : EIATTR_SW_WAR
	.align		4
.L_641:
        /*0080*/ 	.byte	0x04, 0x36
        /*0082*/ 	.short	(.L_643 - .L_642)
.L_642:
        /*0084*/ 	.word	0x00000008
.L_643:


//--------------------- .nv.info._ZN2at6native18elementwise_kernelILi128ELi4EZNS0_15gpu_kernel_implIZZZNS0_17angle_kernel_cudaERNS_18TensorIteratorBaseEENKUlvE0_clEvENKUlvE_clEvEUldE_EEvS4_RKT_EUliE_EEviT1_ --------------------------
	.section	.nv.info._ZN2at6native18elementwise_kernelILi128ELi4EZNS0_15gpu_kernel_implIZZZNS0_17angle_kernel_cudaERNS_18TensorIteratorBaseEENKUlvE0_clEvENKUlvE_clEvEUldE_EEvS4_RKT_EUliE_EEviT1_,"",@"SHT_CUDA_INFO"
	.sectionflags	@""
	.align	4


	//----- nvinfo : EIATTR_CUDA_API_VERSION
	.align		4
        /*0000*/ 	.byte	0x04, 0x37
        /*0002*/ 	.short	(.L_645 - .L_644)
.L_644:
        /*0004*/ 	.word	0x00000082


	//----- nvinfo : EIATTR_KPARAM_INFO
	.align		4
.L_645:
        /*0008*/ 	.byte	0x04, 0x17
        /*000a*/ 	.short	(.L_647 - .L_646)
.L_646:
        /*000c*/ 	.word	0x00000000
        /*0010*/ 	.short	0x0001
        /*0012*/ 	.short	0x0008
        /*0014*/ 	.byte	0x00, 0xf0, 0x61, 0x08


	//----- nvinfo : EIATTR_KPARAM_INFO
	.align		4
.L_647:
        /*0018*/ 	.byte	0x04, 0x17
        /*001a*/ 	.short	(.L_649 - .L_648)
.L_648:
        /*001c*/ 	.word	0x00000000
        /*0020*/ 	.short	0x0000
        /*0022*/ 	.short	0x0000
        /*0024*/ 	.byte	0x00, 0xf0, 0x11, 0x00


	//----- nvinfo : EIATTR_SPARSE_MMA_MASK
	.align		4
.L_649:
        /*0028*/ 	.byte	0x03, 0x50
        /*002a*/ 	.short	0x0000


	//----- nvinfo : EIATTR_MAXREG_COUNT
	.align		4
        /*002c*/ 	.byte	0x03, 0x1b
        /*002e*/ 	.short	0x0080


	//----- nvinfo : EIATTR_EXTERNS
	.align		4
        /*0030*/ 	.byte	0x04, 0x0f
        /*0032*/ 	.short	(.L_651 - .L_650)


	//   ....[0]....
	.align		4
.L_650:
        /*0034*/ 	.word	index@(__assertfail)


	//----- nvinfo : EIATTR_MERCURY_ISA_VERSION
	.align		4
.L_651:
        /*0038*/ 	.byte	0x03, 0x5f
        /*003a*/ 	.short	0x0101


	//----- nvinfo : EIATTR_VRC_CTA_INIT_COUNT
	.align		4
        /*003c*/ 	.byte	0x02, 0x4a
	.zero		1
	.zero		1


	//----- nvinfo : EIATTR_SYSCALL_OFFSETS
	.align		4
        /*0040*/ 	.byte	0x04, 0x46
        /*0042*/ 	.short	(.L_653 - .L_652)


	//   ....[0]....
.L_652:
        /*0044*/ 	.word	0x00002180


	//   ....[1]....
        /*0048*/ 	.word	0x00003260


	//   ....[2]....
        /*004c*/ 	.word	0x000055b0


	//   ....[3]....
        /*0050*/ 	.word	0x00006410


	//   ....[4]....
        /*0054*/ 	.word	0x00008910


	//   ....[5]....
        /*0058*/ 	.word	0x00009770


	//   ....[6]....
        /*005c*/ 	.word	0x0000bc80


	//   ....[7]....
        /*0060*/ 	.word	0x0000cab0


	//----- nvinfo : EIATTR_EXIT_INSTR_OFFSETS
	.align		4
.L_653:
        /*0064*/ 	.byte	0x04, 0x1c
        /*0066*/ 	.short	(.L_655 - .L_654)


	//   ....[0]....
.L_654:
        /*0068*/ 	.word	0x00009b10


	//   ....[1]....
        /*006c*/ 	.word	0x0000be40


	//   ....[2]....
        /*0070*/ 	.word	0x0000be80


	//   ....[3]....
        /*0074*/ 	.word	0x0000bf10


	//   ....[4]....
        /*0078*/ 	.word	0x0000bf40


	//   ....[5]....
        /*007c*/ 	.word	0x0000bf70


	//   ....[6]....
        /*0080*/ 	.word	0x0000c040


	//   ....[7]....
        /*0084*/ 	.word	0x0000c0c0


	//   ....[8]....
        /*0088*/ 	.word	0x0000c1a0


	//   ....[9]....
        /*008c*/ 	.word	0x0000c230


	//   ....[10]....
        /*0090*/ 	.word	0x0000c250


	//   ....[11]....
        /*0094*/ 	.word	0x0000c320


	//   ....[12]....
        /*0098*/ 	.word	0x0000c4d0


	//   ....[13]....
        /*009c*/ 	.word	0x0000c680


	//   ....[14]....
        /*00a0*/ 	.word	0x0000c820


	//   ....[15]....
        /*00a4*/ 	.word	0x0000c850


	//   ....[16]....
        /*00a8*/ 	.word	0x0000c880


	//   ....[17]....
        /*00ac*/ 	.word	0x0000c920


	//   ....[18]....
        /*00b0*/ 	.word	0x0000c950


	//   ....[19]....
        /*00b4*/ 	.word	0x0000cac0


	//   ....[20]....
        /*00b8*/ 	.word	0x0000cc10


	//   ....[21]....
        /*00bc*/ 	.word	0x0000cd90


	//   ....[22]....
        /*00c0*/ 	.word	0x0000ce10


	//----- nvinfo : EIATTR_MAX_THREADS
	.align		4
.L_655:
        /*00c4*/ 	.byte	0x04, 0x05
        /*00c6*/ 	.short	(.L_657 - .L_656)
.L_656:
        /*00c8*/ 	.word	0x00000080
        /*00cc*/ 	.word	0x00000001
        /*00d0*/ 	.word	0x00000001


	//----- nvinfo : EIATTR_CRS_STACK_SIZE
	.align		4
.L_657:
        /*00d4*/ 	.byte	0x04, 0x1e
        /*00d6*/ 	.short	(.L_659 - .L_658)
.L_658:
        /*00d8*/ 	.word	0x00000000


	//----- nvinfo : EIATTR_CBANK_PARAM_SIZE
	.align		4
.L_659:
        /*00dc*/ 	.byte	0x03, 0x19
        /*00de*/ 	.short	0x0220


	//----- nvinfo : EIATTR_PARAM_CBANK
	.align		4
        /*00e0*/ 	.byte	0x04, 0x0a
        /*00e2*/ 	.short	(.L_661 - .L_660)
	.align		4
.L_660:
        /*00e4*/ 	.word	index@(.nv.constant0._ZN2at6native18elementwise_kernelILi128ELi4EZNS0_15gpu_kernel_implIZZZNS0_17angle_kernel_cudaERNS_18TensorIteratorBaseEENKUlvE0_clEvENKUlvE_clEvEUldE_EEvS4_RKT_EUliE_EEviT1_)
        /*00e8*/ 	.short	0x0380
        /*00ea*/ 	.short	0x0220


	//----- nvinfo : EIATTR_SW_WAR
	.align		4
.L_661:
        /*00ec*/ 	.byte	0x04, 0x36
        /*00ee*/ 	.short	(.L_663 - .L_662)
.L_662:
        /*00f0*/ 	.word	0x00000008
.L_663:


//--------------------- .nv.info._ZN2at6native27unrolled_elementwise_kernelIZZZNS0_17angle_kernel_cudaERNS_18TensorIteratorBaseEENKUlvE0_clEvENKUlvE_clEvEUldE_St5arrayIPcLm2EELi4E23TrivialOffsetCalculatorILi1EjESB_NS0_6memory12LoadWithCastILi1EEENSC_13StoreWithCastILi1EEEEEviT_T0_T2_T3_T4_T5_ --------------------------
	.section	.nv.info._ZN2at6native27unrolled_elementwise_kernelIZZZNS0_17angle_kernel_cudaERNS_18TensorIteratorBaseEENKUlvE0_clEvENKUlvE_clEvEUldE_St5arrayIPcLm2EELi4E23TrivialOffsetCalculatorILi1EjESB_NS0_6memory12LoadWithCastILi1EEENSC_13StoreWithCastILi1EEEEEviT_T0_T2_T3_T4_T5_,"",@"SHT_CUDA_INFO"
	.sectionflags	@""
	.align	4


	//----- nvinfo : EIATTR_CUDA_API_VERSION
	.align		4
        /*0000*/ 	.byte	0x04, 0x37
        /*0002*/ 	.short	(.L_665 - .L_664)
.L_664:
        /*0004*/ 	.word	0x00000082


	//----- nvinfo : EIATTR_KPARAM_INFO
	.align		4
.L_665:
        /*0008*/ 	.byte	0x04, 0x17
        /*000a*/ 	.short	(.L_667 - .L_666)
.L_666:
        /*000c*/ 	.word	0x00000000
        /*0010*/ 	.short	0x0006
        /*0012*/ 	.short	0x0024
        /*0014*/ 	.byte	0x00, 0xf0, 0x21, 0x00


	//----- nvinfo : EIATTR_KPARAM_INFO
	.align		4
.L_667:
        /*0018*/ 	.byte	0x04, 0x17
        /*001a*/ 	.short	(.L_669 - .L_668)
.L_668:
        /*001c*/ 	.word	0x00000000
        /*0020*/ 	.short	0x0005
        /*0022*/ 	.short	0x001c
        /*0024*/ 	.byte	0x00, 0xf0, 0x21, 0x00


	//----- nvinfo : EIATTR_KPARAM_INFO
	.align		4
.L_669:
        /*0028*/ 	.byte	0x04, 0x17
        /*002a*/ 	.short	(.L_671 - .L_670)
.L_670:
        /*002c*/ 	.word	0x00000000
        /*0030*/ 	.short	0x0004
        /*0032*/ 	.short	0x0019
        /*0034*/ 	.byte	0x00, 0xf0, 0x05, 0x00


	//----- nvinfo : EIATTR_KPARAM_INFO
	.align		4
.L_671:
        /*0038*/ 	.byte	0x04, 0x17
        /*003a*/ 	.short	(.L_673 - .L_672)
.L_672:
        /*003c*/ 	.word	0x00000000
        /*0040*/ 	.short	0x0003
        /*0042*/ 	.short	0x0018
        /*0044*/ 	.byte	0x00, 0xf0, 0x05, 0x00


	//----- nvinfo : EIATTR_KPARAM_INFO
	.align		4
.L_673:
        /*0048*/ 	.byte	0x04, 0x17
        /*004a*/ 	.short	(.L_675 - .L_674)
.L_674:
        /*004c*/ 	.word	0x00000000
        /*0050*/ 	.short	0x0002
        /*0052*/ 	.short	0x0008
        /*0054*/ 	.byte	0x00, 0xf0, 0x41, 0x00


	//----- nvinfo : EIATTR_KPARAM_INFO
	.align		4
.L_675:
        /*0058*/ 	.byte	0x04, 0x17
        /*005a*/ 	.short	(.L_677 - .L_676)
.L_676:
        /*005c*/ 	.word	0x00000000
        /*0060*/ 	.short	0x0001
        /*0062*/ 	.short	0x0004
        /*0064*/ 	.byte	0x00, 0xf0, 0x05, 0x00


	//----- nvinfo : EIATTR_KPARAM_INFO
	.align		4
.L_677:
        /*0068*/ 	.byte	0x04, 0x17
        /*006a*/ 	.short	(.L_679 - .L_678)
.L_678:
        /*006c*/ 	.word	0x00000000
        /*0070*/ 	.short	0x0000
        /*0072*/ 	.short	0x0000
        /*0074*/ 	.byte	0x00, 0xf0, 0x11, 0x00


	//----- nvinfo : EIATTR_SPARSE_MMA_MASK
	.align		4
.L_679:
        /*0078*/ 	.byte	0x03, 0x50
        /*007a*/ 	.short	0x0000


	//----- nvinfo : EIATTR_MAXREG_COUNT
	.align		4
        /*007c*/ 	.byte	0x03, 0x1b
        /*007e*/ 	.short	0x00ff


	//----- nvinfo : EIATTR_EXTERNS
	.align		4
        /*0080*/ 	.byte	0x04, 0x0f
        /*0082*/ 	.short	(.L_681 - .L_680)


	//   ....[0]....
	.align		4
.L_680:
        /*0084*/ 	.word	index@(__assertfail)


	//----- nvinfo : EIATTR_MERCURY_ISA_VERSION
	.align		4
.L_681:
        /*0088*/ 	.byte	0x03, 0x5f
        /*008a*/ 	.short	0x0101


	//----- nvinfo : EIATTR_VRC_CTA_INIT_COUNT
	.align		4
        /*008c*/ 	.byte	0x02, 0x4a
	.zero		1
	.zero		1


	//----- nvinfo : EIATTR_SYSCALL_OFFSETS
	.align		4
        /*0090*/ 	.byte	0x04, 0x46
        /*0092*/ 	.short	(.L_683 - .L_682)


	//   ....[0]....
.L_682:
        /*0094*/ 	.word	0x00000e80


	//   ....[1]....
        /*0098*/ 	.word	0x00001ec0


	//   ....[2]....
        /*009c*/ 	.word	0x00002e40


	//   ....[3]....
        /*00a0*/ 	.word	0x00003d80


	//   ....[4]....
        /*00a4*/ 	.word	0x00004f50


	//   ....[5]....
        /*00a8*/ 	.word	0x00005ee0


	//   ....[6]....
        /*00ac*/ 	.word	0x00007040


	//   ....[7]....
        /*00b0*/ 	.word	0x00008180


	//----- nvinfo : EIATTR_EXIT_INSTR_OFFSETS
	.align		4
.L_683:
        /*00b4*/ 	.byte	0x04, 0x1c
        /*00b6*/ 	.short	(.L_685 - .L_684)


	//   ....[0]....
.L_684:
        /*00b8*/ 	.word	0x000073d0


	//   ....[1]....
        /*00bc*/ 	.word	0x00007510


	//   ....[2]....
        /*00c0*/ 	.word	0x00007550


	//   ....[3]....
        /*00c4*/ 	.word	0x000075e0


	//   ....[4]....
        /*00c8*/ 	.word	0x00007610


	//   ....[5]....
        /*00cc*/ 	.word	0x00007640


	//   ....[6]....
        /*00d0*/ 	.word	0x00007710


	//   ....[7]....
        /*00d4*/ 	.word	0x00007790


	//   ....[8]....
        /*00d8*/ 	.word	0x00007870


	//   ....[9]....
        /*00dc*/ 	.word	0x00007900


	//   ....[10]....
        /*00e0*/ 	.word	0x00007920


	//   ....[11]....
        /*00e4*/ 	.word	0x000079f0


	//   ....[12]....
        /*00e8*/ 	.word	0x00007ba0


	//   ....[13]....
        /*00ec*/ 	.word	0x00007d50


	//   ....[14]....
        /*00f0*/ 	.word	0x00007ef0


	//   ....[15]....
        /*00f4*/ 	.word	0x00007f20


	//   ....[16]....
        /*00f8*/ 	.word	0x00007f50


	//   ....[17]....
        /*00fc*/ 	.word	0x00007ff0


	//   ....[18]....
        /*0100*/ 	.word	0x00008020


	//   ....[19]....
        /*0104*/ 	.word	0x00008190


	//   ....[20]....
        /*0108*/ 	.word	0x000082e0


	//   ....[21]....
        /*010c*/ 	.word	0x00008460


	//   ....[22]....
        /*0110*/ 	.word	0x000084e0


	//----- nvinfo : EIATTR_MAX_THREADS
	.align		4
.L_685:
        /*0114*/ 	.byte	0x04, 0x05
        /*0116*/ 	.short	(.L_687 - .L_686)
.L_686:
        /*0118*/ 	.word	0x00000080
        /*011c*/ 	.word	0x00000001
        /*0120*/ 	.word	0x00000001


	//----- nvinfo : EIATTR_CRS_STACK_SIZE
	.align		4
.L_687:
        /*0124*/ 	.byte	0x04, 0x1e
        /*0126*/ 	.short	(.L_689 - .L_688)
.L_688:
        /*0128*/ 	.word	0x00000000


	//----- nvinfo : EIATTR_CBANK_PARAM_SIZE
	.align		4
.L_689:
        /*012c*/ 	.byte	0x03, 0x19
        /*012e*/ 	.short	0x002c


	//----- nvinfo : EIATTR_PARAM_CBANK
	.align		4
        /*0130*/ 	.byte	0x04, 0x0a
        /*0132*/ 	.short	(.L_691 - .L_690)
	.align		4
.L_690:
        /*0134*/ 	.word	index@(.nv.constant0._ZN2at6native27unrolled_elementwise_kernelIZZZNS0_17angle_kernel_cudaERNS_18TensorIteratorBaseEENKUlvE0_clEvENKUlvE_clEvEUldE_St5arrayIPcLm2EELi4E23TrivialOffsetCalculatorILi1EjESB_NS0_6memory12LoadWithCastILi1EEENSC_13StoreWithCastILi1EEEEEviT_T0_T2_T3_T4_T5_)
        /*0138*/ 	.short	0x0380
        /*013a*/ 	.short	0x002c


	//----- nvinfo : EIATTR_SW_WAR
	.align		4
.L_691:
        /*013c*/ 	.byte	0x04, 0x36
        /*013e*/ 	.short	(.L_693 - .L_692)
.L_692:
        /*0140*/ 	.word	0x00000008
.L_693:


//--------------------- .nv.info._ZN2at6native18elementwise_kernelILi128ELi2EZNS0_22gpu_kernel_impl_nocastIZZZNS0_17angle_kernel_cudaERNS_18TensorIteratorBaseEENKUlvE0_clEvENKUlvE_clEvEUldE_EEvS4_RKT_EUliE_EEviT1_ --------------------------
	.section	.nv.info._ZN2at6native18elementwise_kernelILi128ELi2EZNS0_22gpu_kernel_impl_nocastIZZZNS0_17angle_kernel_cudaERNS_18TensorIteratorBaseEENKUlvE0_clEvENKUlvE_clEvEUldE_EEvS4_RKT_EUliE_EEviT1_,"",@"SHT_CUDA_INFO"
	.sectionflags	@""
	.align	4


	//----- nvinfo : EIATTR_CUDA_API_VERSION
	.align		4
        /*0000*/ 	.byte	0x04, 0x37
        /*0002*/ 	.short	(.L_695 - .L_694)
.L_694:
        /*0004*/ 	.word	0x00000082


	//----- nvinfo : EIATTR_KPARAM_INFO
	.align		4
.L_695:
        /*0008*/ 	.byte	0x04, 0x17
        /*000a*/ 	.short	(.L_697 - .L_696)
.L_696:
        /*000c*/ 	.word	0x00000000
        /*0010*/ 	.short	0x0001
        /*0012*/ 	.short	0x0008
        /*0014*/ 	.byte	0x00, 0xf0, 0x61, 0x08


	//----- nvinfo : EIATTR_KPARAM_INFO
	.align		4
.L_697:
        /*0018*/ 	.byte	0x04, 0x17
        /*001a*/ 	.short	(.L_699 - .L_698)
.L_698:
        /*001c*/ 	.word	0x00000000
        /*0020*/ 	.short	0x0000
        /*0022*/ 	.short	0x0000
        /*0024*/ 	.byte	0x00, 0xf0, 0x11, 0x00


	//----- nvinfo : EIATTR_SPARSE_MMA_MASK
	.align		4
.L_699:
        /*0028*/ 	.byte	0x03, 0x50
        /*002a*/ 	.short	0x0000


	//----- nvinfo : EIATTR_MAXREG_COUNT
	.align		4
        /*002c*/ 	.byte	0x03, 0x1b
        /*002e*/ 	.short	0x0080


	//----- nvinfo : EIATTR_MERCURY_ISA_VERSION
	.align		4
        /*0030*/ 	.byte	0x03, 0x5f
        /*0032*/ 	.short	0x0101


	//----- nvinfo : EIATTR_VRC_CTA_INIT_COUNT
	.align		4
        /*0034*/ 	.byte	0x02, 0x4a
	.zero		1
	.zero		1


	//----- nvinfo : EIATTR_EXIT_INSTR_OFFSETS
	.align		4
        /*0038*/ 	.byte	0x04, 0x1c
        /*003a*/ 	.short	(.L_701 - .L_700)


	//   ....[0]....
.L_700:
        /*003c*/ 	.word	0x000001a0


	//   ....[1]....
        /*0040*/ 	.word	0x00000250


	//   ....[2]....
        /*0044*/ 	.word	0x00001670


	//   ....[3]....
        /*0048*/ 	.word	0x000029f0


	//----- nvinfo : EIATTR_MAX_THREADS
	.align		4
.L_701:
        /*004c*/ 	.byte	0x04, 0x05
        /*004e*/ 	.short	(.L_703 - .L_702)
.L_702:
        /*0050*/ 	.word	0x00000080
        /*0054*/ 	.word	0x00000001
        /*0058*/ 	.word	0x00000001


	//----- nvinfo : EIATTR_CRS_STACK_SIZE
	.align		4
.L_703:
        /*005c*/ 	.byte	0x04, 0x1e
        /*005e*/ 	.short	(.L_705 - .L_704)
.L_704:
        /*0060*/ 	.word	0x00000000


	//----- nvinfo : EIATTR_CBANK_PARAM_SIZE
	.align		4
.L_705:
        /*0064*/ 	.byte	0x03, 0x19
        /*0066*/ 	.short	0x0220


	//----- nvinfo : EIATTR_PARAM_CBANK
	.align		4
        /*0068*/ 	.byte	0x04, 0x0a
        /*006a*/ 	.short	(.L_707 - .L_706)
	.align		4
.L_706:
        /*006c*/ 	.word	index@(.nv.constant0._ZN2at6native18elementwise_kernelILi128ELi2EZNS0_22gpu_kernel_impl_nocastIZZZNS0_17angle_kernel_cudaERNS_18TensorIteratorBaseEENKUlvE0_clEvENKUlvE_clEvEUldE_EEvS4_RKT_EUliE_EEviT1_)
        /*0070*/ 	.short	0x0380
        /*0072*/ 	.short	0x0220


	//----- nvinfo : EIATTR_SW_WAR
	.align		4
.L_707:
        /*0074*/ 	.byte	0x04, 0x36
        /*0076*/ 	.short	(.L_709 - .L_708)
.L_708:
        /*0078*/ 	.word	0x00000008
.L_709:


//--------------------- .nv.info._ZN2at6native27unrolled_elementwise_kernelIZZZNS0_17angle_kernel_cudaERNS_18TensorIteratorBaseEENKUlvE0_clEvENKUlvE_clEvEUldE_St5arrayIPcLm2EELi4E23TrivialOffsetCalculatorILi1EjESB_NS0_6memory15LoadWithoutCastENSC_16StoreWithoutCastEEEviT_T0_T2_T3_T4_T5_ --------------------------
	.section	.nv.info._ZN2at6native27unrolled_elementwise_kernelIZZZNS0_17angle_kernel_cudaERNS_18TensorIteratorBaseEENKUlvE0_clEvENKUlvE_clEvEUldE_St5arrayIPcLm2EELi4E23TrivialOffsetCalculatorILi1EjESB_NS0_6memory15LoadWithoutCastENSC_16StoreWithoutCastEEEviT_T0_T2_T3_T4_T5_,"",@"SHT_CUDA_INFO"
	.sectionflags	@""
	.align	4


	//----- nvinfo : EIATTR_CUDA_API_VERSION
	.align		4
        /*0000*/ 	.byte	0x04, 0x37
        /*0002*/ 	.short	(.L_711 - .L_710)
.L_710:
        /*0004*/ 	.word	0x00000082


	//----- nvinfo : EIATTR_KPARAM_INFO
	.align		4
.L_711:
        /*0008*/ 	.byte	0x04, 0x17
        /*000a*/ 	.short	(.L_713 - .L_712)
.L_712:
        /*000c*/ 	.word	0x00000000
        /*0010*/ 	.short	0x0006
        /*0012*/ 	.short	0x001b
        /*0014*/ 	.byte	0x00, 0xf0, 0x05, 0x00


	//----- nvinfo : EIATTR_KPARAM_INFO
	.align		4
.L_713:
        /*0018*/ 	.byte	0x04, 0x17
        /*001a*/ 	.short	(.L_715 - .L_714)
.L_714:
        /*001c*/ 	.word	0x00000000
        /*0020*/ 	.short	0x0005
        /*0022*/ 	.short	0x001a
        /*0024*/ 	.byte	0x00, 0xf0, 0x05, 0x00


	//----- nvinfo : EIATTR_KPARAM_INFO
	.align		4
.L_715:
        /*0028*/ 	.byte	0x04, 0x17
        /*002a*/ 	.short	(.L_717 - .L_716)
.L_716:
        /*002c*/ 	.word	0x00000000
        /*0030*/ 	.short	0x0004
        /*0032*/ 	.short	0x0019
        /*0034*/ 	.byte	0x00, 0xf0, 0x05, 0x00


	//----- nvinfo : EIATTR_KPARAM_INFO
	.align		4
.L_717:
        /*0038*/ 	.byte	0x04, 0x17
        /*003a*/ 	.short	(.L_719 - .L_718)
.L_718:
        /*003c*/ 	.word	0x00000000
        /*0040*/ 	.short	0x0003
        /*0042*/ 	.short	0x0018
        /*0044*/ 	.byte	0x00, 0xf0, 0x05, 0x00


	//----- nvinfo : EIATTR_KPARAM_INFO
	.align		4
.L_719:
        /*0048*/ 	.byte	0x04, 0x17
        /*004a*/ 	.short	(.L_721 - .L_720)
.L_720:
        /*004c*/ 	.word	0x00000000
        /*0050*/ 	.short	0x0002
        /*0052*/ 	.short	0x0008
        /*0054*/ 	.byte	0x00, 0xf0, 0x41, 0x00


	//----- nvinfo : EIATTR_KPARAM_INFO
	.align		4
.L_721:
        /*0058*/ 	.byte	0x04, 0x17
        /*005a*/ 	.short	(.L_723 - .L_722)
.L_722:
        /*005c*/ 	.word	0x00000000
        /*0060*/ 	.short	0x0001
        /*0062*/ 	.short	0x0004
        /*0064*/ 	.byte	0x00, 0xf0, 0x05, 0x00


	//----- nvinfo : EIATTR_KPARAM_INFO
	.align		4
.L_723:
        /*0068*/ 	.byte	0x04, 0x17
        /*006a*/ 	.short	(.L_725 - .L_724)
.L_724:
        /*006c*/ 	.word	0x00000000
        /*0070*/ 	.short	0x0000
        /*0072*/ 	.short	0x0000
        /*0074*/ 	.byte	0x00, 0xf0, 0x11, 0x00


	//----- nvinfo : EIATTR_SPARSE_MMA_MASK
	.align		4
.L_725:
        /*0078*/ 	.byte	0x03, 0x50
        /*007a*/ 	.short	0x0000


	//----- nvinfo : EIATTR_MAXREG_COUNT
	.align		4
        /*007c*/ 	.byte	0x03, 0x1b
        /*007e*/ 	.short	0x00ff


	//----- nvinfo : EIATTR_MERCURY_ISA_VERSION
	.align		4
        /*0080*/ 	.byte	0x03, 0x5f
        /*0082*/ 	.short	0x0101


	//----- nvinfo : EIATTR_VRC_CTA_INIT_COUNT
	.align		4
        /*0084*/ 	.byte	0x02, 0x4a
	.zero		1
	.zero		1


	//----- nvinfo : EIATTR_EXIT_INSTR_OFFSETS
	.align		4
        /*0088*/ 	.byte	0x04, 0x1c
        /*008a*/ 	.short	(.L_727 - .L_726)


	//   ....[0]....
.L_726:
        /*008c*/ 	.word	0x00000510


	//   ....[1]....
        /*0090*/ 	.word	0x000005c0


	//----- nvinfo : EIATTR_MAX_THREADS
	.align		4
.L_727:
        /*0094*/ 	.byte	0x04, 0x05
        /*0096*/ 	.short	(.L_729 - .L_728)
.L_728:
        /*0098*/ 	.word	0x00000080
        /*009c*/ 	.word	0x00000001
        /*00a0*/ 	.word	0x00000001


	//----- nvinfo : EIATTR_CRS_STACK_SIZE
	.align		4
.L_729:
        /*00a4*/ 	.byte	0x04, 0x1e
        /*00a6*/ 	.short	(.L_731 - .L_730)
.L_730:
        /*00a8*/ 	.word	0x00000000


	//----- nvinfo : EIATTR_CBANK_PARAM_SIZE
	.align		4
.L_731:
        /*00ac*/ 	.byte	0x03, 0x19
        /*00ae*/ 	.short	0x001c


	//----- nvinfo : EIATTR_PARAM_CBANK
	.align		4
        /*00b0*/ 	.byte	0x04, 0x0a
        /*00b2*/ 	.short	(.L_733 - .L_732)
	.align		4
.L_732:
        /*00b4*/ 	.word	index@(.nv.constant0._ZN2at6native27unrolled_elementwise_kernelIZZZNS0_17angle_kernel_cudaERNS_18TensorIteratorBaseEENKUlvE0_clEvENKUlvE_clEvEUldE_St5arrayIPcLm2EELi4E23TrivialOffsetCalculatorILi1EjESB_NS0_6memory15LoadWithoutCastENSC_16StoreWithoutCastEEEviT_T0_T2_T3_T4_T5_)
        /*00b8*/ 	.short	0x0380
        /*00ba*/ 	.short	0x001c


	//----- nvinfo : EIATTR_SW_WAR
	.align		4
.L_733:
        /*00bc*/ 	.byte	0x04, 0x36
        /*00be*/ 	.short	(.L_735 - .L_734)
.L_734:
        /*00c0*/ 	.word	0x00000008
.L_735:


//--------------------- .nv.info._ZN2at6native29vectorized_elementwise_kernelILi2EZZZNS0_17angle_kernel_cudaERNS_18TensorIteratorBaseEENKUlvE0_clEvENKUlvE_clEvEUldE_St5arrayIPcLm2EEEEviT0_T1_ --------------------------
	.section	.nv.info._ZN2at6native29vectorized_elementwise_kernelILi2EZZZNS0_17angle_kernel_cudaERNS_18TensorIteratorBaseEENKUlvE0_clEvENKUlvE_clEvEUldE_St5arrayIPcLm2EEEEviT0_T1_,"",@"SHT_CUDA_INFO"
	.sectionflags	@""
	.align	4


	//----- nvinfo : EIATTR_CUDA_API_VERSION
	.align		4
        /*0000*/ 	.byte	0x04, 0x37
        /*0002*/ 	.short	(.L_737 - .L_736)
.L_736:
        /*0004*/ 	.word	0x00000082


	//----- nvinfo : EIATTR_KPARAM_INFO
	.align		4
.L_737:
        /*0008*/ 	.byte	0x04, 0x17
        /*000a*/ 	.short	(.L_739 - .L_738)
.L_738:
        /*000c*/ 	.word	0x00000000
        /*0010*/ 	.short	0x0002
        /*0012*/ 	.short	0x0008
        /*0014*/ 	.byte	0x00, 0xf0, 0x41, 0x00


	//----- nvinfo : EIATTR_KPARAM_INFO
	.align		4
.L_739:
        /*0018*/ 	.byte	0x04, 0x17
        /*001a*/ 	.short	(.L_741 - .L_740)
.L_740:
        /*001c*/ 	.word	0x00000000
        /*0020*/ 	.short	0x0001
        /*0022*/ 	.short	0x0004
        /*0024*/ 	.byte	0x00, 0xf0, 0x05, 0x00


	//----- nvinfo : EIATTR_KPARAM_INFO
	.align		4
.L_741:
        /*0028*/ 	.byte	0x04, 0x17
        /*002a*/ 	.short	(.L_743 - .L_742)
.L_742:
        /*002c*/ 	.word	0x00000000
        /*0030*/ 	.short	0x0000
        /*0032*/ 	.short	0x0000
        /*0034*/ 	.byte	0x00, 0xf0, 0x11, 0x00


	//----- nvinfo : EIATTR_SPARSE_MMA_MASK
	.align		4
.L_743:
        /*0038*/ 	.byte	0x03, 0x50
        /*003a*/ 	.short	0x0000


	//----- nvinfo : EIATTR_MAXREG_COUNT
	.align		4
        /*003c*/ 	.byte	0x03, 0x1b
        /*003e*/ 	.short	0x00ff


	//----- nvinfo : EIATTR_MERCURY_ISA_VERSION
	.align		4
        /*0040*/ 	.byte	0x03, 0x5f
        /*0042*/ 	.short	0x0101


	//----- nvinfo : EIATTR_VRC_CTA_INIT_COUNT
	.align		4
        /*0044*/ 	.byte	0x02, 0x4a
	.zero		1
	.zero		1


	//----- nvinfo : EIATTR_EXIT_INSTR_OFFSETS
	.align		4
        /*0048*/ 	.byte	0x04, 0x1c
        /*004a*/ 	.short	(.L_745 - .L_744)


	//   ....[0]....
.L_744:
        /*004c*/ 	.word	0x00000a40


	//   ....[1]....
        /*0050*/ 	.word	0x00000af0


	//   ....[2]....
        /*0054*/ 	.word	0x00000f50


	//----- nvinfo : EIATTR_MAX_THREADS
	.align		4
.L_745:
        /*0058*/ 	.byte	0x04, 0x05
        /*005a*/ 	.short	(.L_747 - .L_746)
.L_746:
        /*005c*/ 	.word	0x00000080
        /*0060*/ 	.word	0x00000001
        /*0064*/ 	.word	0x00000001


	//----- nvinfo : EIATTR_CRS_STACK_SIZE
	.align		4
.L_747:
        /*0068*/ 	.byte	0x04, 0x1e
        /*006a*/ 	.short	(.L_749 - .L_748)
.L_748:
        /*006c*/ 	.word	0x00000000


	//----- nvinfo : EIATTR_CBANK_PARAM_SIZE
	.align		4
.L_749:
        /*0070*/ 	.byte	0x03, 0x19
        /*0072*/ 	.short	0x0018


	//----- nvinfo : EIATTR_PARAM_CBANK
	.align		4
        /*0074*/ 	.byte	0x04, 0x0a
        /*0076*/ 	.short	(.L_751 - .L_750)
	.align		4
.L_750:
        /*0078*/ 	.word	index@(.nv.constant0._ZN2at6native29vectorized_elementwise_kernelILi2EZZZNS0_17angle_kernel_cudaERNS_18TensorIteratorBaseEENKUlvE0_clEvENKUlvE_clEvEUldE_St5arrayIPcLm2EEEEviT0_T1_)
        /*007c*/ 	.short	0x0380
        /*007e*/ 	.short	0x0018


	//----- nvinfo : EIATTR_SW_WAR
	.align		4
.L_751:
        /*0080*/ 	.byte	0x04, 0x36
        /*0082*/ 	.short	(.L_753 - .L_752)
.L_752:
        /*0084*/ 	.word	0x00000008
.L_753:


//--------------------- .nv.info._ZN2at6native29vectorized_elementwise_kernelILi4EZZZNS0_17angle_kernel_cudaERNS_18TensorIteratorBaseEENKUlvE0_clEvENKUlvE_clEvEUldE_St5arrayIPcLm2EEEEviT0_T1_ --------------------------
	.section	.nv.info._ZN2at6native29vectorized_elementwise_kernelILi4EZZZNS0_17angle_kernel_cudaERNS_18TensorIteratorBaseEENKUlvE0_clEvENKUlvE_clEvEUldE_St5arrayIPcLm2EEEEviT0_T1_,"",@"SHT_CUDA_INFO"
	.sectionflags	@""
	.align	4


	//----- nvinfo : EIATTR_CUDA_API_VERSION
	.align		4
        /*0000*/ 	.byte	0x04, 0x37
        /*0002*/ 	.short	(.L_755 - .L_754)
.L_754:
        /*0004*/ 	.word	0x00000082


	//----- nvinfo : EIATTR_KPARAM_INFO
	.align		4
.L_755:
        /*0008*/ 	.byte	0x04, 0x17
        /*000a*/ 	.short	(.L_757 - .L_756)
.L_756:
        /*000c*/ 	.word	0x00000000
        /*0010*/ 	.short	0x0002
        /*0012*/ 	.short	0x0008
        /*0014*/ 	.byte	0x00, 0xf0, 0x41, 0x00


	//----- nvinfo : EIATTR_KPARAM_INFO
	.align		4
.L_757:
        /*0018*/ 	.byte	0x04, 0x17
        /*001a*/ 	.short	(.L_759 - .L_758)
.L_758:
        /*001c*/ 	.word	0x00000000
        /*0020*/ 	.short	0x0001
        /*0022*/ 	.short	0x0004
        /*0024*/ 	.byte	0x00, 0xf0, 0x05, 0x00


	//----- nvinfo : EIATTR_KPARAM_INFO
	.align		4
.L_759:
        /*0028*/ 	.byte	0x04, 0x17
        /*002a*/ 	.short	(.L_761 - .L_760)
.L_760:
        /*002c*/ 	.word	0x00000000
        /*0030*/ 	.short	0x0000
        /*0032*/ 	.short	0x0000
        /*0034*/ 	.byte	0x00, 0xf0, 0x11, 0x00


	//----- nvinfo : EIATTR_SPARSE_MMA_MASK
	.align		4
.L_761:
        /*0038*/ 	.byte	0x03, 0x50
        /*003a*/ 	.short	0x0000


	//----- nvinfo : EIATTR_MAXREG_COUNT
	.align		4
        /*003c*/ 	.byte	0x03, 0x1b
        /*003e*/ 	.short	0x00ff


	//----- nvinfo : EIATTR_MERCURY_ISA_VERSION
	.align		4
        /*0040*/ 	.byte	0x03, 0x5f
        /*0042*/ 	.short	0x0101


	//----- nvinfo : EIATTR_VRC_CTA_INIT_COUNT
	.align		4
        /*0044*/ 	.byte	0x02, 0x4a
	.zero		1
	.zero		1


	//----- nvinfo : EIATTR_EXIT_INSTR_OFFSETS
	.align		4
        /*0048*/ 	.byte	0x04, 0x1c
        /*004a*/ 	.short	(.L_763 - .L_762)


	//   ....[0]....
.L_762:
        /*004c*/ 	.word	0x00000a40


	//   ....[1]....
        /*0050*/ 	.word	0x00000af0


	//   ....[2]....
        /*0054*/ 	.word	0x00000f60


	//----- nvinfo : EIATTR_MAX_THREADS
	.align		4
.L_763:
        /*0058*/ 	.byte	0x04, 0x05
        /*005a*/ 	.short	(.L_765 - .L_764)
.L_764:
        /*005c*/ 	.word	0x00000080
        /*0060*/ 	.word	0x00000001
        /*0064*/ 	.word	0x00000001


	//----- nvinfo : EIATTR_CRS_STACK_SIZE
	.align		4
.L_765:
        /*0068*/ 	.byte	0x04, 0x1e
        /*006a*/ 	.short	(.L_767 - .L_766)
.L_766:
        /*006c*/ 	.word	0x00000000


	//----- nvinfo : EIATTR_CBANK_PARAM_SIZE
	.align		4
.L_767:
        /*0070*/ 	.byte	0x03, 0x19
        /*0072*/ 	.short	0x0018


	//----- nvinfo : EIATTR_PARAM_CBANK
	.align		4
        /*0074*/ 	.byte	0x04, 0x0a
        /*0076*/ 	.short	(.L_769 - .L_768)
	.align		4
.L_768:
        /*0078*/ 	.word	index@(.nv.constant0._ZN2at6native29vectorized_elementwise_kernelILi4EZZZNS0_17angle_kernel_cudaERNS_18TensorIteratorBaseEENKUlvE0_clEvENKUlvE_clEvEUldE_St5arrayIPcLm2EEEEviT0_T1_)
        /*007c*/ 	.short	0x0380
        /*007e*/ 	.short	0x0018


	//----- nvinfo : EIATTR_SW_WAR
	.align		4
.L_769:
        /*0080*/ 	.byte	0x04, 0x36
        /*0082*/ 	.short	(.L_771 - .L_770)
.L_770:
        /*0084*/ 	.word	0x00000008
.L_771:


//--------------------- .nv.info._ZN2at6native29vectorized_elementwise_kernelILi8EZZZNS0_17angle_kernel_cudaERNS_18TensorIteratorBaseEENKUlvE0_clEvENKUlvE_clEvEUldE_St5arrayIPcLm2EEEEviT0_T1_ --------------------------
	.section	.nv.info._ZN2at6native29vectorized_elementwise_kernelILi8EZZZNS0_17angle_kernel_cudaERNS_18TensorIteratorBaseEENKUlvE0_clEvENKUlvE_clEvEUldE_St5arrayIPcLm2EEEEviT0_T1_,"",@"SHT_CUDA_INFO"
	.sectionflags	@""
	.align	4


	//----- nvinfo : EIATTR_CUDA_API_VERSION
	.align		4
        /*0000*/ 	.byte	0x04, 0x37
        /*0002*/ 	.short	(.L_773 - .L_772)
.L_772:
        /*0004*/ 	.word	0x00000082


	//----- nvinfo : EIATTR_KPARAM_INFO
	.align		4
.L_773:
        /*0008*/ 	.byte	0x04, 0x17
        /*000a*/ 	.short	(.L_775 - .L_774)
.L_774:
        /*000c*/ 	.word	0x00000000
        /*0010*/ 	.short	0x0002
        /*0012*/ 	.short	0x0008
        /*0014*/ 	.byte	0x00, 0xf0, 0x41, 0x00


	//----- nvinfo : EIATTR_KPARAM_INFO
	.align		4
.L_775:
        /*0018*/ 	.byte	0x04, 0x17
        /*001a*/ 	.short	(.L_777 - .L_776)
.L_776:
        /*001c*/ 	.word	0x00000000
        /*0020*/ 	.short	0x0001
        /*0022*/ 	.short	0x0004
        /*0024*/ 	.byte	0x00, 0xf0, 0x05, 0x00


	//----- nvinfo : EIATTR_KPARAM_INFO
	.align		4
.L_777:
        /*0028*/ 	.byte	0x04, 0x17
        /*002a*/ 	.short	(.L_779 - .L_778)
.L_778:
        /*002c*/ 	.word	0x00000000
        /*0030*/ 	.short	0x0000
        /*0032*/ 	.short	0x0000
        /*0034*/ 	.byte	0x00, 0xf0, 0x11, 0x00


	//----- nvinfo : EIATTR_SPARSE_MMA_MASK
	.align		4
.L_779:
        /*0038*/ 	.byte	0x03, 0x50
        /*003a*/ 	.short	0x0000


	//----- nvinfo : EIATTR_MAXREG_COUNT
	.align		4
        /*003c*/ 	.byte	0x03, 0x1b
        /*003e*/ 	.short	0x00ff


	//----- nvinfo : EIATTR_MERCURY_ISA_VERSION
	.align		4
        /*0040*/ 	.byte	0x03, 0x5f
        /*0042*/ 	.short	0x0101


	//----- nvinfo : EIATTR_VRC_CTA_INIT_COUNT
	.align		4
        /*0044*/ 	.byte	0x02, 0x4a
	.zero		1
	.zero		1


	//----- nvinfo : EIATTR_EXIT_INSTR_OFFSETS
	.align		4
        /*0048*/ 	.byte	0x04, 0x1c
        /*004a*/ 	.short	(.L_781 - .L_780)


	//   ....[0]....
.L_780:
        /*004c*/ 	.word	0x00000a40


	//   ....[1]....
        /*0050*/ 	.word	0x00000af0


	//   ....[2]....
        /*0054*/ 	.word	0x00000f60


	//----- nvinfo : EIATTR_MAX_THREADS
	.align		4
.L_781:
        /*0058*/ 	.byte	0x04, 0x05
        /*005a*/ 	.short	(.L_783 - .L_782)
.L_782:
        /*005c*/ 	.word	0x00000080
        /*0060*/ 	.word	0x00000001
        /*0064*/ 	.word	0x00000001


	//----- nvinfo : EIATTR_CRS_STACK_SIZE
	.align		4
.L_783:
        /*0068*/ 	.byte	0x04, 0x1e
        /*006a*/ 	.short	(.L_785 - .L_784)
.L_784:
        /*006c*/ 	.word	0x00000000


	//----- nvinfo : EIATTR_CBANK_PARAM_SIZE
	.align		4
.L_785:
        /*0070*/ 	.byte	0x03, 0x19
        /*0072*/ 	.short	0x0018


	//----- nvinfo : EIATTR_PARAM_CBANK
	.align		4
        /*0074*/ 	.byte	0x04, 0x0a
        /*0076*/ 	.short	(.L_787 - .L_786)
	.align		4
.L_786:
        /*0078*/ 	.word	index@(.nv.constant0._ZN2at6native29vectorized_elementwise_kernelILi8EZZZNS0_17angle_kernel_cudaERNS_18TensorIteratorBaseEENKUlvE0_clEvENKUlvE_clEvEUldE_St5arrayIPcLm2EEEEviT0_T1_)
        /*007c*/ 	.short	0x0380
        /*007e*/ 	.short	0x0018


	//----- nvinfo : EIATTR_SW_WAR
	.align		4
.L_787:
        /*0080*/ 	.byte	0x04, 0x36
        /*0082*/ 	.short	(.L_789 - .L_788)
.L_788:
        /*0084*/ 	.word	0x00000008
.L_789:


//--------------------- .nv.callgraph             --------------------------
	.section	.nv.callgraph,"",@"SHT_CUDA_CALLGRAPH"
	.align	4
	.sectionentsize	8
	.align		4
        /*0000*/ 	.word	0x00000000
	.align		4
        /*0004*/ 	.word	0xffffffff
	.align		4
        /*0008*/ 	.word	index@(_ZN2at6native18elementwise_kernelILi128ELi4EZNS0_15gpu_kernel_implIZZZNS0_16conj_kernel_cudaERNS_18TensorIteratorBaseEENKUlvE0_clEvENKUlvE10_clEvEUlN3c107complexIfEEE_EEvS4_RKT_EUliE_EEviT1_)
	.align		4
        /*000c*/ 	.word	index@(__assertfail)
	.align		4
        /*0010*/ 	.word	index@(_ZN2at6native27unrolled_elementwise_kernelIZZZNS0_16conj_kernel_cudaERNS_18TensorIteratorBaseEENKUlvE0_clEvENKUlvE10_clEvEUlN3c107complexIfEEE_St5arrayIPcLm2EELi4E23TrivialOffsetCalculatorILi1EjESE_NS0_6memory12LoadWithCastILi1EEENSF_13StoreWithCastILi1EEEEEviT_T0_T2_T3_T4_T5_)
	.align		4
        /*0014*/ 	.word	index@(__assertfail)
	.align		4
        /*0018*/ 	.word	index@(_ZN2at6native18elementwise_kernelILi128ELi4EZNS0_15gpu_kernel_implIZZZNS0_16conj_kernel_cudaERNS_18TensorIteratorBaseEENKUlvE0_clEvENKUlvE9_clEvEUlN3c107complexIdEEE_EEvS4_RKT_EUliE_EEviT1_)
	.align		4
        /*001c*/ 	.word	index@(__assertfail)
	.align		4
        /*0020*/ 	.word	index@(_ZN2at6native27unrolled_elementwise_kernelIZZZNS0_16conj_kernel_cudaERNS_18TensorIteratorBaseEENKUlvE0_clEvENKUlvE9_clEvEUlN3c107complexIdEEE_St5arrayIPcLm2EELi4E23TrivialOffsetCalculatorILi1EjESE_NS0_6memory12LoadWithCastILi1EEENSF_13StoreWithCastILi1EEEEEviT_T0_T2_T3_T4_T5_)
	.align		4
        /*0024*/ 	.word	index@(__assertfail)
	.align		4
        /*0028*/ 	.word	index@(_ZN2at6native18elementwise_kernelILi128ELi4EZNS0_15gpu_kernel_implIZZZNS0_17angle_kernel_cudaERNS_18TensorIteratorBaseEENKUlvE0_clEvENKUlvE0_clEvEUlfE_EEvS4_RKT_EUliE_EEviT1_)
	.align		4
        /*002c*/ 	.word	index@(__assertfail)
	.align		4
        /*0030*/ 	.word	index@(_ZN2at6native27unrolled_elementwise_kernelIZZZNS0_17angle_kernel_cudaERNS_18TensorIteratorBaseEENKUlvE0_clEvENKUlvE0_clEvEUlfE_St5arrayIPcLm2EELi4E23TrivialOffsetCalculatorILi1EjESB_NS0_6memory12LoadWithCastILi1EEENSC_13StoreWithCastILi1EEEEEviT_T0_T2_T3_T4_T5_)
	.align		4
        /*0034*/ 	.word	index@(__assertfail)
	.align		4
        /*0038*/ 	.word	index@(_ZN2at6native18elementwise_kernelILi128ELi4EZNS0_15gpu_kernel_implIZZZNS0_17angle_kernel_cudaERNS_18TensorIteratorBaseEENKUlvE0_clEvENKUlvE_clEvEUldE_EEvS4_RKT_EUliE_EEviT1_)
	.align		4
        /*003c*/ 	.word	index@(__assertfail)
	.align		4
        /*0040*/ 	.word	index@(_ZN2at6native27unrolled_elementwise_kernelIZZZNS0_17angle_kernel_cudaERNS_18TensorIteratorBaseEENKUlvE0_clEvENKUlvE_clEvEUldE_St5arrayIPcLm2EELi4E23TrivialOffsetCalculatorILi1EjESB_NS0_6memory12LoadWithCastILi1EEENSC_13StoreWithCastILi1EEEEEviT_T0_T2_T3_T4_T5_)
	.align		4
        /*0044*/ 	.word	index@(__assertfail)
	.align		4
        /*0048*/ 	.word	0x00000000
	.align		4
        /*004c*/ 	.word	0xfffffffe
	.align		4
        /*0050*/ 	.word	0x00000000
	.align		4
        /*0054*/ 	.word	0xfffffffd
	.align		4
        /*0058*/ 	.word	0x00000000
	.align		4
        /*005c*/ 	.word	0xfffffffc


//--------------------- .nv.constant4             --------------------------
	.section	.nv.constant4,"a",@progbits
	.align	8
	.align		8
.nv.constant4:
        /*0000*/ 	.dword	__assertfail
	.align		8
        /*0008*/ 	.dword	__unnamed_1
	.align		8
        /*0010*/ 	.dword	__unnamed_2
	.align		8
        /*0018*/ 	.dword	__unnamed_3
	.align		8
        /*0020*/ 	.dword	__unnamed_4
	.align		8
        /*0028*/ 	.dword	__unnamed_5
	.align		8
        /*0030*/ 	.dword	__unnamed_6
	.align		8
        /*0038*/ 	.dword	__unnamed_7
	.align		8
        /*0040*/ 	.dword	__unnamed_8
	.align		8
        /*0048*/ 	.dword	_ZN53_INTERNAL_d1c050ad_22_UnaryComplexKernels_cu_215f5bdc4cuda3std3__45__cpo5beginE
	.align		8
        /*0050*/ 	.dword	_ZN53_INTERNAL_d1c050ad_22_UnaryComplexKernels_cu_215f5bdc4cuda3std3__45__cpo3endE
	.align		8
        /*0058*/ 	.dword	_ZN53_INTERNAL_d1c050ad_22_UnaryComplexKernels_cu_215f5bdc4cuda3std3__45__cpo6cbeginE
	.align		8
        /*0060*/ 	.dword	_ZN53_INTERNAL_d1c050ad_22_UnaryComplexKernels_cu_215f5bdc4cuda3std3__45__cpo4cendE
	.align		8
        /*0068*/ 	.dword	_ZN53_INTERNAL_d1c050ad_22_UnaryComplexKernels_cu_215f5bdc4cuda3std3__45__cpo6rbeginE
	.align		8
        /*0070*/ 	.dword	_ZN53_INTERNAL_d1c050ad_22_UnaryComplexKernels_cu_215f5bdc4cuda3std3__45__cpo4rendE
	.align		8
        /*0078*/ 	.dword	_ZN53_INTERNAL_d1c050ad_22_UnaryComplexKernels_cu_215f5bdc4cuda3std3__45__cpo7crbeginE
	.align		8
        /*0080*/ 	.dword	_ZN53_INTERNAL_d1c050ad_22_UnaryComplexKernels_cu_215f5bdc4cuda3std3__45__cpo5crendE
	.align		8
        /*0088*/ 	.dword	_ZN53_INTERNAL_d1c050ad_22_UnaryComplexKernels_cu_215f5bdc4cuda3std3__455_GLOBAL__N__d1c050ad_22_UnaryComplexKernels_cu_215f5bdc6ignoreE
	.align		8
        /*0090*/ 	.dword	_ZN53_INTERNAL_d1c050ad_22_UnaryComplexKernels_cu_215f5bdc4cuda3std3__419piecewise_constructE
	.align		8
        /*0098*/ 	.dword	_ZN53_INTERNAL_d1c050ad_22_UnaryComplexKernels_cu_215f5bdc4cuda3std3__48in_placeE
	.align		8
        /*00a0*/ 	.dword	_ZN53_INTERNAL_d1c050ad_22_UnaryComplexKernels_cu_215f5bdc4cuda3std3__420unreachable_sentinelE
	.align		8
        /*00a8*/ 	.dword	_ZN53_INTERNAL_d1c050ad_22_UnaryComplexKernels_cu_215f5bdc4cuda3std6ranges3__45__cpo4swapE
	.align		8
        /*00b0*/ 	.dword	_ZN53_INTERNAL_d1c050ad_22_UnaryComplexKernels_cu_215f5bdc4cuda3std6ranges3__45__cpo9iter_moveE
	.align		8
        /*00b8*/ 	.dword	_ZN53_INTERNAL_d1c050ad_22_UnaryComplexKernels_cu_215f5bdc4cuda3std6ranges3__45__cpo5beginE
	.align		8
        /*00c0*/ 	.dword	_ZN53_INTERNAL_d1c050ad_22_UnaryComplexKernels_cu_215f5bdc4cuda3std6ranges3__45__cpo3endE
	.align		8
        /*00c8*/ 	.dword	_ZN53_INTERNAL_d1c050ad_22_UnaryComplexKernels_cu_215f5bdc4cuda3std6ranges3__45__cpo6cbeginE
	.align		8
        /*00d0*/ 	.dword	_ZN53_INTERNAL_d1c050ad_22_UnaryComplexKernels_cu_215f5bdc4cuda3std6ranges3__45__cpo4cendE
	.align		8
        /*00d8*/ 	.dword	_ZN53_INTERNAL_d1c050ad_22_UnaryComplexKernels_cu_215f5bdc4cuda3std6ranges3__45__cpo7advanceE
	.align		8
        /*00e0*/ 	.dword	_ZN53_INTERNAL_d1c050ad_22_UnaryComplexKernels_cu_215f5bdc4cuda3std6ranges3__45__cpo9iter_swapE
	.align		8
        /*00e8*/ 	.dword	_ZN53_INTERNAL_d1c050ad_22_UnaryComplexKernels_cu_215f5bdc4cuda3std6ranges3__45__cpo4nextE
	.align		8
        /*00f0*/ 	.dword	_ZN53_INTERNAL_d1c050ad_22_UnaryComplexKernels_cu_215f5bdc4cuda3std6ranges3__45__cpo4prevE
	.align		8
        /*00f8*/ 	.dword	_ZN53_INTERNAL_d1c050ad_22_UnaryComplexKernels_cu_215f5bdc4cuda3std6ranges3__45__cpo4dataE
	.align		8
        /*0100*/ 	.dword	_ZN53_INTERNAL_d1c050ad_22_UnaryComplexKernels_cu_215f5bdc4cuda3std6ranges3__45__cpo5cdataE
	.align		8
        /*0108*/ 	.dword	_ZN53_INTERNAL_d1c050ad_22_UnaryComplexKernels_cu_215f5bdc4cuda3std6ranges3__45__cpo4sizeE
	.align		8
        /*0110*/ 	.dword	_ZN53_INTERNAL_d1c050ad_22_UnaryComplexKernels_cu_215f5bdc4cuda3std6ranges3__45__cpo5ssizeE
	.align		8
        /*0118*/ 	.dword	_ZN53_INTERNAL_d1c050ad_22_UnaryComplexKernels_cu_215f5bdc4cuda3std6ranges3__45__cpo8distanceE
	.align		8
        /*0120*/ 	.dword	_ZN53_INTERNAL_d1c050ad_22_UnaryComplexKernels_cu_215f5bdc6thrust24THRUST_300001_SM_1000_NS6system6detail10sequential3seqE
	.align		8
        /*0128*/ 	.dword	$str$6
	.align		8
        /*0130*/ 	.dword	$str$7


//--------------------- .text._ZN2at6native18elementwise_kernelILi128ELi4EZNS0_15gpu_kernel_implIZZZNS0_16conj_kernel_cudaERNS_18TensorIteratorBaseEENKUlvE0_clEvENKUlvE10_clEvEUlN3c107complexIfEEE_EEvS4_RKT_EUliE_EEviT1_ --------------------------
	.section	.text._ZN2at6native18elementwise_kernelILi128ELi4EZNS0_15gpu_kernel_implIZZZNS0_16conj_kernel_cudaERNS_18TensorIteratorBaseEENKUlvE0_clEvENKUlvE10_clEvEUlN3c107complexIfEEE_EEvS4_RKT_EUliE_EEviT1_,"ax",@progbits
	.align	128
        .global         _ZN2at6native18elementwise_kernelILi128ELi4EZNS0_15gpu_kernel_implIZZZNS0_16conj_kernel_cudaERNS_18TensorIteratorBaseEENKUlvE0_clEvENKUlvE10_clEvEUlN3c107complexIfEEE_EEvS4_RKT_EUliE_EEviT1_
        .type           _ZN2at6native18elementwise_kernelILi128ELi4EZNS0_15gpu_kernel_implIZZZNS0_16conj_kernel_cudaERNS_18TensorIteratorBaseEENKUlvE0_clEvENKUlvE10_clEvEUlN3c107complexIfEEE_EEvS4_RKT_EUliE_EEviT1_,@function
        .size           _ZN2at6native18elementwise_kernelILi128ELi4EZNS0_15gpu_kernel_implIZZZNS0_16conj_kernel_cudaERNS_18TensorIteratorBaseEENKUlvE0_clEvENKUlvE10_clEvEUlN3c107complexIfEEE_EEvS4_RKT_EUliE_EEviT1_,(.L_x_2268 - _ZN2at6native18elementwise_kernelILi128ELi4EZNS0_15gpu_kernel_implIZZZNS0_16conj_kernel_cudaERNS_18TensorIteratorBaseEENKUlvE0_clEvENKUlvE10_clEvEUlN3c107complexIfEEE_EEvS4_RKT_EUliE_EEviT1_)
        .other          _ZN2at6native18elementwise_kernelILi128ELi4EZNS0_15gpu_kernel_implIZZZNS0_16conj_kernel_cudaERNS_18TensorIteratorBaseEENKUlvE0_clEvENKUlvE10_clEvEUlN3c107complexIfEEE_EEvS4_RKT_EUliE_EEviT1_,@"STO_CUDA_ENTRY STV_DEFAULT"
_ZN2at6native18elementwise_kernelILi128ELi4EZNS0_15gpu_kernel_implIZZZNS0_16conj_kernel_cudaERNS_18TensorIteratorBaseEENKUlvE0_clEvENKUlvE10_clEvEUlN3c107complexIfEEE_EEvS4_RKT_EUliE_EEviT1_:
.text._ZN2at6native18elementwise_kernelILi128ELi4EZNS0_15gpu_kernel_implIZZZNS0_16conj_kernel_cudaERNS_18TensorIteratorBaseEENKUlvE0_clEvENKUlvE10_clEvEUlN3c107complexIfEEE_EEvS4_RKT_EUliE_EEviT1_:
[----:B------:R-:W0:Y:S01]  /*0000*/  LDC R1, c[0x0][0x37c] ;  /* 0x0000df00ff017b82 */ /* 0x000e220000000800 */
[----:B------:R-:W1:Y:S07]  /*0010*/  S2R R17, SR_TID.X ;  /* 0x0000000000117919 */ /* 0x000e6e0000002100 */
[----:B------:R-:W2:Y:S01]  /*0020*/  S2UR UR4, SR_CTAID.X ;  /* 0x00000000000479c3 */ /* 0x000ea20000002500 */
[----:B------:R-:W3:Y:S01]  /*0030*/  LDCU UR39, c[0x0][0x388] ;  /* 0x00007100ff2777ac */ /* 0x000ee20008000800 */
[----:B------:R-:W-:Y:S01]  /*0040*/  BSSY.RECONVERGENT B7, `(.L_x_0) ;  /* 0x0000312000077945 */ /* 0x000fe20003800200 */
[----:B------:R-:W4:Y:S01]  /*0050*/  LDCU UR5, c[0x0][0x380] ;  /* 0x00007000ff0577ac */ /* 0x000f220008000800 */
[----:B------:R-:W0:Y:S01]  /*0060*/  LDCU.64 UR36, c[0x0][0x358] ;  /* 0x00006b00ff2477ac */ /* 0x000e220008000a00 */
[----:B------:R-:W0:Y:S01]  /*0070*/  LDCU.U8 UR41, c[0x0][0x592] ;  /* 0x0000b240ff2977ac */ /* 0x000e220008000000 */
[----:B------:R-:W0:Y:S01]  /*0080*/  LDCU.U8 UR42, c[0x0][0x591] ;  /* 0x0000b220ff2a77ac */ /* 0x000e220008000000 */
[----:B---3--:R-:W-:-:S02]  /*0090*/  UIADD3 UR40, UPT, UPT, UR39, -0x1, URZ ;  /* 0xffffffff27287890 */ /* 0x008fc4000fffe0ff */
[----:B--2---:R-:W-:Y:S02]  /*00a0*/  USHF.L.U32 UR4, UR4, 0x9, URZ ;  /* 0x0000000904047899 */ /* 0x004fe400080006ff */
[----:B------:R-:W-:-:S04]  /*00b0*/  UISETP.LT.U32.AND UP0, UPT, UR40, 0x18, UPT ;  /* 0x000000182800788c */ /* 0x000fc8000bf01070 */
[----:B------:R-:W-:Y:S01]  /*00c0*/  USEL UR38, UR40, 0x18, UP0 ;  /* 0x0000001828267887 */ /* 0x000fe20008000000 */
[----:B-1----:R-:W-:-:S03]  /*00d0*/  LOP3.LUT R17, R17, UR4, RZ, 0xfc, !PT ;  /* 0x0000000411117c12 */ /* 0x002fc6000f8efcff */
[----:B------:R-:W-:Y:S01]  /*00e0*/  UIADD3 UR38, UPT, UPT, UR38, 0x1, URZ ;  /* 0x0000000126267890 */ /* 0x000fe2000fffe0ff */
[----:B----4-:R-:W-:-:S13]  /*00f0*/  ISETP.GE.AND P0, PT, R17, UR5, PT ;  /* 0x0000000511007c0c */ /* 0x010fda000bf06270 */
[----:B0-----:R-:W-:Y:S05]  /*0100*/  @P0 BRA `(.L_x_1) ;  /* 0x0000003000140947 */ /* 0x001fea0003800000 */
[----:B------:R-:W-:Y:S01]  /*0110*/  UISETP.NE.AND UP0, UPT, UR39, URZ, UPT ;  /* 0x000000ff2700728c */ /* 0x000fe2000bf05270 */
[----:B------:R-:W-:Y:S02]  /*0120*/  IMAD.MOV.U32 R0, RZ, RZ, RZ ;  /* 0x000000ffff007224 */ /* 0x000fe400078e00ff */
[----:B------:R-:W-:-:S06]  /*0130*/  IMAD.MOV.U32 R16, RZ, RZ, RZ ;  /* 0x000000ffff107224 */ /* 0x000fcc00078e00ff */
[----:B------:R-:W-:Y:S05]  /*0140*/  BRA.U !UP0, `(.L_x_2) ;  /* 0x0000001108a87547 */ /* 0x000fea000b800000 */
[----:B------:R-:W0:Y:S01]  /*0150*/  LDCU.64 UR4, c[0x0][0x390] ;  /* 0x00007200ff0477ac */ /* 0x000e220008000a00 */
[----:B------:R-:W-:Y:S01]  /*0160*/  HFMA2 R16, -RZ, RZ, 0, 0 ;  /* 0x00000000ff107431 */ /* 0x000fe200000001ff */
[----:B------:R-:W1:Y:S01]  /*0170*/  LDCU UR6, c[0x0][0x38c] ;  /* 0x00007180ff0677ac */ /* 0x000e620008000800 */
[----:B------:R-:W2:Y:S01]  /*0180*/  LDCU.64 UR8, c[0x0][0x4b8] ;  /* 0x00009700ff0877ac */ /* 0x000ea20008000a00 */
[----:B------:R-:W-:Y:S02]  /*0190*/  UISETP.NE.AND UP0, UPT, UR40, URZ, UPT ;  /* 0x000000ff2800728c */ /* 0x000fe4000bf05270 */
[----:B0-----:R-:W-:-:S05]  /*01a0*/  IMAD.HI.U32 R2, R17, UR4, R16 ;  /* 0x0000000411027c27 */ /* 0x001fca000f8e0010 */
[----:B------:R-:W-:-:S05]  /*01b0*/  SHF.R.U32.HI R3, RZ, UR5, R2 ;  /* 0x00000005ff037c19 */ /* 0x000fca0008011602 */
[----:B------:R-:W-:-:S04]  /*01c0*/  IMAD.MOV R0, RZ, RZ, -R3 ;  /* 0x000000ffff007224 */ /* 0x000fc800078e0a03 */
[----:B-1----:R-:W-:-:S04]  /*01d0*/  IMAD R0, R0, UR6, R17 ;  /* 0x0000000600007c24 */ /* 0x002fc8000f8e0211 */
[C---:B--2---:R-:W-:Y:S02]  /*01e0*/  IMAD R16, R0.reuse, UR8, RZ ;  /* 0x0000000800107c24 */ /* 0x044fe4000f8e02ff */
[----:B------:R-:W-:Y:S01]  /*01f0*/  IMAD R0, R0, UR9, RZ ;  /* 0x0000000900007c24 */ /* 0x000fe2000f8e02ff */
[----:B------:R-:W-:Y:S06]  /*0200*/  BRA.U !UP0, `(.L_x_2) ;  /* 0x0000001108787547 */ /* 0x000fec000b800000 */
[----:B------:R-:W0:Y:S01]  /*0210*/  LDCU.64 UR6, c[0x0][0x398] ;  /* 0x00007300ff0677ac */ /* 0x000e220008000a00 */
[----:B------:R-:W-:Y:S01]  /*0220*/  IMAD.MOV.U32 R2, RZ, RZ, RZ ;  /* 0x000000ffff027224 */ /* 0x000fe200078e00ff */
[----:B------:R-:W1:Y:S01]  /*0230*/  LDCU UR4, c[0x0][0x3a0] ;  /* 0x00007400ff0477ac */ /* 0x000e620008000800 */
[----:B------:R-:W2:Y:S01]  /*0240*/  LDCU.64 UR8, c[0x0][0x4c0] ;  /* 0x00009800ff0877ac */ /* 0x000ea20008000a00 */
[----:B------:R-:W-:Y:S01]  /*0250*/  UISETP.NE.AND UP0, UPT, UR38, 0x2, UPT ;  /* 0x000000022600788c */ /* 0x000fe2000bf05270 */
[----:B0-----:R-:W-:-:S05]  /*0260*/  IMAD.HI.U32 R4, R3, UR7, R2 ;  /* 0x0000000703047c27 */ /* 0x001fca000f8e0002 */
[----:B-1----:R-:W-:-:S04]  /*0270*/  SHF.R.U32.HI R5, RZ, UR4, R4 ;  /* 0x00000004ff057c19 */ /* 0x002fc80008011604 */
[----:B------:R-:W-:-:S05]  /*0280*/  IADD3 R2, PT, PT, -R5, RZ, RZ ;  /* 0x000000ff05027210 */ /* 0x000fca0007ffe1ff */
[----:B------:R-:W-:-:S04]  /*0290*/  IMAD R3, R2, UR6, R3 ;  /* 0x0000000602037c24 */ /* 0x000fc8000f8e0203 */
[C---:B--2---:R-:W-:Y:S02]  /*02a0*/  IMAD R16, R3.reuse, UR8, R16 ;  /* 0x0000000803107c24 */ /* 0x044fe4000f8e0210 */
[----:B------:R-:W-:Y:S01]  /*02b0*/  IMAD R0, R3, UR9, R0 ;  /* 0x0000000903007c24 */ /* 0x000fe2000f8e0200 */
[----:B------:R-:W-:Y:S06]  /*02c0*/  BRA.U !UP0, `(.L_x_2) ;  /* 0x0000001108487547 */ /* 0x000fec000b800000 */
[----:B------:R-:W0:Y:S01]  /*02d0*/  LDCU.64 UR4, c[0x0][0x3a8] ;  /* 0x00007500ff0477ac */ /* 0x000e220008000a00 */
[----:B------:R-:W-:Y:S01]  /*02e0*/  IMAD.MOV.U32 R4, RZ, RZ, RZ ;  /* 0x000000ffff047224 */ /* 0x000fe200078e00ff */
[----:B------:R-:W1:Y:S01]  /*02f0*/  LDCU UR6, c[0x0][0x3a4] ;  /* 0x00007480ff0677ac */ /* 0x000e620008000800 */
[----:B------:R-:W2:Y:S01]  /*0300*/  LDCU.64 UR8, c[0x0][0x4c8] ;  /* 0x00009900ff0877ac */ /* 0x000ea20008000a00 */
[----:B------:R-:W-:Y:S01]  /*0310*/  UISETP.NE.AND UP0, UPT, UR38, 0x3, UPT ;  /* 0x000000032600788c */ /* 0x000fe2000bf05270 */
[----:B0-----:R-:W-:-:S05]  /*0320*/  IMAD.HI.U32 R2, R5, UR4, R4 ;  /* 0x0000000405027c27 */ /* 0x001fca000f8e0004 */
[----:B------:R-:W-:-:S05]  /*0330*/  SHF.R.U32.HI R3, RZ, UR5, R2 ;  /* 0x00000005ff037c19 */ /* 0x000fca0008011602 */
[----:B------:R-:W-:-:S04]  /*0340*/  IMAD.MOV R4, RZ, RZ, -R3 ;  /* 0x000000ffff047224 */ /* 0x000fc800078e0a03 */
[----:B-1----:R-:W-:-:S04]  /*0350*/  IMAD R5, R4, UR6, R5 ;  /* 0x0000000604057c24 */ /* 0x002fc8000f8e0205 */
[C---:B--2---:R-:W-:Y:S02]  /*0360*/  IMAD R16, R5.reuse, UR8, R16 ;  /* 0x0000000805107c24 */ /* 0x044fe4000f8e0210 */
[----:B------:R-:W-:Y:S01]  /*0370*/  IMAD R0, R5, UR9, R0 ;  /* 0x0000000905007c24 */ /* 0x000fe2000f8e0200 */
[----:B------:R-:W-:Y:S06]  /*0380*/  BRA.U !UP0, `(.L_x_2) ;  /* 0x0000001108187547 */ /* 0x000fec000b800000 */
[----:B------:R-:W0:Y:S01]  /*0390*/  LDCU.64 UR6, c[0x0][0x3b0] ;  /* 0x00007600ff0677ac */ /* 0x000e220008000a00 */
[----:B------:R-:W-:Y:S01]  /*03a0*/  MOV R2, RZ ;  /* 0x000000ff00027202 */ /* 0x000fe20000000f00 */
[----:B------:R-:W1:Y:S01]  /*03b0*/  LDCU UR4, c[0x0][0x3b8] ;  /* 0x00007700ff0477ac */ /* 0x000e620008000800 */
[----:B------:R-:W2:Y:S01]  /*03c0*/  LDCU.64 UR8, c[0x0][0x4d0] ;  /* 0x00009a00ff0877ac */ /* 0x000ea20008000a00 */
[----:B------:R-:W-:Y:S02]  /*03d0*/  UISETP.NE.AND UP0, UPT, UR38, 0x4, UPT ;  /* 0x000000042600788c */ /* 0x000fe4000bf05270 */
[----:B0-----:R-:W-:-:S05]  /*03e0*/  IMAD.HI.U32 R4, R3, UR7, R2 ;  /* 0x0000000703047c27 */ /* 0x001fca000f8e0002 */
[----:B-1----:R-:W-:-:S05]  /*03f0*/  SHF.R.U32.HI R5, RZ, UR4, R4 ;  /* 0x00000004ff057c19 */ /* 0x002fca0008011604 */
[----:B------:R-:W-:-:S04]  /*0400*/  IMAD.MOV R2, RZ, RZ, -R5 ;  /* 0x000000ffff027224 */ /* 0x000fc800078e0a05 */
        /* <DEDUP_REMOVED lines=10> */
[----:B------:R-:W-:-:S04]  /*04b0*/  SHF.R.U32.HI R3, RZ, UR5, R2 ;  /* 0x00000005ff037c19 */ /* 0x000fc80008011602 */
[----:B------:R-:W-:-:S05]  /*04c0*/  IADD3 R4, PT, PT, -R3, RZ, RZ ;  /* 0x000000ff03047210 */ /* 0x000fca0007ffe1ff */
[----:B-1----:R-:W-:-:S04]  /*04d0*/  IMAD R5, R4, UR6, R5 ;  /* 0x0000000604057c24 */ /* 0x002fc8000f8e0205 */
        /* <DEDUP_REMOVED lines=16> */
[----:B------:R-:W-:Y:S01]  /*05e0*/  HFMA2 R4, -RZ, RZ, 0, 0 ;  /* 0x00000000ff047431 */ /* 0x000fe200000001ff */
[----:B------:R-:W1:Y:S01]  /*05f0*/  LDCU UR6, c[0x0][0x3d4] ;  /* 0x00007a80ff0677ac */ /* 0x000e620008000800 */
[----:B------:R-:W2:Y:S01]  /*0600*/  LDCU.64 UR8, c[0x0][0x4e8] ;  /* 0x00009d00ff0877ac */ /* 0x000ea20008000a00 */
[----:B------:R-:W-:Y:S02]  /*0610*/  UISETP.NE.AND UP0, UPT, UR38, 0x7, UPT ;  /* 0x000000072600788c */ /* 0x000fe4000bf05270 */
        /* <DEDUP_REMOVED lines=214> */
[----:B------:R-:W2:Y:S03]  /*1380*/  LDCU.64 UR8, c[0x0][0x578] ;  /* 0x0000af00ff0877ac */ /* 0x000ea60008000a00 */
[----:B0-----:R-:W-:-:S05]  /*1390*/  IMAD.HI.U32 R2, R5, UR4, R4 ;  /* 0x0000000405027c27 */ /* 0x001fca000f8e0004 */
[----:B------:R-:W-:-:S05]  /*13a0*/  SHF.R.U32.HI R2, RZ, UR5, R2 ;  /* 0x00000005ff027c19 */ /* 0x000fca0008011602 */
[----:B------:R-:W-:-:S04]  /*13b0*/  IMAD.MOV R3, RZ, RZ, -R2 ;  /* 0x000000ffff037224 */ /* 0x000fc800078e0a02 */
[----:B-1----:R-:W-:-:S04]  /*13c0*/  IMAD R5, R3, UR6, R5 ;  /* 0x0000000603057c24 */ /* 0x002fc8000f8e0205 */
[C---:B--2---:R-:W-:Y:S02]  /*13d0*/  IMAD R16, R5.reuse, UR8, R16 ;  /* 0x0000000805107c24 */ /* 0x044fe4000f8e0210 */
[----:B------:R-:W-:-:S07]  /*13e0*/  IMAD R0, R5, UR9, R0 ;  /* 0x0000000905007c24 */ /* 0x000fce000f8e0200 */
.L_x_2:
[----:B------:R-:W0:Y:S01]  /*13f0*/  LDCU.64 UR6, c[0x0][0x588] ;  /* 0x0000b100ff0677ac */ /* 0x000e220008000a00 */
[----:B------:R-:W-:Y:S01]  /*1400*/  BSSY.RECONVERGENT B6, `(.L_x_3) ;  /* 0x00000f1000067945 */ /* 0x000fe20003800200 */
[----:B------:R-:W-:-:S04]  /*1410*/  UPRMT UR4, UR41, 0x9910, URZ ;  /* 0x0000991029047896 */ /* 0x000fc800080000ff */
[----:B------:R-:W-:Y:S01]  /*1420*/  UISETP.GT.AND UP0, UPT, UR4, 0x9, UPT ;  /* 0x000000090400788c */ /* 0x000fe2000bf04270 */
[----:B0-----:R-:W-:-:S05]  /*1430*/  IADD3 R4, P0, PT, R0, UR6, RZ ;  /* 0x0000000600047c10 */ /* 0x001fca000ff1e0ff */
[----:B------:R-:W-:-:S03]  /*1440*/  IMAD.X R5, RZ, RZ, UR7, P0 ;  /* 0x00000007ff057e24 */ /* 0x000fc600080e06ff */
[----:B------:R-:W-:Y:S05]  /*1450*/  BRA.U UP0, `(.L_x_4) ;  /* 0x00000005000c7547 */ /* 0x000fea000b800000 */
[----:B------:R-:W-:-:S09]  /*1460*/  UISETP.GT.AND UP0, UPT, UR4, 0x4, UPT ;  /* 0x000000040400788c */ /* 0x000fd2000bf04270 */
[----:B------:R-:W-:Y:S05]  /*1470*/  BRA.U UP0, `(.L_x_5) ;  /* 0x0000000100807547 */ /* 0x000fea000b800000 */
[----:B------:R-:W-:-:S09]  /*1480*/  UISETP.GT.AND UP0, UPT, UR4, 0x1, UPT ;  /* 0x000000010400788c */ /* 0x000fd2000bf04270 */
[----:B------:R-:W-:Y:S05]  /*1490*/  BRA.U UP0, `(.L_x_6) ;  /* 0x0000000100307547 */ /* 0x000fea000b800000 */
[----:B------:R-:W-:-:S09]  /*14a0*/  UISETP.NE.AND UP0, UPT, UR41, URZ, UPT ;  /* 0x000000ff2900728c */ /* 0x000fd2000bf05270 */
[----:B------:R-:W-:Y:S05]  /*14b0*/  BRA.U !UP0, `(.L_x_7) ;  /* 0x0000000108187547 */ /* 0x000fea000b800000 */
[----:B------:R-:W-:-:S09]  /*14c0*/  UISETP.NE.AND UP0, UPT, UR4, 0x1, UPT ;  /* 0x000000010400788c */ /* 0x000fd2000bf05270 */
[----:B------:R-:W-:Y:S05]  /*14d0*/  BRA.U UP0, `(.L_x_8) ;  /* 0x0000000d00047547 */ /* 0x000fea000b800000 */
[----:B------:R-:W2:Y:S01]  /*14e0*/  LDG.E.S8 R2, desc[UR36][R4.64] ;  /* 0x0000002404027981 */ /* 0x000ea2000c1e1300 */
[----:B------:R-:W-:Y:S01]  /*14f0*/  MOV R3, RZ ;  /* 0x000000ff00037202 */ /* 0x000fe20000000f00 */
[----:B--2---:R-:W0:Y:S01]  /*1500*/  I2F.S16 R2, R2 ;  /* 0x0000000200027306 */ /* 0x004e220000101400 */
[----:B------:R-:W-:Y:S05]  /*1510*/  BRA `(.L_x_9) ;  /* 0x0000000c007c7947 */ /* 0x000fea0003800000 */
.L_x_7:
[----:B------:R-:W2:Y:S01]  /*1520*/  LDG.E.U8 R2, desc[UR36][R4.64] ;  /* 0x0000002404027981 */ /* 0x000ea2000c1e1100 */
[----:B------:R-:W-:Y:S01]  /*1530*/  IMAD.MOV.U32 R3, RZ, RZ, RZ ;  /* 0x000000ffff037224 */ /* 0x000fe200078e00ff */
[----:B--2---:R-:W-:Y:S01]  /*1540*/  I2FP.F32.U32 R2, R2 ;  /* 0x0000000200027245 */ /* 0x004fe20000201000 */
[----:B------:R-:W-:Y:S06]  /*1550*/  BRA `(.L_x_9) ;  /* 0x0000000c006c7947 */ /* 0x000fec0003800000 */
.L_x_6:
[----:B------:R-:W-:-:S09]  /*1560*/  UISETP.NE.AND UP0, UPT, UR4, 0x2, UPT ;  /* 0x000000020400788c */ /* 0x000fd2000bf05270 */
[----:B------:R-:W-:Y:S05]  /*1570*/  BRA.U !UP0, `(.L_x_10) ;  /* 0x0000000108307547 */ /* 0x000fea000b800000 */
[----:B------:R-:W-:-:S09]  /*1580*/  UISETP.NE.AND UP0, UPT, UR4, 0x3, UPT ;  /* 0x000000030400788c */ /* 0x000fd2000bf05270 */
[----:B------:R-:W-:Y:S05]  /*1590*/  BRA.U !UP0, `(.L_x_11) ;  /* 0x0000000108187547 */ /* 0x000fea000b800000 */
[----:B------:R-:W-:-:S09]  /*15a0*/  UISETP.NE.AND UP0, UPT, UR4, 0x4, UPT ;  /* 0x000000040400788c */ /* 0x000fd2000bf05270 */
[----:B------:R-:W-:Y:S05]  /*15b0*/  BRA.U UP0, `(.L_x_8) ;  /* 0x0000000900cc7547 */ /* 0x000fea000b800000 */
[----:B------:R-:W2:Y:S01]  /*15c0*/  LDG.E.64 R4, desc[UR36][R4.64] ;  /* 0x0000002404047981 */ /* 0x000ea2000c1e1b00 */
[----:B------:R-:W-:Y:S01]  /*15d0*/  IMAD.MOV.U32 R3, RZ, RZ, RZ ;  /* 0x000000ffff037224 */ /* 0x000fe200078e00ff */
[----:B--2---:R4:W0:Y:S01]  /*15e0*/  I2F.S64 R2, R4 ;  /* 0x0000000400027312 */ /* 0x0048220000301400 */
[----:B------:R-:W-:Y:S05]  /*15f0*/  BRA `(.L_x_9) ;  /* 0x0000000c00447947 */ /* 0x000fea0003800000 */
.L_x_11:
[----:B------:R-:W2:Y:S01]  /*1600*/  LDG.E R2, desc[UR36][R4.64] ;  /* 0x0000002404027981 */ /* 0x000ea2000c1e1900 */
[----:B------:R-:W-:Y:S01]  /*1610*/  HFMA2 R3, -RZ, RZ, 0, 0 ;  /* 0x00000000ff037431 */ /* 0x000fe200000001ff */
[----:B--2---:R-:W-:Y:S01]  /*1620*/  I2FP.F32.S32 R2, R2 ;  /* 0x0000000200027245 */ /* 0x004fe20000201400 */
[----:B------:R-:W-:Y:S06]  /*1630*/  BRA `(.L_x_9) ;  /* 0x0000000c00347947 */ /* 0x000fec0003800000 */
.L_x_10:
[----:B------:R-:W2:Y:S01]  /*1640*/  LDG.E.U16 R2, desc[UR36][R4.64] ;  /* 0x0000002404027981 */ /* 0x000ea2000c1e1500 */
[----:B------:R-:W-:Y:S01]  /*1650*/  IMAD.MOV.U32 R3, RZ, RZ, RZ ;  /* 0x000000ffff037224 */ /* 0x000fe200078e00ff */
[----:B--2---:R-:W0:Y:S01]  /*1660*/  I2F.S16 R2, R2 ;  /* 0x0000000200027306 */ /* 0x004e220000101400 */
[----:B------:R-:W-:Y:S05]  /*1670*/  BRA `(.L_x_9) ;  /* 0x0000000c00247947 */ /* 0x000fea0003800000 */
.L_x_5:
[----:B------:R-:W-:-:S09]  /*1680*/  UISETP.GT.AND UP0, UPT, UR4, 0x6, UPT ;  /* 0x000000060400788c */ /* 0x000fd2000bf04270 */
[----:B------:R-:W-:Y:S05]  /*1690*/  BRA.U UP0, `(.L_x_12) ;  /* 0x00000001002c7547 */ /* 0x000fea000b800000 */
[----:B------:R-:W-:-:S09]  /*16a0*/  UISETP.NE.AND UP0, UPT, UR4, 0x5, UPT ;  /* 0x000000050400788c */ /* 0x000fd2000bf05270 */
[----:B------:R-:W-:Y:S05]  /*16b0*/  BRA.U !UP0, `(.L_x_13) ;  /* 0x0000000108147547 */ /* 0x000fea000b800000 */
[----:B------:R-:W-:-:S09]  /*16c0*/  UISETP.NE.AND UP0, UPT, UR4, 0x6, UPT ;  /* 0x000000060400788c */ /* 0x000fd2000bf05270 */
[----:B------:R-:W-:Y:S05]  /*16d0*/  BRA.U UP0, `(.L_x_8) ;  /* 0x0000000900847547 */ /* 0x000fea000b800000 */
[----:B------:R2:W5:Y:S01]  /*16e0*/  LDG.E R2, desc[UR36][R4.64] ;  /* 0x0000002404027981 */ /* 0x000562000c1e1900 */
[----:B------:R-:W-:Y:S01]  /*16f0*/  IMAD.MOV.U32 R3, RZ, RZ, RZ ;  /* 0x000000ffff037224 */ /* 0x000fe200078e00ff */
[----:B------:R-:W-:Y:S06]  /*1700*/  BRA `(.L_x_9) ;  /* 0x0000000c00007947 */ /* 0x000fec0003800000 */
.L_x_13:
[----:B------:R-:W2:Y:S01]  /*1710*/  LDG.E.U16 R2, desc[UR36][R4.64] ;  /* 0x0000002404027981 */ /* 0x000ea2000c1e1500 */
[----:B------:R-:W-:Y:S01]  /*1720*/  MOV R3, RZ ;  /* 0x000000ff00037202 */ /* 0x000fe20000000f00 */
[----:B--2---:R-:W-:Y:S01]  /*1730*/  HADD2.F32 R2, -RZ, R2.H0_H0 ;  /* 0x20000002ff027230 */ /* 0x004fe20000004100 */
[----:B------:R-:W-:Y:S06]  /*1740*/  BRA `(.L_x_9) ;  /* 0x0000000800f07947 */ /* 0x000fec0003800000 */
.L_x_12:
[----:B------:R-:W-:-:S09]  /*1750*/  UISETP.NE.AND UP0, UPT, UR4, 0x7, UPT ;  /* 0x000000070400788c */ /* 0x000fd2000bf05270 */
[----:B------:R-:W-:Y:S05]  /*1760*/  BRA.U !UP0, `(.L_x_14) ;  /* 0x0000000108287547 */ /* 0x000fea000b800000 */
[----:B------:R-:W-:-:S09]  /*1770*/  UISETP.NE.AND UP0, UPT, UR4, 0x8, UPT ;  /* 0x000000080400788c */ /* 0x000fd2000bf05270 */
[----:B------:R-:W-:Y:S05]  /*1780*/  BRA.U !UP0, `(.L_x_15) ;  /* 0x0000000108107547 */ /* 0x000fea000b800000 */
[----:B------:R-:W-:-:S09]  /*1790*/  UISETP.NE.AND UP0, UPT, UR4, 0x9, UPT ;  /* 0x000000090400788c */ /* 0x000fd2000bf05270 */
[----:B------:R-:W-:Y:S05]  /*17a0*/  BRA.U UP0, `(.L_x_8) ;  /* 0x0000000900507547 */ /* 0x000fea000b800000 */
[----:B------:R3:W5:Y:S01]  /*17b0*/  LDG.E.64 R2, desc[UR36][R4.64] ;  /* 0x0000002404027981 */ /* 0x000762000c1e1b00 */
[----:B------:R-:W-:Y:S05]  /*17c0*/  BRA `(.L_x_9) ;  /* 0x0000000800d07947 */ /* 0x000fea0003800000 */
.L_x_15:
[----:B------:R-:W2:Y:S02]  /*17d0*/  LDG.E R3, desc[UR36][R4.64] ;  /* 0x0000002404037981 */ /* 0x000ea4000c1e1900 */
[--C-:B--2---:R-:W-:Y:S02]  /*17e0*/  HADD2.F32 R2, -RZ, R3.reuse.H0_H0 ;  /* 0x20000003ff027230 */ /* 0x104fe40000004100 */
[----:B------:R-:W-:Y:S01]  /*17f0*/  HADD2.F32 R3, -RZ, R3.H1_H1 ;  /* 0x30000003ff037230 */ /* 0x000fe20000004100 */
[----:B------:R-:W-:Y:S06]  /*1800*/  BRA `(.L_x_9) ;  /* 0x0000000800c07947 */ /* 0x000fec0003800000 */
.L_x_14:
[----:B------:R-:W2:Y:S01]  /*1810*/  LDG.E.64 R4, desc[UR36][R4.64] ;  /* 0x0000002404047981 */ /* 0x000ea2000c1e1b00 */
[----:B------:R-:W-:Y:S01]  /*1820*/  UMOV UR4, 0xf0000000 ;  /* 0xf000000000047882 */ /* 0x000fe20000000000 */
[----:B------:R-:W-:Y:S01]  /*1830*/  UMOV UR5, 0x380fffff ;  /* 0x380fffff00057882 */ /* 0x000fe20000000000 */
[----:B------:R-:W-:Y:S01]  /*1840*/  IMAD.MOV.U32 R3, RZ, RZ, RZ ;  /* 0x000000ffff037224 */ /* 0x000fe200078e00ff */
[----:B--2---:R-:W0:Y:S01]  /*1850*/  F2F.F32.F64 R2, R4 ;  /* 0x0000000400027310 */ /* 0x004e220000301000 */
[----:B------:R-:W-:-:S14]  /*1860*/  DSETP.GEU.AND P0, PT, |R4|, UR4, PT ;  /* 0x0000000404007e2a */ /* 0x000fdc000bf0e200 */
[----:B0-----:R-:W-:Y:S01]  /*1870*/  @!P0 FMUL R2, R2, 1.175494350822287508e-38 ;  /* 0x0080000002028820 */ /* 0x001fe20000400000 */
[----:B------:R-:W-:Y:S06]  /*1880*/  BRA `(.L_x_9) ;  /* 0x0000000800a07947 */ /* 0x000fec0003800000 */
.L_x_4:
[----:B------:R-:W-:-:S09]  /*1890*/  UISETP.GT.AND UP0, UPT, UR4, 0x18, UPT ;  /* 0x000000180400788c */ /* 0x000fd2000bf04270 */
[----:B------:R-:W-:Y:S05]  /*18a0*/  BRA.U UP0, `(.L_x_16) ;  /* 0x0000000500007547 */ /* 0x000fea000b800000 */
[----:B------:R-:W-:-:S09]  /*18b0*/  UISETP.GT.AND UP0, UPT, UR4, 0xe, UPT ;  /* 0x0000000e0400788c */ /* 0x000fd2000bf04270 */
[----:B------:R-:W-:Y:S05]  /*18c0*/  BRA.U UP0, `(.L_x_17) ;  /* 0x00000001004c7547 */ /* 0x000fea000b800000 */
[----:B------:R-:W-:-:S09]  /*18d0*/  UISETP.NE.AND UP0, UPT, UR4, 0xa, UPT ;  /* 0x0000000a0400788c */ /* 0x000fd2000bf05270 */
[----:B------:R-:W-:Y:S05]  /*18e0*/  BRA.U !UP0, `(.L_x_18) ;  /* 0x00000001081c7547 */ /* 0x000fea000b800000 */
[----:B------:R-:W-:-:S09]  /*18f0*/  UISETP.NE.AND UP0, UPT, UR4, 0xb, UPT ;  /* 0x0000000b0400788c */ /* 0x000fd2000bf05270 */
[----:B------:R-:W-:Y:S05]  /*1900*/  BRA.U UP0, `(.L_x_8) ;  /* 0x0000000500f87547 */ /* 0x000fea000b800000 */
[----:B------:R-:W2:Y:S01]  /*1910*/  LDG.E.U8 R4, desc[UR36][R4.64] ;  /* 0x0000002404047981 */ /* 0x000ea2000c1e1100 */
[----:B------:R-:W-:Y:S01]  /*1920*/  IMAD.MOV.U32 R3, RZ, RZ, RZ ;  /* 0x000000ffff037224 */ /* 0x000fe200078e00ff */
[----:B--2---:R-:W-:-:S04]  /*1930*/  ISETP.NE.AND P0, PT, R4, RZ, PT ;  /* 0x000000ff0400720c */ /* 0x004fc80003f05270 */
[----:B------:R-:W-:Y:S01]  /*1940*/  FSEL R2, RZ, 1, !P0 ;  /* 0x3f800000ff027808 */ /* 0x000fe20004000000 */
[----:B------:R-:W-:Y:S08]  /*1950*/  BRA `(.L_x_9) ;  /* 0x00000008006c7947 */ /* 0x000ff00003800000 */
.L_x_18:
[----:B------:R-:W2:Y:S01]  /*1960*/  LDG.E.128 R4, desc[UR36][R4.64] ;  /* 0x0000002404047981 */ /* 0x000ea2000c1e1d00 */
[----:B------:R-:W-:Y:S01]  /*1970*/  UMOV UR4, 0xf0000000 ;  /* 0xf000000000047882 */ /* 0x000fe20000000000 */
[----:B------:R-:W-:Y:S01]  /*1980*/  UMOV UR5, 0x380fffff ;  /* 0x380fffff00057882 */ /* 0x000fe20000000000 */
[----:B--2---:R-:W0:Y:S01]  /*1990*/  F2F.F32.F64 R2, R4 ;  /* 0x0000000400027310 */ /* 0x004e220000301000 */
[----:B------:R-:W-:Y:S02]  /*19a0*/  DSETP.GEU.AND P0, PT, |R4|, UR4, PT ;  /* 0x0000000404007e2a */ /* 0x000fe4000bf0e200 */
[----:B------:R-:W-:-:S05]  /*19b0*/  DSETP.GEU.AND P1, PT, |R6|, UR4, PT ;  /* 0x0000000406007e2a */ /* 0x000fca000bf2e200 */
[----:B------:R-:W1:Y:S07]  /*19c0*/  F2F.F32.F64 R3, R6 ;  /* 0x0000000600037310 */ /* 0x000e6e0000301000 */
[----:B0-----:R-:W-:Y:S02]  /*19d0*/  @!P0 FMUL R2, R2, 1.175494350822287508e-38 ;  /* 0x0080000002028820 */ /* 0x001fe40000400000 */
[----:B-1----:R-:W-:Y:S01]  /*19e0*/  @!P1 FMUL R3, R3, 1.175494350822287508e-38 ;  /* 0x0080000003039820 */ /* 0x002fe20000400000 */
[----:B------:R-:W-:Y:S06]  /*19f0*/  BRA `(.L_x_9) ;  /* 0x0000000800447947 */ /* 0x000fec0003800000 */
.L_x_17:
[----:B------:R-:W-:-:S09]  /*1a00*/  UISETP.NE.AND UP0, UPT, UR4, 0xf, UPT ;  /* 0x0000000f0400788c */ /* 0x000fd2000bf05270 */
[----:B------:R-:W-:Y:S05]  /*1a10*/  BRA.U !UP0, `(.L_x_19) ;  /* 0x0000000108947547 */ /* 0x000fea000b800000 */
[----:B------:R-:W-:-:S09]  /*1a20*/  UISETP.NE.AND UP0, UPT, UR4, 0x17, UPT ;  /* 0x000000170400788c */ /* 0x000fd2000bf05270 */
[----:B------:R-:W-:Y:S05]  /*1a30*/  BRA.U !UP0, `(.L_x_20) ;  /* 0x0000000108587547 */ /* 0x000fea000b800000 */
[----:B------:R-:W-:-:S09]  /*1a40*/  UISETP.NE.AND UP0, UPT, UR4, 0x18, UPT ;  /* 0x000000180400788c */ /* 0x000fd2000bf05270 */
[----:B------:R-:W-:Y:S05]  /*1a50*/  BRA.U UP0, `(.L_x_8) ;  /* 0x0000000500a47547 */ /* 0x000fea000b800000 */
[----:B------:R-:W2:Y:S01]  /*1a60*/  LDG.E.U8 R2, desc[UR36][R4.64] ;  /* 0x0000002404027981 */ /* 0x000ea2000c1e1100 */
[----:B------:R-:W-:Y:S01]  /*1a70*/  IMAD.MOV.U32 R6, RZ, RZ, 0x1f ;  /* 0x0000001fff067424 */ /* 0x000fe200078e00ff */
[----:B--2---:R-:W-:-:S04]  /*1a80*/  SHF.L.U32 R2, R2, 0x18, RZ ;  /* 0x0000001802027819 */ /* 0x004fc800000006ff */
[C---:B------:R-:W-:Y:S02]  /*1a90*/  LOP3.LUT R0, R2.reuse, 0x7f000000, RZ, 0xc0, !PT ;  /* 0x7f00000002007812 */ /* 0x040fe400078ec0ff */
[----:B------:R-:W-:Y:S02]  /*1aa0*/  LOP3.LUT P0, RZ, R2, 0x7f000000, RZ, 0xc0, !PT ;  /* 0x7f00000002ff7812 */ /* 0x000fe4000780c0ff */
[----:B------:R-:W0:Y:S02]  /*1ab0*/  FLO.U32 R3, R0 ;  /* 0x0000000000037300 */ /* 0x000e2400000e0000 */
[----:B0-----:R-:W-:-:S05]  /*1ac0*/  IMAD.MOV R3, RZ, RZ, -R3 ;  /* 0x000000ffff037224 */ /* 0x001fca00078e0a03 */
[----:B------:R-:W-:-:S04]  /*1ad0*/  VIADDMNMX.U32 R3, R3, R6, 0x4, !PT ;  /* 0x0000000403037446 */ /* 0x000fc80007800006 */
[----:B------:R-:W-:-:S04]  /*1ae0*/  IADD3 R3, PT, PT, R3, -0x4, RZ ;  /* 0xfffffffc03037810 */ /* 0x000fc80007ffe0ff */
[C---:B------:R-:W-:Y:S01]  /*1af0*/  SHF.L.U32 R6, R0.reuse, R3, RZ ;  /* 0x0000000300067219 */ /* 0x040fe200000006ff */
[----:B------:R-:W-:Y:S02]  /*1b00*/  IMAD.SHL.U32 R7, R3, 0x800000, RZ ;  /* 0x0080000003077824 */ /* 0x000fe400078e00ff */
[----:B------:R-:W-:-:S03]  /*1b10*/  VIADD R3, R0, 0x1000000 ;  /* 0x0100000000037836 */ /* 0x000fc60000000000 */
[----:B------:R-:W-:Y:S02]  /*1b20*/  LEA.HI R6, R6, -R7, RZ, 0x1c ;  /* 0x8000000706067211 */ /* 0x000fe400078fe0ff */
[----:B------:R-:W-:Y:S02]  /*1b30*/  SHF.R.S32.HI R3, RZ, 0x8, R3 ;  /* 0x00000008ff037819 */ /* 0x000fe40000011403 */
[----:B------:R-:W-:-:S04]  /*1b40*/  IADD3 R6, PT, PT, R6, 0x3c000000, RZ ;  /* 0x3c00000006067810 */ /* 0x000fc80007ffe0ff */
[----:B------:R-:W-:-:S04]  /*1b50*/  LOP3.LUT R3, R6, 0x7f800000, R3, 0xf8, !PT ;  /* 0x7f80000006037812 */ /* 0x000fc800078ef803 */
[----:B------:R-:W-:Y:S01]  /*1b60*/  SEL R5, R3, RZ, P0 ;  /* 0x000000ff03057207 */ /* 0x000fe20000000000 */
[----:B------:R-:W-:-:S03]  /*1b70*/  IMAD.MOV.U32 R3, RZ, RZ, RZ ;  /* 0x000000ffff037224 */ /* 0x000fc600078e00ff */
[----:B------:R-:W-:Y:S01]  /*1b80*/  LOP3.LUT R2, R5, 0x80000000, R2, 0xf8, !PT ;  /* 0x8000000005027812 */ /* 0x000fe200078ef802 */
[----:B------:R-:W-:Y:S06]  /*1b90*/  BRA `(.L_x_9) ;  /* 0x0000000400dc7947 */ /* 0x000fec0003800000 */
.L_x_20:
[----:B------:R-:W2:Y:S02]  /*1ba0*/  LDG.E.U8 R3, desc[UR36][R4.64] ;  /* 0x0000002404037981 */ /* 0x000ea4000c1e1100 */
[C---:B--2---:R-:W-:Y:S01]  /*1bb0*/  IMAD.SHL.U32 R2, R3.reuse, 0x2000000, RZ ;  /* 0x0200000003027824 */ /* 0x044fe200078e00ff */
[----:B------:R-:W-:-:S04]  /*1bc0*/  SHF.L.U32 R3, R3, 0x8, RZ ;  /* 0x0000000803037819 */ /* 0x000fc800000006ff */
[----:B------:R-:W-:Y:S02]  /*1bd0*/  ISETP.GT.U32.AND P0, PT, R2, 0x7ffffff, PT ;  /* 0x07ffffff0200780c */ /* 0x000fe40003f04070 */
[----:B------:R-:W-:-:S11]  /*1be0*/  PRMT R7, R3, 0x9910, RZ ;  /* 0x0000991003077816 */ /* 0x000fd600000000ff */
[----:B------:R-:W-:Y:S01]  /*1bf0*/  @!P0 LOP3.LUT R0, R3, 0x7f00, RZ, 0xc0, !PT ;  /* 0x00007f0003008812 */ /* 0x000fe200078ec0ff */
[----:B------:R-:W-:Y:S01]  /*1c00*/  IMAD.MOV.U32 R3, RZ, RZ, RZ ;  /* 0x000000ffff037224 */ /* 0x000fe200078e00ff */
[----:B------:R-:W-:Y:S02]  /*1c10*/  @P0 LEA.HI R2, R2, 0x70000000, RZ, 0x1c ;  /* 0x7000000002020811 */ /* 0x000fe400078fe0ff */
[----:B------:R-:W-:-:S05]  /*1c20*/  @!P0 LOP3.LUT R0, R0, 0x3f000000, RZ, 0xfc, !PT ;  /* 0x3f00000000008812 */ /* 0x000fca00078efcff */
[----:B------:R-:W-:Y:S01]  /*1c30*/  @!P0 FADD.FTZ R0, R0, -0.5 ;  /* 0xbf00000000008421 */ /* 0x000fe20000010000 */
[----:B------:R-:W-:-:S05]  /*1c40*/  @P0 FMUL.FTZ R0, R2, 1.9259299443872358531e-34 ;  /* 0x0780000002000820 */ /* 0x000fca0000410000 */
[----:B------:R-:W-:Y:S01]  /*1c50*/  LOP3.LUT R2, R0, 0x80000000, R7, 0xf8, !PT ;  /* 0x8000000000027812 */ /* 0x000fe200078ef807 */
[----:B------:R-:W-:Y:S06]  /*1c60*/  BRA `(.L_x_9) ;  /* 0x0000000400a87947 */ /* 0x000fec0003800000 */
.L_x_19:
[----:B------:R-:W2:Y:S01]  /*1c70*/  LDG.E.U16 R2, desc[UR36][R4.64] ;  /* 0x0000002404027981 */ /* 0x000ea2000c1e1500 */
[----:B------:R-:W-:Y:S01]  /*1c80*/  IMAD.MOV.U32 R3, RZ, RZ, RZ ;  /* 0x000000ffff037224 */ /* 0x000fe200078e00ff */
[----:B--2---:R-:W-:Y:S01]  /*1c90*/  SHF.L.U32 R2, R2, 0x10, RZ ;  /* 0x0000001002027819 */ /* 0x004fe200000006ff */
[----:B------:R-:W-:Y:S06]  /*1ca0*/  BRA `(.L_x_9) ;  /* 0x0000000400987947 */ /* 0x000fec0003800000 */
.L_x_16:
[----:B------:R-:W-:-:S09]  /*1cb0*/  UISETP.GT.AND UP0, UPT, UR4, 0x1b, UPT ;  /* 0x0000001b0400788c */ /* 0x000fd2000bf04270 */
[----:B------:R-:W-:Y:S05]  /*1cc0*/  BRA.U UP0, `(.L_x_21) ;  /* 0x0000000100f07547 */ /* 0x000fea000b800000 */
[----:B------:R-:W-:-:S09]  /*1cd0*/  UISETP.NE.AND UP0, UPT, UR4, 0x19, UPT ;  /* 0x000000190400788c */ /* 0x000fd2000bf05270 */
[----:B------:R-:W-:Y:S05]  /*1ce0*/  BRA.U !UP0, `(.L_x_22) ;  /* 0x0000000108847547 */ /* 0x000fea000b800000 */
[----:B------:R-:W-:-:S09]  /*1cf0*/  UISETP.NE.AND UP0, UPT, UR4, 0x1a, UPT ;  /* 0x0000001a0400788c */ /* 0x000fd2000bf05270 */
[----:B------:R-:W-:Y:S05]  /*1d00*/  BRA.U !UP0, `(.L_x_23) ;  /* 0x0000000108187547 */ /* 0x000fea000b800000 */
[----:B------:R-:W-:-:S09]  /*1d10*/  UISETP.NE.AND UP0, UPT, UR4, 0x1b, UPT ;  /* 0x0000001b0400788c */ /* 0x000fd2000bf05270 */
[----:B------:R-:W-:Y:S05]  /*1d20*/  BRA.U UP0, `(.L_x_8) ;  /* 0x0000000100f07547 */ /* 0x000fea000b800000 */
[----:B------:R-:W2:Y:S01]  /*1d30*/  LDG.E.U16 R2, desc[UR36][R4.64] ;  /* 0x0000002404027981 */ /* 0x000ea2000c1e1500 */
[----:B------:R-:W-:Y:S01]  /*1d40*/  IMAD.MOV.U32 R3, RZ, RZ, RZ ;  /* 0x000000ffff037224 */ /* 0x000fe200078e00ff */
[----:B--2---:R-:W-:Y:S01]  /*1d50*/  I2FP.F32.U32 R2, R2 ;  /* 0x0000000200027245 */ /* 0x004fe20000201000 */
[----:B------:R-:W-:Y:S06]  /*1d60*/  BRA `(.L_x_9) ;  /* 0x0000000400687947 */ /* 0x000fec0003800000 */
.L_x_23:
[----:B------:R-:W2:Y:S01]  /*1d70*/  LDG.E.U8 R4, desc[UR36][R4.64] ;  /* 0x0000002404047981 */ /* 0x000ea2000c1e1100 */
[----:B------:R-:W-:Y:S02]  /*1d80*/  CS2R R2, SRZ ;  /* 0x0000000000027805 */ /* 0x000fe4000001ff00 */
[----:B--2---:R-:W-:-:S13]  /*1d90*/  ISETP.NE.AND P0, PT, R4, RZ, PT ;  /* 0x000000ff0400720c */ /* 0x004fda0003f05270 */
[----:B------:R-:W-:Y:S05]  /*1da0*/  @!P0 BRA `(.L_x_9) ;  /* 0x0000000400588947 */ /* 0x000fea0003800000 */
[----:B------:R-:W-:-:S13]  /*1db0*/  ISETP.NE.AND P0, PT, R4, 0x80, PT ;  /* 0x000000800400780c */ /* 0x000fda0003f05270 */
[----:B------:R-:W-:Y:S01]  /*1dc0*/  @!P0 IMAD.MOV.U32 R2, RZ, RZ, 0x7f800001 ;  /* 0x7f800001ff028424 */ /* 0x000fe200078e00ff */
[----:B------:R-:W-:Y:S06]  /*1dd0*/  @!P0 BRA `(.L_x_9) ;  /* 0x00000004004c8947 */ /* 0x000fec0003800000 */
[--C-:B------:R-:W-:Y:S01]  /*1de0*/  SHF.R.U32.HI R0, RZ, 0x3, R4.reuse ;  /* 0x00000003ff007819 */ /* 0x100fe20000011604 */
[----:B------:R-:W-:Y:S03]  /*1df0*/  BSSY.RECONVERGENT B0, `(.L_x_24) ;  /* 0x000000c000007945 */ /* 0x000fe60003800200 */
[----:B------:R-:W-:Y:S02]  /*1e00*/  LOP3.LUT P0, R2, R0, 0xf, RZ, 0xc0, !PT ;  /* 0x0000000f00027812 */ /* 0x000fe4000780c0ff */
[----:B------:R-:W-:-:S04]  /*1e10*/  SHF.R.U32.HI R0, RZ, 0x7, R4 ;  /* 0x00000007ff007819 */ /* 0x000fc80000011604 */
[----:B------:R-:W-:Y:S02]  /*1e20*/  SHF.L.U32 R9, R0, 0x1f, RZ ;  /* 0x0000001f00097819 */ /* 0x000fe400000006ff */
[----:B------:R-:W-:-:S05]  /*1e30*/  LOP3.LUT R0, R4, 0x7, RZ, 0xc0, !PT ;  /* 0x0000000704007812 */ /* 0x000fca00078ec0ff */
[----:B------:R-:W-:Y:S05]  /*1e40*/  @P0 BRA `(.L_x_25) ;  /* 0x0000000000180947 */ /* 0x000fea0003800000 */
[----:B------:R-:W0:Y:S02]  /*1e50*/  FLO.U32 R4, R0 ;  /* 0x0000000000047300 */ /* 0x000e2400000e0000 */
[----:B0-----:R-:W-:-:S04]  /*1e60*/  IADD3 R5, PT, PT, -R4, 0x1f, RZ ;  /* 0x0000001f04057810 */ /* 0x001fc80007ffe1ff */
[----:B------:R-:W-:Y:S01]  /*1e70*/  IADD3 R2, PT, PT, R2, 0x1d, -R5 ;  /* 0x0000001d02027810 */ /* 0x000fe20007ffe805 */
[----:B------:R-:W-:-:S05]  /*1e80*/  VIADD R7, R5, 0xffffffe4 ;  /* 0xffffffe405077836 */ /* 0x000fca0000000000 */
[----:B------:R-:W-:-:S04]  /*1e90*/  SHF.L.U32 R7, R0, R7, RZ ;  /* 0x0000000700077219 */ /* 0x000fc800000006ff */
[----:B------:R-:W-:-:S07]  /*1ea0*/  LOP3.LUT R0, R7, 0x7, RZ, 0xc0, !PT ;  /* 0x0000000707007812 */ /* 0x000fce00078ec0ff */
.L_x_25:
[----:B------:R-:W-:Y:S05]  /*1eb0*/  BSYNC.RECONVERGENT B0 ;  /* 0x0000000000007941 */ /* 0x000fea0003800200 */
.L_x_24:
[----:B------:R-:W-:Y:S01]  /*1ec0*/  IMAD.SHL.U32 R0, R0, 0x100000, RZ ;  /* 0x0010000000007824 */ /* 0x000fe200078e00ff */
[----:B------:R-:W-:-:S04]  /*1ed0*/  LEA R2, R2, 0x3b800000, 0x17 ;  /* 0x3b80000002027811 */ /* 0x000fc800078eb8ff */
[----:B------:R-:W-:Y:S01]  /*1ee0*/  LOP3.LUT R2, R2, R0, R9, 0xfe, !PT ;  /* 0x0000000002027212 */ /* 0x000fe200078efe09 */
[----:B------:R-:W-:Y:S06]  /*1ef0*/  BRA `(.L_x_9) ;  /* 0x0000000400047947 */ /* 0x000fec0003800000 */
.L_x_22:
[----:B------:R-:W2:Y:S01]  /*1f00*/  LDG.E.U8 R4, desc[UR36][R4.64] ;  /* 0x0000002404047981 */ /* 0x000ea2000c1e1100 */
[----:B------:R-:W-:Y:S02]  /*1f10*/  CS2R R2, SRZ ;  /* 0x0000000000027805 */ /* 0x000fe4000001ff00 */
[----:B--2---:R-:W-:-:S13]  /*1f20*/  ISETP.NE.AND P0, PT, R4, RZ, PT ;  /* 0x000000ff0400720c */ /* 0x004fda0003f05270 */
[----:B------:R-:W-:Y:S05]  /*1f30*/  @!P0 BRA `(.L_x_9) ;  /* 0x0000000000f48947 */ /* 0x000fea0003800000 */
[----:B------:R-:W-:-:S13]  /*1f40*/  ISETP.NE.AND P0, PT, R4, 0x80, PT ;  /* 0x000000800400780c */ /* 0x000fda0003f05270 */
[----:B------:R-:W-:Y:S01]  /*1f50*/  @!P0 MOV R2, 0x7f800001 ;  /* 0x7f80000100028802 */ /* 0x000fe20000000f00 */
[----:B------:R-:W-:Y:S06]  /*1f60*/  @!P0 BRA `(.L_x_9) ;  /* 0x0000000000e88947 */ /* 0x000fec0003800000 */
[--C-:B------:R-:W-:Y:S01]  /*1f70*/  SHF.R.U32.HI R0, RZ, 0x2, R4.reuse ;  /* 0x00000002ff007819 */ /* 0x100fe20000011604 */
[----:B------:R-:W-:Y:S03]  /*1f80*/  BSSY.RECONVERGENT B0, `(.L_x_26) ;  /* 0x000000c000007945 */ /* 0x000fe60003800200 */
[----:B------:R-:W-:Y:S02]  /*1f90*/  LOP3.LUT P0, R2, R0, 0x1f, RZ, 0xc0, !PT ;  /* 0x0000001f00027812 */ /* 0x000fe4000780c0ff */
[----:B------:R-:W-:-:S05]  /*1fa0*/  SHF.R.U32.HI R0, RZ, 0x7, R4 ;  /* 0x00000007ff007819 */ /* 0x000fca0000011604 */
[----:B------:R-:W-:Y:S01]  /*1fb0*/  IMAD.U32 R9, R0, -0x80000000, RZ ;  /* 0x8000000000097824 */ /* 0x000fe200078e00ff */
        /* <DEDUP_REMOVED lines=8> */
.L_x_27:
[----:B------:R-:W-:Y:S05]  /*2040*/  BSYNC.RECONVERGENT B0 ;  /* 0x0000000000007941 */ /* 0x000fea0003800200 */
.L_x_26:
[----:B------:R-:W-:Y:S02]  /*2050*/  SHF.L.U32 R0, R0, 0x15, RZ ;  /* 0x0000001500007819 */ /* 0x000fe400000006ff */
[----:B------:R-:W-:-:S04]  /*2060*/  LEA R2, R2, 0x37800000, 0x17 ;  /* 0x3780000002027811 */ /* 0x000fc800078eb8ff */
[----:B------:R-:W-:Y:S01]  /*2070*/  LOP3.LUT R2, R2, R0, R9, 0xfe, !PT ;  /* 0x0000000002027212 */ /* 0x000fe200078efe09 */
[----:B------:R-:W-:Y:S06]  /*2080*/  BRA `(.L_x_9) ;  /* 0x0000000000a07947 */ /* 0x000fec0003800000 */
.L_x_21:
[----:B------:R-:W-:-:S09]  /*2090*/  UISETP.NE.AND UP0, UPT, UR4, 0x1c, UPT ;  /* 0x0000001c0400788c */ /* 0x000fd2000bf05270 */
[----:B------:R-:W-:Y:S05]  /*20a0*/  BRA.U !UP0, `(.L_x_28) ;  /* 0x00000001088c7547 */ /* 0x000fea000b800000 */
[----:B------:R-:W-:-:S09]  /*20b0*/  UISETP.NE.AND UP0, UPT, UR4, 0x1d, UPT ;  /* 0x0000001d0400788c */ /* 0x000fd2000bf05270 */
[----:B------:R-:W-:Y:S05]  /*20c0*/  BRA.U !UP0, `(.L_x_29) ;  /* 0x0000000108747547 */ /* 0x000fea000b800000 */
[----:B------:R-:W-:-:S09]  /*20d0*/  UISETP.NE.AND UP0, UPT, UR4, 0x2c, UPT ;  /* 0x0000002c0400788c */ /* 0x000fd2000bf05270 */
[----:B------:R-:W-:Y:S05]  /*20e0*/  BRA.U !UP0, `(.L_x_30) ;  /* 0x0000000108487547 */ /* 0x000fea000b800000 */
.L_x_8:
[----:B------:R-:W-:Y:S01]  /*20f0*/  MOV R2, 0x0 ;  /* 0x0000000000027802 */ /* 0x000fe20000000f00 */
[----:B------:R-:W0:Y:S01]  /*2100*/  LDCU.64 UR4, c[0x4][0x128] ;  /* 0x01002500ff0477ac */ /* 0x000e220008000a00 */
[----:B------:R-:W-:Y:S02]  /*2110*/  HFMA2 R13, -RZ, RZ, 0, 0 ;  /* 0x00000000ff0d7431 */ /* 0x000fe400000001ff */
[----:B------:R-:W-:Y:S01]  /*2120*/  IMAD.MOV.U32 R8, RZ, RZ, 0x4e ;  /* 0x0000004eff087424 */ /* 0x000fe200078e00ff */
[----:B------:R-:W1:Y:S01]  /*2130*/  LDCU.64 UR6, c[0x4][0x130] ;  /* 0x01002600ff0677ac */ /* 0x000e620008000a00 */
[----:B------:R-:W2:Y:S01]  /*2140*/  LDC.64 R2, c[0x4][R2] ;  /* 0x0100000002027b82 */ /* 0x000ea20000000a00 */
[----:B------:R-:W-:Y:S01]  /*2150*/  IMAD.MOV.U32 R12, RZ, RZ, 0x1 ;  /* 0x00000001ff0c7424 */ /* 0x000fe200078e00ff */
[----:B------:R-:W3:Y:S01]  /*2160*/  LDCU.64 UR8, c[0x4][0x38] ;  /* 0x01000700ff0877ac */ /* 0x000ee20008000a00 */
[----:B0-----:R-:W-:Y:S02]  /*2170*/  IMAD.U32 R4, RZ, RZ, UR4 ;  /* 0x00000004ff047e24 */ /* 0x001fe4000f8e00ff */
[----:B------:R-:W-:Y:S01]  /*2180*/  IMAD.U32 R5, RZ, RZ, UR5 ;  /* 0x00000005ff057e24 */ /* 0x000fe2000f8e00ff */
[----:B-1----:R-:W-:Y:S01]  /*2190*/  MOV R6, UR6 ;  /* 0x0000000600067c02 */ /* 0x002fe20008000f00 */
[----:B------:R-:W-:-:S02]  /*21a0*/  IMAD.U32 R7, RZ, RZ, UR7 ;  /* 0x00000007ff077e24 */ /* 0x000fc4000f8e00ff */
[----:B---3--:R-:W-:Y:S01]  /*21b0*/  IMAD.U32 R10, RZ, RZ, UR8 ;  /* 0x00000008ff0a7e24 */ /* 0x008fe2000f8e00ff */
[----:B------:R-:W-:-:S07]  /*21c0*/  MOV R11, UR9 ;  /* 0x00000009000b7c02 */ /* 0x000fce0008000f00 */
[----:B------:R-:W-:-:S07]  /*21d0*/  LEPC R20, `(.L_x_31) ;  /* 0x000000001014794e */ /* 0x000fce0000000000 */
[----:B--2---:R-:W-:Y:S05]  /*21e0*/  CALL.ABS.NOINC R2 ;  /* 0x0000000002007343 */ /* 0x004fea0003c00000 */
.L_x_31:
[----:B------:R-:W-:Y:S01]  /*21f0*/  CS2R R2, SRZ ;  /* 0x0000000000027805 */ /* 0x000fe2000001ff00 */
[----:B------:R-:W-:Y:S06]  /*2200*/  BRA `(.L_x_9) ;  /* 0x0000000000407947 */ /* 0x000fec0003800000 */
.L_x_30:
[----:B------:R-:W2:Y:S01]  /*2210*/  LDG.E.U8 R4, desc[UR36][R4.64] ;  /* 0x0000002404047981 */ /* 0x000ea2000c1e1100 */
[----:B------:R-:W-:Y:S02]  /*2220*/  IMAD.MOV.U32 R3, RZ, RZ, RZ ;  /* 0x000000ffff037224 */ /* 0x000fe400078e00ff */
[----:B------:R-:W-:Y:S01]  /*2230*/  IMAD.MOV.U32 R2, RZ, RZ, 0x400000 ;  /* 0x00400000ff027424 */ /* 0x000fe200078e00ff */
[----:B--2---:R-:W-:-:S13]  /*2240*/  ISETP.NE.AND P0, PT, R4, RZ, PT ;  /* 0x000000ff0400720c */ /* 0x004fda0003f05270 */
[----:B------:R-:W-:Y:S05]  /*2250*/  @!P0 BRA `(.L_x_9) ;  /* 0x00000000002c8947 */ /* 0x000fea0003800000 */
[----:B------:R-:W-:-:S13]  /*2260*/  ISETP.NE.AND P0, PT, R4, 0xff, PT ;  /* 0x000000ff0400780c */ /* 0x000fda0003f05270 */
[----:B------:R-:W-:Y:S01]  /*2270*/  @!P0 MOV R2, 0x7f800001 ;  /* 0x7f80000100028802 */ /* 0x000fe20000000f00 */
[----:B------:R-:W-:Y:S01]  /*2280*/  @P0 IMAD.SHL.U32 R2, R4, 0x800000, RZ ;  /* 0x0080000004020824 */ /* 0x000fe200078e00ff */
[----:B------:R-:W-:Y:S06]  /*2290*/  BRA `(.L_x_9) ;  /* 0x00000000001c7947 */ /* 0x000fec0003800000 */
.L_x_29:
[----:B------:R-:W2:Y:S01]  /*22a0*/  LDG.E.64 R4, desc[UR36][R4.64] ;  /* 0x0000002404047981 */ /* 0x000ea2000c1e1b00 */
[----:B------:R-:W-:Y:S01]  /*22b0*/  IMAD.MOV.U32 R3, RZ, RZ, RZ ;  /* 0x000000ffff037224 */ /* 0x000fe200078e00ff */
[----:B--2---:R0:W1:Y:S01]  /*22c0*/  I2F.U64 R2, R4 ;  /* 0x0000000400027312 */ /* 0x0040620000301000 */
[----:B------:R-:W-:Y:S05]  /*22d0*/  BRA `(.L_x_9) ;  /* 0x00000000000c7947 */ /* 0x000fea0003800000 */
.L_x_28:
[----:B------:R-:W2:Y:S01]  /*22e0*/  LDG.E R2, desc[UR36][R4.64] ;  /* 0x0000002404027981 */ /* 0x000ea2000c1e1900 */
[----:B------:R-:W-:Y:S01]  /*22f0*/  HFMA2 R3, -RZ, RZ, 0, 0 ;  /* 0x00000000ff037431 */ /* 0x000fe200000001ff */
[----:B--2---:R-:W-:-:S07]  /*2300*/  I2FP.F32.U32 R2, R2 ;  /* 0x0000000200027245 */ /* 0x004fce0000201000 */
.L_x_9:
[----:B------:R-:W-:Y:S05]  /*2310*/  BSYNC.RECONVERGENT B6 ;  /* 0x0000000000067941 */ /* 0x000fea0003800200 */
.L_x_3:
[----:B------:R-:W0:Y:S01]  /*2320*/  LDCU.64 UR6, c[0x0][0x580] ;  /* 0x0000b000ff0677ac */ /* 0x000e220008000a00 */
[----:B-----5:R-:W-:Y:S01]  /*2330*/  FADD.FTZ R7, -R3, -RZ ;  /* 0x800000ff03077221 */ /* 0x020fe20000010100 */
[----:B------:R-:W-:-:S04]  /*2340*/  UPRMT UR4, UR42, 0x9910, URZ ;  /* 0x000099102a047896 */ /* 0x000fc800080000ff */
[----:B------:R-:W-:Y:S01]  /*2350*/  UISETP.GT.AND UP0, UPT, UR4, 0x9, UPT ;  /* 0x000000090400788c */ /* 0x000fe2000bf04270 */
[----:B0-234-:R-:W-:-:S05]  /*2360*/  IADD3 R4, P0, PT, R16, UR6, RZ ;  /* 0x0000000610047c10 */ /* 0x01dfca000ff1e0ff */
        /* <DEDUP_REMOVED lines=10> */
[----:B-1----:R-:W0:Y:S02]  /*2410*/  F2I.FTZ.TRUNC.NTZ R3, R2 ;  /* 0x0000000200037305 */ /* 0x002e24000021f100 */
[----:B0-----:R0:W-:Y:S01]  /*2420*/  STG.E.U8 desc[UR36][R4.64], R3 ;  /* 0x0000000304007986 */ /* 0x0011e2000c101124 */
[----:B------:R-:W-:Y:S05]  /*2430*/  BRA `(.L_x_37) ;  /* 0x0000000c00447947 */ /* 0x000fea0003800000 */
.L_x_35:
[----:B-1----:R-:W0:Y:S02]  /*2440*/  F2I.S64.TRUNC R2, R2 ;  /* 0x0000000200027311 */ /* 0x002e24000020d900 */
[----:B0-----:R-:W-:-:S05]  /*2450*/  IMAD.MOV.U32 R7, RZ, RZ, R2 ;  /* 0x000000ffff077224 */ /* 0x001fca00078e0002 */
[----:B------:R0:W-:Y:S01]  /*2460*/  STG.E.U8 desc[UR36][R4.64], R7 ;  /* 0x0000000704007986 */ /* 0x0001e2000c101124 */
[----:B------:R-:W-:Y:S05]  /*2470*/  BRA `(.L_x_37) ;  /* 0x0000000c00347947 */ /* 0x000fea0003800000 */
.L_x_34:
[----:B------:R-:W-:-:S09]  /*2480*/  UISETP.NE.AND UP0, UPT, UR4, 0x2, UPT ;  /* 0x000000020400788c */ /* 0x000fd2000bf05270 */
[----:B------:R-:W-:Y:S05]  /*2490*/  BRA.U !UP0, `(.L_x_38) ;  /* 0x0000000108287547 */ /* 0x000fea000b800000 */
[----:B------:R-:W-:-:S09]  /*24a0*/  UISETP.NE.AND UP0, UPT, UR4, 0x3, UPT ;  /* 0x000000030400788c */ /* 0x000fd2000bf05270 */
[----:B------:R-:W-:Y:S05]  /*24b0*/  BRA.U !UP0, `(.L_x_39) ;  /* 0x0000000108147547 */ /* 0x000fea000b800000 */
[----:B------:R-:W-:-:S09]  /*24c0*/  UISETP.NE.AND UP0, UPT, UR4, 0x4, UPT ;  /* 0x000000040400788c */ /* 0x000fd2000bf05270 */
[----:B------:R-:W-:Y:S05]  /*24d0*/  BRA.U UP0, `(.L_x_36) ;  /* 0x0000000900887547 */ /* 0x000fea000b800000 */
[----:B-1----:R-:W0:Y:S02]  /*24e0*/  F2I.S64.TRUNC R2, R2 ;  /* 0x0000000200027311 */ /* 0x002e24000020d900 */
[----:B0-----:R0:W-:Y:S01]  /*24f0*/  STG.E.64 desc[UR36][R4.64], R2 ;  /* 0x0000000204007986 */ /* 0x0011e2000c101b24 */
[----:B------:R-:W-:Y:S05]  /*2500*/  BRA `(.L_x_37) ;  /* 0x0000000c00107947 */ /* 0x000fea0003800000 */
.L_x_39:
[----:B-1----:R-:W0:Y:S02]  /*2510*/  F2I.FTZ.TRUNC.NTZ R3, R2 ;  /* 0x0000000200037305 */ /* 0x002e24000021f100 */
[----:B0-----:R0:W-:Y:S01]  /*2520*/  STG.E desc[UR36][R4.64], R3 ;  /* 0x0000000304007986 */ /* 0x0011e2000c101924 */
[----:B------:R-:W-:Y:S05]  /*2530*/  BRA `(.L_x_37) ;  /* 0x0000000c00047947 */ /* 0x000fea0003800000 */
.L_x_38:
[----:B-1----:R-:W0:Y:S02]  /*2540*/  F2I.FTZ.TRUNC.NTZ R3, R2 ;  /* 0x0000000200037305 */ /* 0x002e24000021f100 */
[----:B0-----:R0:W-:Y:S01]  /*2550*/  STG.E.U16 desc[UR36][R4.64], R3 ;  /* 0x0000000304007986 */ /* 0x0011e2000c101524 */
[----:B------:R-:W-:Y:S05]  /*2560*/  BRA `(.L_x_37) ;  /* 0x0000000800f87947 */ /* 0x000fea0003800000 */
.L_x_33:
[----:B------:R-:W-:-:S09]  /*2570*/  UISETP.GT.AND UP0, UPT, UR4, 0x6, UPT ;  /* 0x000000060400788c */ /* 0x000fd2000bf04270 */
[----:B------:R-:W-:Y:S05]  /*2580*/  BRA.U UP0, `(.L_x_40) ;  /* 0x0000000100247547 */ /* 0x000fea000b800000 */
[----:B------:R-:W-:-:S09]  /*2590*/  UISETP.NE.AND UP0, UPT, UR4, 0x5, UPT ;  /* 0x000000050400788c */ /* 0x000fd2000bf05270 */
[----:B------:R-:W-:Y:S05]  /*25a0*/  BRA.U !UP0, `(.L_x_41) ;  /* 0x0000000108107547 */ /* 0x000fea000b800000 */
[----:B------:R-:W-:-:S09]  /*25b0*/  UISETP.NE.AND UP0, UPT, UR4, 0x6, UPT ;  /* 0x000000060400788c */ /* 0x000fd2000bf05270 */
[----:B------:R-:W-:Y:S05]  /*25c0*/  BRA.U UP0, `(.L_x_36) ;  /* 0x00000009004c7547 */ /* 0x000fea000b800000 */
[----:B-1----:R0:W-:Y:S01]  /*25d0*/  STG.E desc[UR36][R4.64], R2 ;  /* 0x0000000204007986 */ /* 0x0021e2000c101924 */
[----:B------:R-:W-:Y:S05]  /*25e0*/  BRA `(.L_x_37) ;  /* 0x0000000800d87947 */ /* 0x000fea0003800000 */
.L_x_41:
[----:B-1----:R-:W-:-:S05]  /*25f0*/  F2FP.F16.F32.PACK_AB R2, RZ, R2 ;  /* 0x00000002ff02723e */ /* 0x002fca00000000ff */
[----:B------:R0:W-:Y:S01]  /*2600*/  STG.E.U16 desc[UR36][R4.64], R2 ;  /* 0x0000000204007986 */ /* 0x0001e2000c101524 */
[----:B------:R-:W-:Y:S05]  /*2610*/  BRA `(.L_x_37) ;  /* 0x0000000800cc7947 */ /* 0x000fea0003800000 */
.L_x_40:
[----:B------:R-:W-:-:S09]  /*2620*/  UISETP.NE.AND UP0, UPT, UR4, 0x7, UPT ;  /* 0x000000070400788c */ /* 0x000fd2000bf05270 */
[----:B------:R-:W-:Y:S05]  /*2630*/  BRA.U !UP0, `(.L_x_42) ;  /* 0x0000000108287547 */ /* 0x000fea000b800000 */
[----:B------:R-:W-:-:S09]  /*2640*/  UISETP.NE.AND UP0, UPT, UR4, 0x8, UPT ;  /* 0x000000080400788c */ /* 0x000fd2000bf05270 */
[----:B------:R-:W-:Y:S05]  /*2650*/  BRA.U !UP0, `(.L_x_43) ;  /* 0x0000000108147547 */ /* 0x000fea000b800000 */
[----:B------:R-:W-:-:S09]  /*2660*/  UISETP.NE.AND UP0, UPT, UR4, 0x9, UPT ;  /* 0x000000090400788c */ /* 0x000fd2000bf05270 */
[----:B------:R-:W-:Y:S05]  /*2670*/  BRA.U UP0, `(.L_x_36) ;  /* 0x0000000900207547 */ /* 0x000fea000b800000 */
[----:B-1----:R-:W-:-:S05]  /*2680*/  MOV R6, R2 ;  /* 0x0000000200067202 */ /* 0x002fca0000000f00 */
[----:B------:R0:W-:Y:S01]  /*2690*/  STG.E.64 desc[UR36][R4.64], R6 ;  /* 0x0000000604007986 */ /* 0x0001e2000c101b24 */
[----:B------:R-:W-:Y:S05]  /*26a0*/  BRA `(.L_x_37) ;  /* 0x0000000800a87947 */ /* 0x000fea0003800000 */
.L_x_43:
[----:B-1----:R-:W-:-:S05]  /*26b0*/  F2FP.F16.F32.PACK_AB R3, R7, R2 ;  /* 0x000000020703723e */ /* 0x002fca00000000ff */
[----:B------:R0:W-:Y:S01]  /*26c0*/  STG.E desc[UR36][R4.64], R3 ;  /* 0x0000000304007986 */ /* 0x0001e2000c101924 */
[----:B------:R-:W-:Y:S05]  /*26d0*/  BRA `(.L_x_37) ;  /* 0x00000008009c7947 */ /* 0x000fea0003800000 */
.L_x_42:
[----:B-1----:R-:W-:-:S06]  /*26e0*/  FMUL.FTZ R2, R2, 1 ;  /* 0x3f80000002027820 */ /* 0x002fcc0000410000 */
[----:B------:R-:W0:Y:S02]  /*26f0*/  F2F.F64.F32 R2, R2 ;  /* 0x0000000200027310 */ /* 0x000e240000201800 */
[----:B0-----:R0:W-:Y:S01]  /*2700*/  STG.E.64 desc[UR36][R4.64], R2 ;  /* 0x0000000204007986 */ /* 0x0011e2000c101b24 */
[----:B------:R-:W-:Y:S05]  /*2710*/  BRA `(.L_x_37) ;  /* 0x00000008008c7947 */ /* 0x000fea0003800000 */
.L_x_32:
        /* <DEDUP_REMOVED lines=8> */
[----:B-1----:R-:W-:Y:S02]  /*27a0*/  FSETP.NEU.FTZ.AND P0, PT, R2, RZ, PT ;  /* 0x000000ff0200720b */ /* 0x002fe40003f1d000 */
[----:B------:R-:W-:-:S04]  /*27b0*/  FSETP.NEU.FTZ.AND P1, PT, R3, RZ, PT ;  /* 0x000000ff0300720b */ /* 0x000fc80003f3d000 */
[----:B------:R-:W-:-:S04]  /*27c0*/  PLOP3.LUT P0, PT, P0, P1, PT, 0xf8, 0x8f ;  /* 0x00000000008f781c */ /* 0x000fc80000703f70 */
[----:B------:R-:W-:-:S05]  /*27d0*/  SEL R3, RZ, 0x1, !P0 ;  /* 0x00000001ff037807 */ /* 0x000fca0004000000 */
[----:B------:R0:W-:Y:S01]  /*27e0*/  STG.E.U8 desc[UR36][R4.64], R3 ;  /* 0x0000000304007986 */ /* 0x0001e2000c101124 */
[----:B------:R-:W-:Y:S05]  /*27f0*/  BRA `(.L_x_37) ;  /* 0x0000000800547947 */ /* 0x000fea0003800000 */
.L_x_46:
[----:B-1----:R-:W-:Y:S01]  /*2800*/  FMUL.FTZ R8, R2, 1 ;  /* 0x3f80000002087820 */ /* 0x002fe20000410000 */
[----:B------:R-:W-:-:S05]  /*2810*/  FMUL.FTZ R10, R3, -1 ;  /* 0xbf800000030a7820 */ /* 0x000fca0000410000 */
[----:B------:R-:W-:Y:S08]  /*2820*/  F2F.F64.F32 R8, R8 ;  /* 0x0000000800087310 */ /* 0x000ff00000201800 */
[----:B------:R-:W0:Y:S02]  /*2830*/  F2F.F64.F32 R10, R10 ;  /* 0x0000000a000a7310 */ /* 0x000e240000201800 */
[----:B0-----:R0:W-:Y:S01]  /*2840*/  STG.E.128 desc[UR36][R4.64], R8 ;  /* 0x0000000804007986 */ /* 0x0011e2000c101d24 */
[----:B------:R-:W-:Y:S05]  /*2850*/  BRA `(.L_x_37) ;  /* 0x00000008003c7947 */ /* 0x000fea0003800000 */
.L_x_45:
[----:B------:R-:W-:-:S09]  /*2860*/  UISETP.NE.AND UP0, UPT, UR4, 0xf, UPT ;  /* 0x0000000f0400788c */ /* 0x000fd2000bf05270 */
[----:B------:R-:W-:Y:S05]  /*2870*/  BRA.U !UP0, `(.L_x_47) ;  /* 0x0000000108987547 */ /* 0x000fea000b800000 */
[----:B------:R-:W-:-:S09]  /*2880*/  UISETP.NE.AND UP0, UPT, UR4, 0x17, UPT ;  /* 0x000000170400788c */ /* 0x000fd2000bf05270 */
[----:B------:R-:W-:Y:S05]  /*2890*/  BRA.U !UP0, `(.L_x_48) ;  /* 0x0000000108487547 */ /* 0x000fea000b800000 */
[----:B------:R-:W-:-:S09]  /*28a0*/  UISETP.NE.AND UP0, UPT, UR4, 0x18, UPT ;  /* 0x000000180400788c */ /* 0x000fd2000bf05270 */
[----:B------:R-:W-:Y:S05]  /*28b0*/  BRA.U UP0, `(.L_x_36) ;  /* 0x0000000500907547 */ /* 0x000fea000b800000 */
[----:B-1----:R-:W-:Y:S01]  /*28c0*/  LOP3.LUT R6, R2, 0x7fffffff, RZ, 0xc0, !PT ;  /* 0x7fffffff02067812 */ /* 0x002fe200078ec0ff */
[----:B------:R-:W-:Y:S01]  /*28d0*/  BSSY.RECONVERGENT B0, `(.L_x_49) ;  /* 0x000000b000007945 */ /* 0x000fe20003800200 */
[----:B------:R-:W-:Y:S01]  /*28e0*/  SHF.R.U32.HI R7, RZ, 0x18, R2 ;  /* 0x00000018ff077819 */ /* 0x000fe20000011602 */
[----:B------:R-:W-:Y:S01]  /*28f0*/  IMAD.MOV.U32 R0, RZ, RZ, 0x7f ;  /* 0x0000007fff007424 */ /* 0x000fe200078e00ff */
[----:B------:R-:W-:-:S13]  /*2900*/  ISETP.GT.U32.AND P0, PT, R6, 0x43efffff, PT ;  /* 0x43efffff0600780c */ /* 0x000fda0003f04070 */
[----:B------:R-:W-:Y:S05]  /*2910*/  @P0 BRA `(.L_x_50) ;  /* 0x0000000000180947 */ /* 0x000fea0003800000 */
[----:B------:R-:W-:-:S13]  /*2920*/  ISETP.GT.U32.AND P0, PT, R6, 0x3c7fffff, PT ;  /* 0x3c7fffff0600780c */ /* 0x000fda0003f04070 */
[----:B------:R-:W-:-:S04]  /*2930*/  @P0 SHF.R.U32.HI R0, RZ, 0x14, R2 ;  /* 0x00000014ff000819 */ /* 0x000fc80000011602 */
[----:B------:R-:W-:Y:S01]  /*2940*/  @P0 LOP3.LUT R3, R0, 0x1, RZ, 0xc0, !PT ;  /* 0x0000000100030812 */ /* 0x000fe200078ec0ff */
[----:B------:R-:W-:-:S03]  /*2950*/  @!P0 FADD.FTZ R0, R6, 16384 ;  /* 0x4680000006008421 */ /* 0x000fc60000010000 */
[----:B------:R-:W-:-:S04]  /*2960*/  @P0 IADD3 R3, PT, PT, R2, 0x407ffff, R3 ;  /* 0x0407ffff02030810 */ /* 0x000fc80007ffe003 */
[----:B------:R-:W-:-:S07]  /*2970*/  @P0 SHF.R.U32.HI R0, RZ, 0x14, R3 ;  /* 0x00000014ff000819 */ /* 0x000fce0000011603 */
.L_x_50:
[----:B------:R-:W-:Y:S05]  /*2980*/  BSYNC.RECONVERGENT B0 ;  /* 0x0000000000007941 */ /* 0x000fea0003800200 */
.L_x_49:
[----:B------:R-:W-:-:S05]  /*2990*/  LOP3.LUT R7, R0, 0x80, R7, 0xf8, !PT ;  /* 0x0000008000077812 */ /* 0x000fca00078ef807 */
[----:B------:R0:W-:Y:S01]  /*29a0*/  STG.E.U8 desc[UR36][R4.64], R7 ;  /* 0x0000000704007986 */ /* 0x0001e2000c101124 */
[----:B------:R-:W-:Y:S05]  /*29b0*/  BRA `(.L_x_37) ;  /* 0x0000000400e47947 */ /* 0x000fea0003800000 */
.L_x_48:
[----:B-1----:R-:W-:Y:S01]  /*29c0*/  LOP3.LUT R6, R2, 0x7fffffff, RZ, 0xc0, !PT ;  /* 0x7fffffff02067812 */ /* 0x002fe200078ec0ff */
[----:B------:R-:W-:Y:S01]  /*29d0*/  BSSY.RECONVERGENT B0, `(.L_x_51) ;  /* 0x000000d000007945 */ /* 0x000fe20003800200 */
[----:B------:R-:W-:Y:S02]  /*29e0*/  SHF.R.U32.HI R7, RZ, 0x18, R2 ;  /* 0x00000018ff077819 */ /* 0x000fe40000011602 */
[----:B------:R-:W-:-:S13]  /*29f0*/  ISETP.GE.U32.AND P1, PT, R6, 0x47800000, PT ;  /* 0x478000000600780c */ /* 0x000fda0003f26070 */
[----:B------:R-:W-:Y:S01]  /*2a00*/  @P1 IMAD.MOV.U32 R0, RZ, RZ, 0x7f ;  /* 0x0000007fff001424 */ /* 0x000fe200078e00ff */
[----:B------:R-:W-:-:S04]  /*2a10*/  @P1 ISETP.GT.U32.AND P0, PT, R6, 0x7f800000, PT ;  /* 0x7f8000000600180c */ /* 0x000fc80003f04070 */
[----:B------:R-:W-:Y:S01]  /*2a20*/  @P1 SEL R0, R0, 0x7c, P0 ;  /* 0x0000007c00001807 */ /* 0x000fe20000000000 */
[----:B------:R-:W-:Y:S08]  /*2a30*/  @P1 BRA `(.L_x_52) ;  /* 0x0000000000181947 */ /* 0x000ff00003800000 */
[----:B------:R-:W-:-:S13]  /*2a40*/  ISETP.GT.U32.AND P0, PT, R6, 0x387fffff, PT ;  /* 0x387fffff0600780c */ /* 0x000fda0003f04070 */
[----:B------:R-:W-:-:S04]  /*2a50*/  @P0 SHF.R.U32.HI R0, RZ, 0x15, R2 ;  /* 0x00000015ff000819 */ /* 0x000fc80000011602 */
[----:B------:R-:W-:Y:S01]  /*2a60*/  @P0 LOP3.LUT R3, R0, 0x1, RZ, 0xc0, !PT ;  /* 0x0000000100030812 */ /* 0x000fe200078ec0ff */
[----:B------:R-:W-:-:S03]  /*2a70*/  @!P0 FADD.FTZ R0, R6, 128 ;  /* 0x4300000006008421 */ /* 0x000fc60000010000 */
[----:B------:R-:W-:-:S04]  /*2a80*/  @P0 IADD3 R3, PT, PT, R2, 0x80fffff, R3 ;  /* 0x080fffff02030810 */ /* 0x000fc80007ffe003 */
[----:B------:R-:W-:-:S07]  /*2a90*/  @P0 SHF.R.U32.HI R0, RZ, 0x15, R3 ;  /* 0x00000015ff000819 */ /* 0x000fce0000011603 */
.L_x_52:
[----:B------:R-:W-:Y:S05]  /*2aa0*/  BSYNC.RECONVERGENT B0 ;  /* 0x0000000000007941 */ /* 0x000fea0003800200 */
.L_x_51:
[----:B------:R-:W-:-:S05]  /*2ab0*/  LOP3.LUT R3, R0, 0x80, R7, 0xf8, !PT ;  /* 0x0000008000037812 */ /* 0x000fca00078ef807 */
[----:B------:R0:W-:Y:S01]  /*2ac0*/  STG.E.U8 desc[UR36][R4.64], R3 ;  /* 0x0000000304007986 */ /* 0x0001e2000c101124 */
[----:B------:R-:W-:Y:S05]  /*2ad0*/  BRA `(.L_x_37) ;  /* 0x00000004009c7947 */ /* 0x000fea0003800000 */
.L_x_47:
[----:B-1----:R-:W-:-:S05]  /*2ae0*/  F2FP.BF16.F32.PACK_AB R2, RZ, R2 ;  /* 0x00000002ff02723e */ /* 0x002fca00000010ff */
[----:B------:R0:W-:Y:S01]  /*2af0*/  STG.E.U16 desc[UR36][R4.64], R2 ;  /* 0x0000000204007986 */ /* 0x0001e2000c101524 */
[----:B------:R-:W-:Y:S05]  /*2b00*/  BRA `(.L_x_37) ;  /* 0x0000000400907947 */ /* 0x000fea0003800000 */
.L_x_44:
        /* <DEDUP_REMOVED lines=8> */
[----:B-1----:R-:W0:Y:S02]  /*2b90*/  F2I.FTZ.U32.TRUNC.NTZ R3, R2 ;  /* 0x0000000200037305 */ /* 0x002e24000021f000 */
[----:B0-----:R0:W-:Y:S01]  /*2ba0*/  STG.E.U16 desc[UR36][R4.64], R3 ;  /* 0x0000000304007986 */ /* 0x0011e2000c101524 */
[----:B------:R-:W-:Y:S05]  /*2bb0*/  BRA `(.L_x_37) ;  /* 0x0000000400647947 */ /* 0x000fea0003800000 */
.L_x_55:
[----:B-1----:R-:W-:Y:S01]  /*2bc0*/  LOP3.LUT R3, R2, 0x7fffffff, RZ, 0xc0, !PT ;  /* 0x7fffffff02037812 */ /* 0x002fe200078ec0ff */
[----:B------:R-:W-:Y:S01]  /*2bd0*/  BSSY.RECONVERGENT B0, `(.L_x_56) ;  /* 0x0000013000007945 */ /* 0x000fe20003800200 */
[----:B------:R-:W-:Y:S02]  /*2be0*/  HFMA2 R0, -RZ, RZ, 0, 7.62939453125e-06 ;  /* 0x00000080ff007431 */ /* 0x000fe400000001ff */
[----:B------:R-:W-:-:S13]  /*2bf0*/  ISETP.GT.U32.AND P0, PT, R3, 0x437fffff, PT ;  /* 0x437fffff0300780c */ /* 0x000fda0003f04070 */
[----:B------:R-:W-:Y:S05]  /*2c00*/  @P0 BRA `(.L_x_57) ;  /* 0x00000000003c0947 */ /* 0x000fea0003800000 */
[----:B------:R-:W-:-:S13]  /*2c10*/  ISETP.GT.U32.AND P0, PT, R3, 0x3bffffff, PT ;  /* 0x3bffffff0300780c */ /* 0x000fda0003f04070 */
[----:B------:R-:W-:Y:S05]  /*2c20*/  @P0 BRA `(.L_x_58) ;  /* 0x0000000000140947 */ /* 0x000fea0003800000 */
[----:B------:R-:W-:-:S05]  /*2c30*/  FADD.FTZ R0, R3, 8192 ;  /* 0x4600000003007421 */ /* 0x000fca0000010000 */
[----:B------:R-:W-:Y:S02]  /*2c40*/  LOP3.LUT P0, R3, R0, 0xff, RZ, 0xc0, !PT ;  /* 0x000000ff00037812 */ /* 0x000fe4000780c0ff */
[----:B------:R-:W-:-:S11]  /*2c50*/  PRMT R0, RZ, 0x7610, R0 ;  /* 0x00007610ff007816 */ /* 0x000fd60000000000 */
[----:B------:R-:W-:Y:S05]  /*2c60*/  @!P0 BRA `(.L_x_57) ;  /* 0x0000000000248947 */ /* 0x000fea0003800000 */
[----:B------:R-:W-:Y:S05]  /*2c70*/  BRA `(.L_x_59) ;  /* 0x0000000000147947 */ /* 0x000fea0003800000 */
.L_x_58:
[----:B------:R-:W-:-:S04]  /*2c80*/  SHF.R.U32.HI R0, RZ, 0x14, R2 ;  /* 0x00000014ff007819 */ /* 0x000fc80000011602 */
[----:B------:R-:W-:-:S04]  /*2c90*/  LOP3.LUT R3, R0, 0x1, RZ, 0xc0, !PT ;  /* 0x0000000100037812 */ /* 0x000fc800078ec0ff */
[----:B------:R-:W-:-:S04]  /*2ca0*/  IADD3 R0, PT, PT, R2, 0x487ffff, R3 ;  /* 0x0487ffff02007810 */ /* 0x000fc80007ffe003 */
[----:B------:R-:W-:-:S04]  /*2cb0*/  SHF.R.U32.HI R0, RZ, 0x14, R0 ;  /* 0x00000014ff007819 */ /* 0x000fc80000011600 */
[----:B------:R-:W-:-:S07]  /*2cc0*/  LOP3.LUT R3, R0, 0xff, RZ, 0xc0, !PT ;  /* 0x000000ff00037812 */ /* 0x000fce00078ec0ff */
.L_x_59:
[----:B------:R-:W-:-:S04]  /*2cd0*/  SHF.R.U32.HI R2, RZ, 0x18, R2 ;  /* 0x00000018ff027819 */ /* 0x000fc80000011602 */
[----:B------:R-:W-:-:S04]  /*2ce0*/  LOP3.LUT R3, R3, 0x80, R2, 0xf8, !PT ;  /* 0x0000008003037812 */ /* 0x000fc800078ef802 */
[----:B------:R-:W-:-:S07]  /*2cf0*/  PRMT R0, R3, 0x7610, R0 ;  /* 0x0000761003007816 */ /* 0x000fce0000000000 */
.L_x_57:
[----:B------:R-:W-:Y:S05]  /*2d00*/  BSYNC.RECONVERGENT B0 ;  /* 0x0000000000007941 */ /* 0x000fea0003800200 */
.L_x_56:
[----:B------:R4:W-:Y:S01]  /*2d10*/  STG.E.U8 desc[UR36][R4.64], R0 ;  /* 0x0000000004007986 */ /* 0x0009e2000c101124 */
[----:B------:R-:W-:Y:S05]  /*2d20*/  BRA `(.L_x_37) ;  /* 0x0000000400087947 */ /* 0x000fea0003800000 */
.L_x_54:
[----:B-1----:R-:W-:Y:S01]  /*2d30*/  LOP3.LUT R3, R2, 0x7fffffff, RZ, 0xc0, !PT ;  /* 0x7fffffff02037812 */ /* 0x002fe200078ec0ff */
[----:B------:R-:W-:Y:S01]  /*2d40*/  BSSY.RECONVERGENT B0, `(.L_x_60) ;  /* 0x0000013000007945 */ /* 0x000fe20003800200 */
[----:B------:R-:W-:Y:S02]  /*2d50*/  IMAD.MOV.U32 R0, RZ, RZ, 0x80 ;  /* 0x00000080ff007424 */ /* 0x000fe400078e00ff */
        /* <DEDUP_REMOVED lines=9> */
.L_x_62:
[----:B------:R-:W-:-:S04]  /*2df0*/  SHF.R.U32.HI R0, RZ, 0x15, R2 ;  /* 0x00000015ff007819 */ /* 0x000fc80000011602 */
[----:B------:R-:W-:-:S04]  /*2e00*/  LOP3.LUT R3, R0, 0x1, RZ, 0xc0, !PT ;  /* 0x0000000100037812 */ /* 0x000fc800078ec0ff */
[----:B------:R-:W-:-:S04]  /*2e10*/  IADD3 R0, PT, PT, R2, 0x88fffff, R3 ;  /* 0x088fffff02007810 */ /* 0x000fc80007ffe003 */
[----:B------:R-:W-:-:S04]  /*2e20*/  SHF.R.U32.HI R0, RZ, 0x15, R0 ;  /* 0x00000015ff007819 */ /* 0x000fc80000011600 */
[----:B------:R-:W-:-:S07]  /*2e30*/  LOP3.LUT R3, R0, 0xff, RZ, 0xc0, !PT ;  /* 0x000000ff00037812 */ /* 0x000fce00078ec0ff */
.L_x_63:
[----:B------:R-:W-:-:S04]  /*2e40*/  SHF.R.U32.HI R2, RZ, 0x18, R2 ;  /* 0x00000018ff027819 */ /* 0x000fc80000011602 */
[----:B------:R-:W-:-:S04]  /*2e50*/  LOP3.LUT R3, R3, 0x80, R2, 0xf8, !PT ;  /* 0x0000008003037812 */ /* 0x000fc800078ef802 */
[----:B------:R-:W-:-:S07]  /*2e60*/  PRMT R0, R3, 0x7610, R0 ;  /* 0x0000761003007816 */ /* 0x000fce0000000000 */
.L_x_61:
[----:B------:R-:W-:Y:S05]  /*2e70*/  BSYNC.RECONVERGENT B0 ;  /* 0x0000000000007941 */ /* 0x000fea0003800200 */
.L_x_60:
[----:B------:R3:W-:Y:S01]  /*2e80*/  STG.E.U8 desc[UR36][R4.64], R0 ;  /* 0x0000000004007986 */ /* 0x0007e2000c101124 */
[----:B------:R-:W-:Y:S05]  /*2e90*/  BRA `(.L_x_37) ;  /* 0x0000000000ac7947 */ /* 0x000fea0003800000 */
.L_x_53:
[----:B------:R-:W-:-:S09]  /*2ea0*/  UISETP.NE.AND UP0, UPT, UR4, 0x1c, UPT ;  /* 0x0000001c0400788c */ /* 0x000fd2000bf05270 */
[----:B------:R-:W-:Y:S05]  /*2eb0*/  BRA.U !UP0, `(.L_x_64) ;  /* 0x00000001089c7547 */ /* 0x000fea000b800000 */
[----:B------:R-:W-:-:S09]  /*2ec0*/  UISETP.NE.AND UP0, UPT, UR4, 0x1d, UPT ;  /* 0x0000001d0400788c */ /* 0x000fd2000bf05270 */
[----:B------:R-:W-:Y:S05]  /*2ed0*/  BRA.U !UP0, `(.L_x_65) ;  /* 0x0000000108887547 */ /* 0x000fea000b800000 */
[----:B------:R-:W-:-:S09]  /*2ee0*/  UISETP.NE.AND UP0, UPT, UR4, 0x2c, UPT ;  /* 0x0000002c0400788c */ /* 0x000fd2000bf05270 */
[----:B------:R-:W-:Y:S05]  /*2ef0*/  BRA.U !UP0, `(.L_x_66) ;  /* 0x0000000108447547 */ /* 0x000fea000b800000 */
.L_x_36:
[----:B------:R-:W-:Y:S01]  /*2f00*/  MOV R0, 0x0 ;  /* 0x0000000000007802 */ /* 0x000fe20000000f00 */
[----:B------:R-:W0:Y:S01]  /*2f10*/  LDCU.64 UR6, c[0x4][0x128] ;  /* 0x01002500ff0677ac */ /* 0x000e220008000a00 */
[----:B------:R-:W-:Y:S02]  /*2f20*/  HFMA2 R12, -RZ, RZ, 0, 5.9604644775390625e-08 ;  /* 0x00000001ff0c7431 */ /* 0x000fe400000001ff */
[----:B------:R-:W-:Y:S01]  /*2f30*/  IMAD.MOV.U32 R8, RZ, RZ, 0x65 ;  /* 0x00000065ff087424 */ /* 0x000fe200078e00ff */
[----:B-1----:R1:W2:Y:S01]  /*2f40*/  LDC.64 R2, c[0x4][R0] ;  /* 0x0100000000027b82 */ /* 0x0022a20000000a00 */
[----:B------:R-:W3:Y:S01]  /*2f50*/  LDCU.64 UR8, c[0x4][0x130] ;  /* 0x01002600ff0877ac */ /* 0x000ee20008000a00 */
[----:B------:R-:W-:Y:S01]  /*2f60*/  IMAD.MOV.U32 R13, RZ, RZ, RZ ;  /* 0x000000ffff0d7224 */ /* 0x000fe200078e00ff */
[----:B------:R-:W4:Y:S01]  /*2f70*/  LDCU.64 UR4, c[0x4][0x40] ;  /* 0x01000800ff0477ac */ /* 0x000f220008000a00 */
[----:B0-----:R-:W-:Y:S01]  /*2f80*/  IMAD.U32 R4, RZ, RZ, UR6 ;  /* 0x00000006ff047e24 */ /* 0x001fe2000f8e00ff */
[----:B------:R-:W-:Y:S01]  /*2f90*/  MOV R5, UR7 ;  /* 0x0000000700057c02 */ /* 0x000fe20008000f00 */
[----:B---3--:R-:W-:-:S02]  /*2fa0*/  IMAD.U32 R6, RZ, RZ, UR8 ;  /* 0x00000008ff067e24 */ /* 0x008fc4000f8e00ff */
[----:B------:R-:W-:Y:S01]  /*2fb0*/  IMAD.U32 R7, RZ, RZ, UR9 ;  /* 0x00000009ff077e24 */ /* 0x000fe2000f8e00ff */
[----:B----4-:R-:W-:Y:S01]  /*2fc0*/  MOV R10, UR4 ;  /* 0x00000004000a7c02 */ /* 0x010fe20008000f00 */
[----:B-1----:R-:W-:-:S07]  /*2fd0*/  IMAD.U32 R11, RZ, RZ, UR5 ;  /* 0x00000005ff0b7e24 */ /* 0x002fce000f8e00ff */
[----:B------:R-:W-:-:S07]  /*2fe0*/  LEPC R20, `(.L_x_67) ;  /* 0x000000001014794e */ /* 0x000fce0000000000 */
[----:B--2---:R-:W-:Y:S05]  /*2ff0*/  CALL.ABS.NOINC R2 ;  /* 0x0000000002007343 */ /* 0x004fea0003c00000 */
.L_x_67:
[----:B------:R-:W-:Y:S05]  /*3000*/  BRA `(.L_x_37) ;  /* 0x0000000000507947 */ /* 0x000fea0003800000 */
.L_x_66:
[----:B-1----:R-:W-:-:S04]  /*3010*/  SHF.R.U32.HI R6, RZ, 0x17, R2 ;  /* 0x00000017ff067819 */ /* 0x002fc80000011602 */
[----:B------:R-:W-:-:S04]  /*3020*/  LOP3.LUT R3, R6, 0xff, RZ, 0xc0, !PT ;  /* 0x000000ff06037812 */ /* 0x000fc800078ec0ff */
[----:B------:R-:W-:-:S13]  /*3030*/  ISETP.NE.AND P1, PT, R3, 0xff, PT ;  /* 0x000000ff0300780c */ /* 0x000fda0003f25270 */
[--C-:B------:R-:W-:Y:S02]  /*3040*/  @P1 SHF.R.U32.HI R0, RZ, 0x16, R2.reuse ;  /* 0x00000016ff001819 */ /* 0x100fe40000011602 */
[----:B------:R-:W-:Y:S01]  /*3050*/  @P1 LOP3.LUT P0, RZ, R3, 0x3fffff, R2, 0xf8, !PT ;  /* 0x003fffff03ff1812 */ /* 0x000fe2000780f802 */
[----:B------:R-:W-:Y:S01]  /*3060*/  IMAD.MOV.U32 R3, RZ, RZ, 0xff ;  /* 0x000000ffff037424 */ /* 0x000fe200078e00ff */
[----:B------:R-:W-:-:S04]  /*3070*/  @P1 LOP3.LUT R0, R0, 0x1, RZ, 0xc0, !PT ;  /* 0x0000000100001812 */ /* 0x000fc800078ec0ff */
[----:B------:R-:W-:Y:S02]  /*3080*/  @P1 ISETP.EQ.U32.AND P2, PT, R0, 0x1, P0 ;  /* 0x000000010000180c */ /* 0x000fe40000742070 */
[----:B------:R-:W-:Y:S02]  /*3090*/  PLOP3.LUT P0, PT, PT, PT, PT, 0x80, 0x8 ;  /* 0x000000000008781c */ /* 0x000fe40003f0f070 */
[----:B------:R-:W-:Y:S02]  /*30a0*/  @P1 PLOP3.LUT P0, PT, P2, PT, PT, 0x80, 0x8 ;  /* 0x000000000008181c */ /* 0x000fe4000170f070 */
[----:B------:R-:W-:-:S11]  /*30b0*/  @P1 IADD3 R0, PT, PT, R6, 0x1, RZ ;  /* 0x0000000106001810 */ /* 0x000fd60007ffe0ff */
[----:B------:R-:W-:-:S04]  /*30c0*/  @!P0 IMAD.MOV R0, RZ, RZ, R6 ;  /* 0x000000ffff008224 */ /* 0x000fc800078e0206 */
[----:B------:R-:W-:-:S05]  /*30d0*/  @P1 IMAD.MOV.U32 R3, RZ, RZ, R0 ;  /* 0x000000ffff031224 */ /* 0x000fca00078e0000 */
[----:B------:R2:W-:Y:S01]  /*30e0*/  STG.E.U8 desc[UR36][R4.64], R3 ;  /* 0x0000000304007986 */ /* 0x0005e2000c101124 */
[----:B------:R-:W-:Y:S05]  /*30f0*/  BRA `(.L_x_37) ;  /* 0x0000000000147947 */ /* 0x000fea0003800000 */
.L_x_65:
[----:B-1----:R-:W0:Y:S02]  /*3100*/  F2I.U64.TRUNC R2, R2 ;  /* 0x0000000200027311 */ /* 0x002e24000020d800 */
[----:B0-----:R1:W-:Y:S01]  /*3110*/  STG.E.64 desc[UR36][R4.64], R2 ;  /* 0x0000000204007986 */ /* 0x0013e2000c101b24 */
[----:B------:R-:W-:Y:S05]  /*3120*/  BRA `(.L_x_37) ;  /* 0x0000000000087947 */ /* 0x000fea0003800000 */
.L_x_64:
[----:B-1----:R-:W0:Y:S02]  /*3130*/  F2I.FTZ.U32.TRUNC.NTZ R3, R2 ;  /* 0x0000000200037305 */ /* 0x002e24000021f000 */
[----:B0-----:R0:W-:Y:S02]  /*3140*/  STG.E desc[UR36][R4.64], R3 ;  /* 0x0000000304007986 */ /* 0x0011e4000c101924 */
.L_x_37:
[----:B------:R-:W-:-:S07]  /*3150*/  IADD3 R17, PT, PT, R17, 0x80, RZ ;  /* 0x0000008011117810 */ /* 0x000fce0007ffe0ff */
.L_x_1:
[----:B------:R-:W-:Y:S05]  /*3160*/  BSYNC.RECONVERGENT B7 ;  /* 0x0000000000077941 */ /* 0x000fea0003800200 */
.L_x_0:
[----:B------:R-:W5:Y:S01]  /*3170*/  LDCU UR4, c[0x0][0x380] ;  /* 0x00007000ff0477ac */ /* 0x000f620008000800 */
[----:B------:R-:W-:Y:S01]  /*3180*/  BSSY.RECONVERGENT B7, `(.L_x_68) ;  /* 0x0000308000077945 */ /* 0x000fe20003800200 */
[----:B-----5:R-:W-:-:S13]  /*3190*/  ISETP.GE.AND P0, PT, R17, UR4, PT ;  /* 0x0000000411007c0c */ /* 0x020fda000bf06270 */
[----:B------:R-:W-:Y:S05]  /*31a0*/  @P0 BRA `(.L_x_69) ;  /* 0x0000003000140947 */ /* 0x000fea0003800000 */
[----:B------:R-:W5:Y:S01]  /*31b0*/  LDCU UR4, c[0x0][0x388] ;  /* 0x00007100ff0477ac */ /* 0x000f620008000800 */
[----:B---34-:R-:W-:Y:S02]  /*31c0*/  IMAD.MOV.U32 R0, RZ, RZ, RZ ;  /* 0x000000ffff007224 */ /* 0x018fe400078e00ff */
[----:B------:R-:W-:Y:S01]  /*31d0*/  IMAD.MOV.U32 R16, RZ, RZ, RZ ;  /* 0x000000ffff107224 */ /* 0x000fe200078e00ff */
[----:B-----5:R-:W-:-:S09]  /*31e0*/  UISETP.NE.AND UP0, UPT, UR4, URZ, UPT ;  /* 0x000000ff0400728c */ /* 0x020fd2000bf05270 */
[----:B------:R-:W-:Y:S05]  /*31f0*/  BRA.U !UP0, `(.L_x_70) ;  /* 0x0000001108a87547 */ /* 0x000fea000b800000 */
[----:B------:R-:W0:Y:S01]  /*3200*/  LDCU.64 UR4, c[0x0][0x390] ;  /* 0x00007200ff0477ac */ /* 0x000e220008000a00 */
[----:B------:R-:W-:Y:S01]  /*3210*/  HFMA2 R16, -RZ, RZ, 0, 0 ;  /* 0x00000000ff107431 */ /* 0x000fe200000001ff */
[----:B------:R-:W3:Y:S01]  /*3220*/  LDCU UR6, c[0x0][0x38c] ;  /* 0x00007180ff0677ac */ /* 0x000ee20008000800 */
[----:B------:R-:W4:Y:S01]  /*3230*/  LDCU.64 UR8, c[0x0][0x4b8] ;  /* 0x00009700ff0877ac */ /* 0x000f220008000a00 */
[----:B------:R-:W-:Y:S02]  /*3240*/  UISETP.NE.AND UP0, UPT, UR40, URZ, UPT ;  /* 0x000000ff2800728c */ /* 0x000fe4000bf05270 */
[----:B01----:R-:W-:-:S05]  /*3250*/  IMAD.HI.U32 R2, R17, UR4, R16 ;  /* 0x0000000411027c27 */ /* 0x003fca000f8e0010 */
[----:B--2---:R-:W-:-:S05]  /*3260*/  SHF.R.U32.HI R3, RZ, UR5, R2 ;  /* 0x00000005ff037c19 */ /* 0x004fca0008011602 */
[----:B------:R-:W-:-:S04]  /*3270*/  IMAD.MOV R0, RZ, RZ, -R3 ;  /* 0x000000ffff007224 */ /* 0x000fc800078e0a03 */
[----:B---3--:R-:W-:-:S04]  /*3280*/  IMAD R0, R0, UR6, R17 ;  /* 0x0000000600007c24 */ /* 0x008fc8000f8e0211 */
[C---:B----4-:R-:W-:Y:S02]  /*3290*/  IMAD R16, R0.reuse, UR8, RZ ;  /* 0x0000000800107c24 */ /* 0x050fe4000f8e02ff */
        /* <DEDUP_REMOVED lines=288> */
.L_x_70:
[----:B------:R-:W0:Y:S01]  /*44a0*/  LDCU.64 UR6, c[0x0][0x588] ;  /* 0x0000b100ff0677ac */ /* 0x000e220008000a00 */
[----:B------:R-:W-:Y:S01]  /*44b0*/  BSSY.RECONVERGENT B6, `(.L_x_71) ;  /* 0x00000f1000067945 */ /* 0x000fe20003800200 */
[----:B------:R-:W-:-:S04]  /*44c0*/  UPRMT UR4, UR41, 0x9910, URZ ;  /* 0x0000991029047896 */ /* 0x000fc800080000ff */
[----:B------:R-:W-:Y:S01]  /*44d0*/  UISETP.GT.AND UP0, UPT, UR4, 0x9, UPT ;  /* 0x000000090400788c */ /* 0x000fe2000bf04270 */
[----:B012---:R-:W-:-:S05]  /*44e0*/  IADD3 R4, P0, PT, R0, UR6, RZ ;  /* 0x0000000600047c10 */ /* 0x007fca000ff1e0ff */
        /* <DEDUP_REMOVED lines=14> */
.L_x_75:
[----:B------:R-:W2:Y:S01]  /*45d0*/  LDG.E.U8 R2, desc[UR36][R4.64] ;  /* 0x0000002404027981 */ /* 0x000ea2000c1e1100 */
[----:B------:R-:W-:Y:S01]  /*45e0*/  IMAD.MOV.U32 R3, RZ, RZ, RZ ;  /* 0x000000ffff037224 */ /* 0x000fe200078e00ff */
[----:B--2---:R-:W-:Y:S01]  /*45f0*/  I2FP.F32.U32 R2, R2 ;  /* 0x0000000200027245 */ /* 0x004fe20000201000 */
[----:B------:R-:W-:Y:S06]  /*4600*/  BRA `(.L_x_77) ;  /* 0x0000000c006c7947 */ /* 0x000fec0003800000 */
.L_x_74:
        /* <DEDUP_REMOVED lines=10> */
.L_x_79:
[----:B------:R-:W2:Y:S01]  /*46b0*/  LDG.E R2, desc[UR36][R4.64] ;  /* 0x0000002404027981 */ /* 0x000ea2000c1e1900 */
[----:B------:R-:W-:Y:S01]  /*46c0*/  HFMA2 R3, -RZ, RZ, 0, 0 ;  /* 0x00000000ff037431 */ /* 0x000fe200000001ff */
[----:B--2---:R-:W-:Y:S01]  /*46d0*/  I2FP.F32.S32 R2, R2 ;  /* 0x0000000200027245 */ /* 0x004fe20000201400 */
[----:B------:R-:W-:Y:S06]  /*46e0*/  BRA `(.L_x_77) ;  /* 0x0000000c00347947 */ /* 0x000fec0003800000 */
.L_x_78:
[----:B------:R-:W2:Y:S01]  /*46f0*/  LDG.E.U16 R2, desc[UR36][R4.64] ;  /* 0x0000002404027981 */ /* 0x000ea2000c1e1500 */
[----:B------:R-:W-:Y:S01]  /*4700*/  IMAD.MOV.U32 R3, RZ, RZ, RZ ;  /* 0x000000ffff037224 */ /* 0x000fe200078e00ff */
[----:B--2---:R-:W0:Y:S01]  /*4710*/  I2F.S16 R2, R2 ;  /* 0x0000000200027306 */ /* 0x004e220000101400 */
[----:B------:R-:W-:Y:S05]  /*4720*/  BRA `(.L_x_77) ;  /* 0x0000000c00247947 */ /* 0x000fea0003800000 */
.L_x_73:
        /* <DEDUP_REMOVED lines=9> */
.L_x_81:
[----:B------:R-:W2:Y:S01]  /*47c0*/  LDG.E.U16 R2, desc[UR36][R4.64] ;  /* 0x0000002404027981 */ /* 0x000ea2000c1e1500 */
[----:B------:R-:W-:Y:S01]  /*47d0*/  MOV R3, RZ ;  /* 0x000000ff00037202 */ /* 0x000fe20000000f00 */
[----:B--2---:R-:W-:Y:S01]  /*47e0*/  HADD2.F32 R2, -RZ, R2.H0_H0 ;  /* 0x20000002ff027230 */ /* 0x004fe20000004100 */
[----:B------:R-:W-:Y:S06]  /*47f0*/  BRA `(.L_x_77) ;  /* 0x0000000800f07947 */ /* 0x000fec0003800000 */
.L_x_80:
        /* <DEDUP_REMOVED lines=8> */
.L_x_83:
[----:B------:R-:W2:Y:S02]  /*4880*/  LDG.E R3, desc[UR36][R4.64] ;  /* 0x0000002404037981 */ /* 0x000ea4000c1e1900 */
[--C-:B--2---:R-:W-:Y:S02]  /*4890*/  HADD2.F32 R2, -RZ, R3.reuse.H0_H0 ;  /* 0x20000003ff027230 */ /* 0x104fe40000004100 */
[----:B------:R-:W-:Y:S01]  /*48a0*/  HADD2.F32 R3, -RZ, R3.H1_H1 ;  /* 0x30000003ff037230 */ /* 0x000fe20000004100 */
[----:B------:R-:W-:Y:S06]  /*48b0*/  BRA `(.L_x_77) ;  /* 0x0000000800c07947 */ /* 0x000fec0003800000 */
.L_x_82:
        /* <DEDUP_REMOVED lines=8> */
.L_x_72:
        /* <DEDUP_REMOVED lines=13> */
.L_x_86:
        /* <DEDUP_REMOVED lines=10> */
.L_x_85:
        /* <DEDUP_REMOVED lines=26> */
.L_x_88:
[----:B------:R-:W2:Y:S02]  /*4c50*/  LDG.E.U8 R3, desc[UR36][R4.64] ;  /* 0x0000002404037981 */ /* 0x000ea4000c1e1100 */
[C---:B--2---:R-:W-:Y:S01]  /*4c60*/  IMAD.SHL.U32 R0, R3.reuse, 0x2000000, RZ ;  /* 0x0200000003007824 */ /* 0x044fe200078e00ff */
[----:B------:R-:W-:-:S04]  /*4c70*/  SHF.L.U32 R3, R3, 0x8, RZ ;  /* 0x0000000803037819 */ /* 0x000fc800000006ff */
[----:B------:R-:W-:Y:S02]  /*4c80*/  ISETP.GE.U32.AND P0, PT, R0, 0x8000000, PT ;  /* 0x080000000000780c */ /* 0x000fe40003f06070 */
[----:B------:R-:W-:-:S11]  /*4c90*/  PRMT R7, R3, 0x9910, RZ ;  /* 0x0000991003077816 */ /* 0x000fd600000000ff */
[----:B------:R-:W-:Y:S01]  /*4ca0*/  @!P0 LOP3.LUT R2, R3, 0x7f00, RZ, 0xc0, !PT ;  /* 0x00007f0003028812 */ /* 0x000fe200078ec0ff */
[----:B------:R-:W-:Y:S01]  /*4cb0*/  IMAD.MOV.U32 R3, RZ, RZ, RZ ;  /* 0x000000ffff037224 */ /* 0x000fe200078e00ff */
[----:B------:R-:W-:Y:S02]  /*4cc0*/  @P0 LEA.HI R0, R0, 0x70000000, RZ, 0x1c ;  /* 0x7000000000000811 */ /* 0x000fe400078fe0ff */
[----:B------:R-:W-:-:S03]  /*4cd0*/  @!P0 LOP3.LUT R2, R2, 0x3f000000, RZ, 0xfc, !PT ;  /* 0x3f00000002028812 */ /* 0x000fc600078efcff */
[----:B------:R-:W-:Y:S02]  /*4ce0*/  @P0 FMUL.FTZ R0, R0, 1.9259299443872358531e-34 ;  /* 0x0780000000000820 */ /* 0x000fe40000410000 */
[----:B------:R-:W-:-:S05]  /*4cf0*/  @!P0 FADD.FTZ R0, R2, -0.5 ;  /* 0xbf00000002008421 */ /* 0x000fca0000010000 */
[----:B------:R-:W-:Y:S01]  /*4d00*/  LOP3.LUT R2, R0, 0x80000000, R7, 0xf8, !PT ;  /* 0x8000000000027812 */ /* 0x000fe200078ef807 */
[----:B------:R-:W-:Y:S06]  /*4d10*/  BRA `(.L_x_77) ;  /* 0x0000000400a87947 */ /* 0x000fec0003800000 */
.L_x_87:
[----:B------:R-:W2:Y:S01]  /*4d20*/  LDG.E.U16 R2, desc[UR36][R4.64] ;  /* 0x0000002404027981 */ /* 0x000ea2000c1e1500 */
[----:B------:R-:W-:Y:S01]  /*4d30*/  IMAD.MOV.U32 R3, RZ, RZ, RZ ;  /* 0x000000ffff037224 */ /* 0x000fe200078e00ff */
[----:B--2---:R-:W-:Y:S01]  /*4d40*/  SHF.L.U32 R2, R2, 0x10, RZ ;  /* 0x0000001002027819 */ /* 0x004fe200000006ff */
[----:B------:R-:W-:Y:S06]  /*4d50*/  BRA `(.L_x_77) ;  /* 0x0000000400987947 */ /* 0x000fec0003800000 */
.L_x_84:
        /* <DEDUP_REMOVED lines=12> */
.L_x_91:
        /* <DEDUP_REMOVED lines=20> */
.L_x_93:
[----:B------:R-:W-:Y:S05]  /*4f60*/  BSYNC.RECONVERGENT B0 ;  /* 0x0000000000007941 */ /* 0x000fea0003800200 */
.L_x_92:
[----:B------:R-:W-:Y:S01]  /*4f70*/  IMAD.SHL.U32 R0, R0, 0x100000, RZ ;  /* 0x0010000000007824 */ /* 0x000fe200078e00ff */
[----:B------:R-:W-:-:S04]  /*4f80*/  LEA R2, R2, 0x3b800000, 0x17 ;  /* 0x3b80000002027811 */ /* 0x000fc800078eb8ff */
[----:B------:R-:W-:Y:S01]  /*4f90*/  LOP3.LUT R2, R2, R0, R9, 0xfe, !PT ;  /* 0x0000000002027212 */ /* 0x000fe200078efe09 */
[----:B------:R-:W-:Y:S06]  /*4fa0*/  BRA `(.L_x_77) ;  /* 0x0000000400047947 */ /* 0x000fec0003800000 */
.L_x_90:
        /* <DEDUP_REMOVED lines=20> */
.L_x_95:
[----:B------:R-:W-:Y:S05]  /*50f0*/  BSYNC.RECONVERGENT B0 ;  /* 0x0000000000007941 */ /* 0x000fea0003800200 */
.L_x_94:
[----:B------:R-:W-:Y:S02]  /*5100*/  SHF.L.U32 R0, R0, 0x15, RZ ;  /* 0x0000001500007819 */ /* 0x000fe400000006ff */
[----:B------:R-:W-:-:S04]  /*5110*/  LEA R2, R2, 0x37800000, 0x17 ;  /* 0x3780000002027811 */ /* 0x000fc800078eb8ff */
[----:B------:R-:W-:Y:S01]  /*5120*/  LOP3.LUT R2, R2, R0, R9, 0xfe, !PT ;  /* 0x0000000002027212 */ /* 0x000fe200078efe09 */
[----:B------:R-:W-:Y:S06]  /*5130*/  BRA `(.L_x_77) ;  /* 0x0000000000a07947 */ /* 0x000fec0003800000 */
.L_x_89:
[----:B------:R-:W-:-:S09]  /*5140*/  UISETP.NE.AND UP0, UPT, UR4, 0x1c, UPT ;  /* 0x0000001c0400788c */ /* 0x000fd2000bf05270 */
[----:B------:R-:W-:Y:S05]  /*5150*/  BRA.U !UP0, `(.L_x_96) ;  /* 0x00000001088c7547 */ /* 0x000fea000b800000 */
[----:B------:R-:W-:-:S09]  /*5160*/  UISETP.NE.AND UP0, UPT, UR4, 0x1d, UPT ;  /* 0x0000001d0400788c */ /* 0x000fd2000bf05270 */
[----:B------:R-:W-:Y:S05]  /*5170*/  BRA.U !UP0, `(.L_x_97) ;  /* 0x0000000108747547 */ /* 0x000fea000b800000 */
[----:B------:R-:W-:-:S09]  /*5180*/  UISETP.NE.AND UP0, UPT, UR4, 0x2c, UPT ;  /* 0x0000002c0400788c */ /* 0x000fd2000bf05270 */
[----:B------:R-:W-:Y:S05]  /*5190*/  BRA.U UP0, `(.L_x_76) ;  /* 0x0000000100247547 */ /* 0x000fea000b800000 */
        /* <DEDUP_REMOVED lines=9> */
.L_x_76:
[----:B------:R-:W-:Y:S01]  /*5230*/  MOV R2, 0x0 ;  /* 0x0000000000027802 */ /* 0x000fe20000000f00 */
[----:B------:R-:W0:Y:S01]  /*5240*/  LDCU.64 UR4, c[0x4][0x128] ;  /* 0x01002500ff0477ac */ /* 0x000e220008000a00 */
[----:B------:R-:W-:Y:S02]  /*5250*/  HFMA2 R12, -RZ, RZ, 0, 5.9604644775390625e-08 ;  /* 0x00000001ff0c7431 */ /* 0x000fe400000001ff */
[----:B------:R-:W-:Y:S01]  /*5260*/  IMAD.MOV.U32 R8, RZ, RZ, 0x4e ;  /* 0x0000004eff087424 */ /* 0x000fe200078e00ff */
[----:B------:R-:W1:Y:S01]  /*5270*/  LDCU.64 UR6, c[0x4][0x130] ;  /* 0x01002600ff0677ac */ /* 0x000e620008000a00 */
[----:B------:R-:W2:Y:S01]  /*5280*/  LDC.64 R2, c[0x4][R2] ;  /* 0x0100000002027b82 */ /* 0x000ea20000000a00 */
[----:B------:R-:W-:Y:S01]  /*5290*/  IMAD.MOV.U32 R13, RZ, RZ, RZ ;  /* 0x000000ffff0d7224 */ /* 0x000fe200078e00ff */
[----:B------:R-:W3:Y:S01]  /*52a0*/  LDCU.64 UR8, c[0x4][0x38] ;  /* 0x01000700ff0877ac */ /* 0x000ee20008000a00 */
[----:B0-----:R-:W-:Y:S01]  /*52b0*/  IMAD.U32 R4, RZ, RZ, UR4 ;  /* 0x00000004ff047e24 */ /* 0x001fe2000f8e00ff */
[----:B------:R-:W-:Y:S01]  /*52c0*/  MOV R5, UR5 ;  /* 0x0000000500057c02 */ /* 0x000fe20008000f00 */
[----:B-1----:R-:W-:-:S02]  /*52d0*/  IMAD.U32 R6, RZ, RZ, UR6 ;  /* 0x00000006ff067e24 */ /* 0x002fc4000f8e00ff */
[----:B------:R-:W-:Y:S01]  /*52e0*/  IMAD.U32 R7, RZ, RZ, UR7 ;  /* 0x00000007ff077e24 */ /* 0x000fe2000f8e00ff */
[----:B---3--:R-:W-:Y:S01]  /*52f0*/  MOV R10, UR8 ;  /* 0x00000008000a7c02 */ /* 0x008fe20008000f00 */
[----:B------:R-:W-:-:S07]  /*5300*/  IMAD.U32 R11, RZ, RZ, UR9 ;  /* 0x00000009ff0b7e24 */ /* 0x000fce000f8e00ff */
[----:B------:R-:W-:-:S07]  /*5310*/  LEPC R20, `(.L_x_98) ;  /* 0x000000001014794e */ /* 0x000fce0000000000 */
[----:B--2---:R-:W-:Y:S05]  /*5320*/  CALL.ABS.NOINC R2 ;  /* 0x0000000002007343 */ /* 0x004fea0003c00000 */
.L_x_98:
[----:B------:R-:W-:Y:S01]  /*5330*/  CS2R R2, SRZ ;  /* 0x0000000000027805 */ /* 0x000fe2000001ff00 */
[----:B------:R-:W-:Y:S06]  /*5340*/  BRA `(.L_x_77) ;  /* 0x00000000001c7947 */ /* 0x000fec0003800000 */
.L_x_97:
[----:B------:R-:W2:Y:S01]  /*5350*/  LDG.E.64 R4, desc[UR36][R4.64] ;  /* 0x0000002404047981 */ /* 0x000ea2000c1e1b00 */
[----:B------:R-:W-:Y:S01]  /*5360*/  IMAD.MOV.U32 R3, RZ, RZ, RZ ;  /* 0x000000ffff037224 */ /* 0x000fe200078e00ff */
[----:B--2---:R0:W1:Y:S01]  /*5370*/  I2F.U64 R2, R4 ;  /* 0x0000000400027312 */ /* 0x0040620000301000 */
[----:B------:R-:W-:Y:S05]  /*5380*/  BRA `(.L_x_77) ;  /* 0x00000000000c7947 */ /* 0x000fea0003800000 */
.L_x_96:
[----:B------:R-:W2:Y:S01]  /*5390*/  LDG.E R2, desc[UR36][R4.64] ;  /* 0x0000002404027981 */ /* 0x000ea2000c1e1900 */
[----:B------:R-:W-:Y:S02]  /*53a0*/  MOV R3, RZ ;  /* 0x000000ff00037202 */ /* 0x000fe40000000f00 */
[----:B--2---:R-:W-:-:S07]  /*53b0*/  I2FP.F32.U32 R2, R2 ;  /* 0x0000000200027245 */ /* 0x004fce0000201000 */
.L_x_77:
[----:B------:R-:W-:Y:S05]  /*53c0*/  BSYNC.RECONVERGENT B6 ;  /* 0x0000000000067941 */ /* 0x000fea0003800200 */
.L_x_71:
        /* <DEDUP_REMOVED lines=18> */
.L_x_102:
[----:B-1----:R-:W0:Y:S02]  /*54f0*/  F2I.S64.TRUNC R2, R2 ;  /* 0x0000000200027311 */ /* 0x002e24000020d900 */
[----:B0-----:R-:W-:-:S05]  /*5500*/  IMAD.MOV.U32 R7, RZ, RZ, R2 ;  /* 0x000000ffff077224 */ /* 0x001fca00078e0002 */
[----:B------:R3:W-:Y:S01]  /*5510*/  STG.E.U8 desc[UR36][R4.64], R7 ;  /* 0x0000000704007986 */ /* 0x0007e2000c101124 */
[----:B------:R-:W-:Y:S05]  /*5520*/  BRA `(.L_x_104) ;  /* 0x0000000c00307947 */ /* 0x000fea0003800000 */
.L_x_101:
        /* <DEDUP_REMOVED lines=9> */
.L_x_106:
[----:B-1----:R-:W0:Y:S02]  /*55c0*/  F2I.FTZ.TRUNC.NTZ R3, R2 ;  /* 0x0000000200037305 */ /* 0x002e24000021f100 */
[----:B0-----:R2:W-:Y:S01]  /*55d0*/  STG.E desc[UR36][R4.64], R3 ;  /* 0x0000000304007986 */ /* 0x0015e2000c101924 */
[----:B------:R-:W-:Y:S05]  /*55e0*/  BRA `(.L_x_104) ;  /* 0x0000000c00007947 */ /* 0x000fea0003800000 */
.L_x_105:
[----:B-1----:R-:W0:Y:S02]  /*55f0*/  F2I.FTZ.TRUNC.NTZ R3, R2 ;  /* 0x0000000200037305 */ /* 0x002e24000021f100 */
[----:B0-----:R0:W-:Y:S01]  /*5600*/  STG.E.U16 desc[UR36][R4.64], R3 ;  /* 0x0000000304007986 */ /* 0x0011e2000c101524 */
[----:B------:R-:W-:Y:S05]  /*5610*/  BRA `(.L_x_104) ;  /* 0x0000000800f47947 */ /* 0x000fea0003800000 */
.L_x_100:
        /* <DEDUP_REMOVED lines=8> */
.L_x_108:
[----:B-1----:R-:W-:-:S05]  /*56a0*/  F2FP.F16.F32.PACK_AB R2, RZ, R2 ;  /* 0x00000002ff02723e */ /* 0x002fca00000000ff */
[----:B------:R0:W-:Y:S01]  /*56b0*/  STG.E.U16 desc[UR36][R4.64], R2 ;  /* 0x0000000204007986 */ /* 0x0001e2000c101524 */
[----:B------:R-:W-:Y:S05]  /*56c0*/  BRA `(.L_x_104) ;  /* 0x0000000800c87947 */ /* 0x000fea0003800000 */
.L_x_107:
        /* <DEDUP_REMOVED lines=9> */
.L_x_110:
[----:B-1----:R-:W-:-:S05]  /*5760*/  F2FP.F16.F32.PACK_AB R3, R7, R2 ;  /* 0x000000020703723e */ /* 0x002fca00000000ff */
[----:B------:R0:W-:Y:S01]  /*5770*/  STG.E desc[UR36][R4.64], R3 ;  /* 0x0000000304007986 */ /* 0x0001e2000c101924 */
[----:B------:R-:W-:Y:S05]  /*5780*/  BRA `(.L_x_104) ;  /* 0x0000000800987947 */ /* 0x000fea0003800000 */
.L_x_109:
[----:B-1----:R-:W-:-:S06]  /*5790*/  FMUL.FTZ R2, R2, 1 ;  /* 0x3f80000002027820 */ /* 0x002fcc0000410000 */
[----:B------:R-:W0:Y:S02]  /*57a0*/  F2F.F64.F32 R2, R2 ;  /* 0x0000000200027310 */ /* 0x000e240000201800 */
[----:B0-----:R0:W-:Y:S01]  /*57b0*/  STG.E.64 desc[UR36][R4.64], R2 ;  /* 0x0000000204007986 */ /* 0x0011e2000c101b24 */
[----:B------:R-:W-:Y:S05]  /*57c0*/  BRA `(.L_x_104) ;  /* 0x0000000800887947 */ /* 0x000fea0003800000 */
.L_x_99:
[----:B------:R-:W-:-:S09]  /*57d0*/  UISETP.GT.AND UP0, UPT, UR4, 0x18, UPT ;  /* 0x000000180400788c */ /* 0x000fd2000bf04270 */
[----:B------:R-:W-:Y:S05]  /*57e0*/  BRA.U !UP0, `(.L_x_111) ;  /* 0x0000000508487547 */ /* 0x000fea000b800000 */
        /* <DEDUP_REMOVED lines=11> */
.L_x_114:
[----:B-1----:R-:W-:Y:S01]  /*58a0*/  LOP3.LUT R6, R2, 0x7fffffff, RZ, 0xc0, !PT ;  /* 0x7fffffff02067812 */ /* 0x002fe200078ec0ff */
[----:B------:R-:W-:Y:S01]  /*58b0*/  BSSY.RECONVERGENT B0, `(.L_x_115) ;  /* 0x0000012000007945 */ /* 0x000fe20003800200 */
[----:B------:R-:W-:Y:S02]  /*58c0*/  IMAD.MOV.U32 R0, RZ, RZ, 0x80 ;  /* 0x00000080ff007424 */ /* 0x000fe400078e00ff */
[----:B------:R-:W-:-:S13]  /*58d0*/  ISETP.GT.U32.AND P0, PT, R6, 0x437fffff, PT ;  /* 0x437fffff0600780c */ /* 0x000fda0003f04070 */
[----:B------:R-:W-:Y:S05]  /*58e0*/  @P0 BRA `(.L_x_116) ;  /* 0x0000000000380947 */ /* 0x000fea0003800000 */
[----:B------:R-:W-:-:S13]  /*58f0*/  ISETP.GE.U32.AND P0, PT, R6, 0x3c000000, PT ;  /* 0x3c0000000600780c */ /* 0x000fda0003f06070 */
[----:B------:R-:W-:-:S04]  /*5900*/  @P0 SHF.R.U32.HI R0, RZ, 0x14, R2 ;  /* 0x00000014ff000819 */ /* 0x000fc80000011602 */
[----:B------:R-:W-:-:S04]  /*5910*/  @P0 LOP3.LUT R3, R0, 0x1, RZ, 0xc0, !PT ;  /* 0x0000000100030812 */ /* 0x000fc800078ec0ff */
[----:B------:R-:W-:-:S04]  /*5920*/  @P0 IADD3 R3, PT, PT, R2, 0x487ffff, R3 ;  /* 0x0487ffff02030810 */ /* 0x000fc80007ffe003 */
[----:B------:R-:W-:-:S04]  /*5930*/  @P0 SHF.R.U32.HI R3, RZ, 0x14, R3 ;  /* 0x00000014ff030819 */ /* 0x000fc80000011603 */
[----:B------:R-:W-:Y:S01]  /*5940*/  @P0 LOP3.LUT R3, R3, 0xff, RZ, 0xc0, !PT ;  /* 0x000000ff03030812 */ /* 0x000fe200078ec0ff */
[----:B------:R-:W-:Y:S06]  /*5950*/  @P0 BRA `(.L_x_117) ;  /* 0x0000000000100947 */ /* 0x000fec0003800000 */
[----:B------:R-:W-:-:S05]  /*5960*/  FADD.FTZ R0, R6, 8192 ;  /* 0x4600000006007421 */ /* 0x000fca0000010000 */
[----:B------:R-:W-:Y:S02]  /*5970*/  LOP3.LUT P0, R3, R0, 0xff, RZ, 0xc0, !PT ;  /* 0x000000ff00037812 */ /* 0x000fe4000780c0ff */
[----:B------:R-:W-:-:S11]  /*5980*/  PRMT R0, RZ, 0x7610, R0 ;  /* 0x00007610ff007816 */ /* 0x000fd60000000000 */
[----:B------:R-:W-:Y:S05]  /*5990*/  @!P0 BRA `(.L_x_116) ;  /* 0x00000000000c8947 */ /* 0x000fea0003800000 */
.L_x_117:
[----:B------:R-:W-:-:S04]  /*59a0*/  SHF.R.U32.HI R2, RZ, 0x18, R2 ;  /* 0x00000018ff027819 */ /* 0x000fc80000011602 */
[----:B------:R-:W-:-:S04]  /*59b0*/  LOP3.LUT R2, R3, 0x80, R2, 0xf8, !PT ;  /* 0x0000008003027812 */ /* 0x000fc800078ef802 */
[----:B------:R-:W-:-:S07]  /*59c0*/  PRMT R0, R2, 0x7610, R0 ;  /* 0x0000761002007816 */ /* 0x000fce0000000000 */
.L_x_116:
[----:B------:R-:W-:Y:S05]  /*59d0*/  BSYNC.RECONVERGENT B0 ;  /* 0x0000000000007941 */ /* 0x000fea0003800200 */
.L_x_115:
[----:B------:R0:W-:Y:S01]  /*59e0*/  STG.E.U8 desc[UR36][R4.64], R0 ;  /* 0x0000000004007986 */ /* 0x0001e2000c101124 */
[----:B------:R-:W-:Y:S05]  /*59f0*/  BRA `(.L_x_104) ;  /* 0x0000000400fc7947 */ /* 0x000fea0003800000 */
.L_x_113:
        /* <DEDUP_REMOVED lines=16> */
.L_x_120:
[----:B------:R-:W-:-:S04]  /*5b00*/  SHF.R.U32.HI R2, RZ, 0x18, R2 ;  /* 0x00000018ff027819 */ /* 0x000fc80000011602 */
[----:B------:R-:W-:-:S04]  /*5b10*/  LOP3.LUT R3, R3, 0x80, R2, 0xf8, !PT ;  /* 0x0000008003037812 */ /* 0x000fc800078ef802 */
[----:B------:R-:W-:-:S07]  /*5b20*/  PRMT R0, R3, 0x7610, R0 ;  /* 0x0000761003007816 */ /* 0x000fce0000000000 */
.L_x_119:
[----:B------:R-:W-:Y:S05]  /*5b30*/  BSYNC.RECONVERGENT B0 ;  /* 0x0000000000007941 */ /* 0x000fea0003800200 */
.L_x_118:
[----:B------:R0:W-:Y:S01]  /*5b40*/  STG.E.U8 desc[UR36][R4.64], R0 ;  /* 0x0000000004007986 */ /* 0x0001e2000c101124 */
[----:B------:R-:W-:Y:S05]  /*5b50*/  BRA `(.L_x_104) ;  /* 0x0000000400a47947 */ /* 0x000fea0003800000 */
.L_x_112:
[----:B------:R-:W-:-:S09]  /*5b60*/  UISETP.NE.AND UP0, UPT, UR4, 0x1c, UPT ;  /* 0x0000001c0400788c */ /* 0x000fd2000bf05270 */
[----:B------:R-:W-:Y:S05]  /*5b70*/  BRA.U !UP0, `(.L_x_121) ;  /* 0x0000000108587547 */ /* 0x000fea000b800000 */
[----:B------:R-:W-:-:S09]  /*5b80*/  UISETP.NE.AND UP0, UPT, UR4, 0x1d, UPT ;  /* 0x0000001d0400788c */ /* 0x000fd2000bf05270 */
[----:B------:R-:W-:Y:S05]  /*5b90*/  BRA.U !UP0, `(.L_x_122) ;  /* 0x0000000108447547 */ /* 0x000fea000b800000 */
[----:B------:R-:W-:-:S09]  /*5ba0*/  UISETP.NE.AND UP0, UPT, UR4, 0x2c, UPT ;  /* 0x0000002c0400788c */ /* 0x000fd2000bf05270 */
[----:B------:R-:W-:Y:S05]  /*5bb0*/  BRA.U UP0, `(.L_x_103) ;  /* 0x0000000100b47547 */ /* 0x000fea000b800000 */
[----:B-1----:R-:W-:-:S04]  /*5bc0*/  SHF.R.U32.HI R6, RZ, 0x17, R2 ;  /* 0x00000017ff067819 */ /* 0x002fc80000011602 */
[----:B------:R-:W-:-:S04]  /*5bd0*/  LOP3.LUT R3, R6, 0xff, RZ, 0xc0, !PT ;  /* 0x000000ff06037812 */ /* 0x000fc800078ec0ff */
[----:B------:R-:W-:-:S13]  /*5be0*/  ISETP.NE.AND P1, PT, R3, 0xff, PT ;  /* 0x000000ff0300780c */ /* 0x000fda0003f25270 */
[--C-:B------:R-:W-:Y:S02]  /*5bf0*/  @P1 SHF.R.U32.HI R0, RZ, 0x16, R2.reuse ;  /* 0x00000016ff001819 */ /* 0x100fe40000011602 */
[----:B------:R-:W-:Y:S01]  /*5c00*/  @P1 LOP3.LUT P0, RZ, R3, 0x3fffff, R2, 0xf8, !PT ;  /* 0x003fffff03ff1812 */ /* 0x000fe2000780f802 */
[----:B------:R-:W-:Y:S01]  /*5c10*/  HFMA2 R3, -RZ, RZ, 0, 1.5199184417724609375e-05 ;  /* 0x000000ffff037431 */ /* 0x000fe200000001ff */
[----:B------:R-:W-:-:S04]  /*5c20*/  @P1 LOP3.LUT R0, R0, 0x1, RZ, 0xc0, !PT ;  /* 0x0000000100001812 */ /* 0x000fc800078ec0ff */
[----:B------:R-:W-:Y:S01]  /*5c30*/  @P1 ISETP.EQ.U32.AND P2, PT, R0, 0x1, P0 ;  /* 0x000000010000180c */ /* 0x000fe20000742070 */
[----:B------:R-:W-:Y:S01]  /*5c40*/  @P1 VIADD R0, R6, 0x1 ;  /* 0x0000000106001836 */ /* 0x000fe20000000000 */
[----:B------:R-:W-:Y:S02]  /*5c50*/  PLOP3.LUT P0, PT, PT, PT, PT, 0x80, 0x8 ;  /* 0x000000000008781c */ /* 0x000fe40003f0f070 */
[----:B------:R-:W-:-:S13]  /*5c60*/  @P1 PLOP3.LUT P0, PT, P2, PT, PT, 0x80, 0x8 ;  /* 0x000000000008181c */ /* 0x000fda000170f070 */
[----:B------:R-:W-:-:S05]  /*5c70*/  @!P0 IMAD.MOV R0, RZ, RZ, R6 ;  /* 0x000000ffff008224 */ /* 0x000fca00078e0206 */
[----:B------:R-:W-:-:S05]  /*5c80*/  @P1 MOV R3, R0 ;  /* 0x0000000000031202 */ /* 0x000fca0000000f00 */
[----:B------:R0:W-:Y:S01]  /*5c90*/  STG.E.U8 desc[UR36][R4.64], R3 ;  /* 0x0000000304007986 */ /* 0x0001e2000c101124 */
[----:B------:R-:W-:Y:S05]  /*5ca0*/  BRA `(.L_x_104) ;  /* 0x0000000400507947 */ /* 0x000fea0003800000 */
.L_x_122:
[----:B-1----:R-:W0:Y:S02]  /*5cb0*/  F2I.U64.TRUNC R2, R2 ;  /* 0x0000000200027311 */ /* 0x002e24000020d800 */
[----:B0-----:R0:W-:Y:S01]  /*5cc0*/  STG.E.64 desc[UR36][R4.64], R2 ;  /* 0x0000000204007986 */ /* 0x0011e2000c101b24 */
[----:B------:R-:W-:Y:S05]  /*5cd0*/  BRA `(.L_x_104) ;  /* 0x0000000400447947 */ /* 0x000fea0003800000 */
.L_x_121:
[----:B-1----:R-:W0:Y:S02]  /*5ce0*/  F2I.FTZ.U32.TRUNC.NTZ R3, R2 ;  /* 0x0000000200037305 */ /* 0x002e24000021f000 */
[----:B0-----:R0:W-:Y:S01]  /*5cf0*/  STG.E desc[UR36][R4.64], R3 ;  /* 0x0000000304007986 */ /* 0x0011e2000c101924 */
[----:B------:R-:W-:Y:S05]  /*5d00*/  BRA `(.L_x_104) ;  /* 0x0000000400387947 */ /* 0x000fea0003800000 */
.L_x_111:
        /* <DEDUP_REMOVED lines=12> */
.L_x_124:
[----:B-1----:R-:W-:Y:S01]  /*5dd0*/  FMUL.FTZ R8, R2, 1 ;  /* 0x3f80000002087820 */ /* 0x002fe20000410000 */
[----:B------:R-:W-:-:S05]  /*5de0*/  FMUL.FTZ R10, R3, -1 ;  /* 0xbf800000030a7820 */ /* 0x000fca0000410000 */
[----:B------:R-:W-:Y:S08]  /*5df0*/  F2F.F64.F32 R8, R8 ;  /* 0x0000000800087310 */ /* 0x000ff00000201800 */
[----:B------:R-:W0:Y:S02]  /*5e00*/  F2F.F64.F32 R10, R10 ;  /* 0x0000000a000a7310 */ /* 0x000e240000201800 */
[----:B0-----:R0:W-:Y:S01]  /*5e10*/  STG.E.128 desc[UR36][R4.64], R8 ;  /* 0x0000000804007986 */ /* 0x0011e2000c101d24 */
[----:B------:R-:W-:Y:S05]  /*5e20*/  BRA `(.L_x_104) ;  /* 0x0000000000f07947 */ /* 0x000fea0003800000 */
.L_x_123:
[----:B------:R-:W-:-:S09]  /*5e30*/  UISETP.NE.AND UP0, UPT, UR4, 0xf, UPT ;  /* 0x0000000f0400788c */ /* 0x000fd2000bf05270 */
[----:B------:R-:W-:Y:S05]  /*5e40*/  BRA.U !UP0, `(.L_x_125) ;  /* 0x0000000108e07547 */ /* 0x000fea000b800000 */
[----:B------:R-:W-:-:S09]  /*5e50*/  UISETP.NE.AND UP0, UPT, UR4, 0x17, UPT ;  /* 0x000000170400788c */ /* 0x000fd2000bf05270 */
[----:B------:R-:W-:Y:S05]  /*5e60*/  BRA.U !UP0, `(.L_x_126) ;  /* 0x00000001088c7547 */ /* 0x000fea000b800000 */
[----:B------:R-:W-:-:S09]  /*5e70*/  UISETP.NE.AND UP0, UPT, UR4, 0x18, UPT ;  /* 0x000000180400788c */ /* 0x000fd2000bf05270 */
[----:B------:R-:W-:Y:S05]  /*5e80*/  BRA.U !UP0, `(.L_x_127) ;  /* 0x0000000108447547 */ /* 0x000fea000b800000 */
.L_x_103:
[----:B------:R-:W-:Y:S01]  /*5e90*/  MOV R0, 0x0 ;  /* 0x0000000000007802 */ /* 0x000fe20000000f00 */
[----:B------:R-:W0:Y:S01]  /*5ea0*/  LDCU.64 UR4, c[0x4][0x128] ;  /* 0x01002500ff0477ac */ /* 0x000e220008000a00 */
[----:B------:R-:W-:Y:S02]  /*5eb0*/  HFMA2 R13, -RZ, RZ, 0, 0 ;  /* 0x00000000ff0d7431 */ /* 0x000fe400000001ff */
[----:B------:R-:W-:Y:S01]  /*5ec0*/  IMAD.MOV.U32 R8, RZ, RZ, 0x65 ;  /* 0x00000065ff087424 */ /* 0x000fe200078e00ff */
[----:B-1----:R1:W2:Y:S01]  /*5ed0*/  LDC.64 R2, c[0x4][R0] ;  /* 0x0100000000027b82 */ /* 0x0022a20000000a00 */
[----:B------:R-:W3:Y:S01]  /*5ee0*/  LDCU.64 UR6, c[0x4][0x130] ;  /* 0x01002600ff0677ac */ /* 0x000ee20008000a00 */
[----:B------:R-:W-:Y:S01]  /*5ef0*/  IMAD.MOV.U32 R12, RZ, RZ, 0x1 ;  /* 0x00000001ff0c7424 */ /* 0x000fe200078e00ff */
[----:B------:R-:W4:Y:S01]  /*5f00*/  LDCU.64 UR8, c[0x4][0x40] ;  /* 0x01000800ff0877ac */ /* 0x000f220008000a00 */
[----:B0-----:R-:W-:Y:S02]  /*5f10*/  IMAD.U32 R4, RZ, RZ, UR4 ;  /* 0x00000004ff047e24 */ /* 0x001fe4000f8e00ff */
[----:B------:R-:W-:Y:S01]  /*5f20*/  IMAD.U32 R5, RZ, RZ, UR5 ;  /* 0x00000005ff057e24 */ /* 0x000fe2000f8e00ff */
[----:B---3--:R-:W-:Y:S01]  /*5f30*/  MOV R6, UR6 ;  /* 0x0000000600067c02 */ /* 0x008fe20008000f00 */
[----:B------:R-:W-:-:S02]  /*5f40*/  IMAD.U32 R7, RZ, RZ, UR7 ;  /* 0x00000007ff077e24 */ /* 0x000fc4000f8e00ff */
[----:B----4-:R-:W-:Y:S01]  /*5f50*/  IMAD.U32 R10, RZ, RZ, UR8 ;  /* 0x00000008ff0a7e24 */ /* 0x010fe2000f8e00ff */
[----:B-1----:R-:W-:-:S07]  /*5f60*/  MOV R11, UR9 ;  /* 0x00000009000b7c02 */ /* 0x002fce0008000f00 */
[----:B------:R-:W-:-:S07]  /*5f70*/  LEPC R20, `(.L_x_128) ;  /* 0x000000001014794e */ /* 0x000fce0000000000 */
[----:B--2---:R-:W-:Y:S05]  /*5f80*/  CALL.ABS.NOINC R2 ;  /* 0x0000000002007343 */ /* 0x004fea0003c00000 */
.L_x_128:
[----:B------:R-:W-:Y:S05]  /*5f90*/  BRA `(.L_x_104) ;  /* 0x0000000000947947 */ /* 0x000fea0003800000 */
.L_x_127:
[----:B-1----:R-:W-:Y:S01]  /*5fa0*/  LOP3.LUT R6, R2, 0x7fffffff, RZ, 0xc0, !PT ;  /* 0x7fffffff02067812 */ /* 0x002fe200078ec0ff */
[----:B------:R-:W-:Y:S01]  /*5fb0*/  BSSY.RECONVERGENT B0, `(.L_x_129) ;  /* 0x000000b000007945 */ /* 0x000fe20003800200 */
[----:B------:R-:W-:Y:S01]  /*5fc0*/  SHF.R.U32.HI R7, RZ, 0x18, R2 ;  /* 0x00000018ff077819 */ /* 0x000fe20000011602 */
[----:B------:R-:W-:Y:S01]  /*5fd0*/  IMAD.MOV.U32 R0, RZ, RZ, 0x7f ;  /* 0x0000007fff007424 */ /* 0x000fe200078e00ff */
[----:B------:R-:W-:-:S13]  /*5fe0*/  ISETP.GT.U32.AND P0, PT, R6, 0x43efffff, PT ;  /* 0x43efffff0600780c */ /* 0x000fda0003f04070 */
[----:B------:R-:W-:Y:S05]  /*5ff0*/  @P0 BRA `(.L_x_130) ;  /* 0x0000000000180947 */ /* 0x000fea0003800000 */
[----:B------:R-:W-:-:S13]  /*6000*/  ISETP.GE.U32.AND P0, PT, R6, 0x3c800000, PT ;  /* 0x3c8000000600780c */ /* 0x000fda0003f06070 */
[----:B------:R-:W-:-:S04]  /*6010*/  @P0 SHF.R.U32.HI R0, RZ, 0x14, R2 ;  /* 0x00000014ff000819 */ /* 0x000fc80000011602 */
[----:B------:R-:W-:-:S04]  /*6020*/  @P0 LOP3.LUT R3, R0, 0x1, RZ, 0xc0, !PT ;  /* 0x0000000100030812 */ /* 0x000fc800078ec0ff */
[----:B------:R-:W-:-:S04]  /*6030*/  @P0 IADD3 R0, PT, PT, R2, 0x407ffff, R3 ;  /* 0x0407ffff02000810 */ /* 0x000fc80007ffe003 */
[----:B------:R-:W-:Y:S01]  /*6040*/  @P0 SHF.R.U32.HI R0, RZ, 0x14, R0 ;  /* 0x00000014ff000819 */ /* 0x000fe20000011600 */
[----:B------:R-:W-:-:S07]  /*6050*/  @!P0 FADD.FTZ R0, R6, 16384 ;  /* 0x4680000006008421 */ /* 0x000fce0000010000 */
.L_x_130:
[----:B------:R-:W-:Y:S05]  /*6060*/  BSYNC.RECONVERGENT B0 ;  /* 0x0000000000007941 */ /* 0x000fea0003800200 */
.L_x_129:
[----:B------:R-:W-:-:S05]  /*6070*/  LOP3.LUT R3, R0, 0x80, R7, 0xf8, !PT ;  /* 0x0000008000037812 */ /* 0x000fca00078ef807 */
[----:B------:R0:W-:Y:S01]  /*6080*/  STG.E.U8 desc[UR36][R4.64], R3 ;  /* 0x0000000304007986 */ /* 0x0001e2000c101124 */
[----:B------:R-:W-:Y:S05]  /*6090*/  BRA `(.L_x_104) ;  /* 0x0000000000547947 */ /* 0x000fea0003800000 */
.L_x_126:
[----:B-1----:R-:W-:Y:S01]  /*60a0*/  LOP3.LUT R6, R2, 0x7fffffff, RZ, 0xc0, !PT ;  /* 0x7fffffff02067812 */ /* 0x002fe200078ec0ff */
[----:B------:R-:W-:Y:S03]  /*60b0*/  BSSY.RECONVERGENT B0, `(.L_x_131) ;  /* 0x000000d000007945 */ /* 0x000fe60003800200 */
[----:B------:R-:W-:-:S13]  /*60c0*/  ISETP.GT.U32.AND P0, PT, R6, 0x477fffff, PT ;  /* 0x477fffff0600780c */ /* 0x000fda0003f04070 */
[----:B------:R-:W-:Y:S05]  /*60d0*/  @P0 BRA `(.L_x_132) ;  /* 0x00000000001c0947 */ /* 0x000fea0003800000 */
[----:B------:R-:W-:-:S13]  /*60e0*/  ISETP.GE.U32.AND P0, PT, R6, 0x38800000, PT ;  /* 0x388000000600780c */ /* 0x000fda0003f06070 */
[----:B------:R-:W-:-:S04]  /*60f0*/  @P0 SHF.R.U32.HI R0, RZ, 0x15, R2 ;  /* 0x00000015ff000819 */ /* 0x000fc80000011602 */
[----:B------:R-:W-:-:S04]  /*6100*/  @P0 LOP3.LUT R3, R0, 0x1, RZ, 0xc0, !PT ;  /* 0x0000000100030812 */ /* 0x000fc800078ec0ff */
[----:B------:R-:W-:-:S04]  /*6110*/  @P0 IADD3 R0, PT, PT, R2, 0x80fffff, R3 ;  /* 0x080fffff02000810 */ /* 0x000fc80007ffe003 */
[----:B------:R-:W-:Y:S01]  /*6120*/  @P0 SHF.R.U32.HI R0, RZ, 0x15, R0 ;  /* 0x00000015ff000819 */ /* 0x000fe20000011600 */
[----:B------:R-:W-:Y:S01]  /*6130*/  @!P0 FADD.FTZ R0, R6, 128 ;  /* 0x4300000006008421 */ /* 0x000fe20000010000 */
[----:B------:R-:W-:Y:S06]  /*6140*/  BRA `(.L_x_133) ;  /* 0x00000000000c7947 */ /* 0x000fec0003800000 */
.L_x_132:
[----:B------:R-:W-:Y:S01]  /*6150*/  IMAD.MOV.U32 R0, RZ, RZ, 0x7f ;  /* 0x0000007fff007424 */ /* 0x000fe200078e00ff */
[----:B------:R-:W-:-:S04]  /*6160*/  ISETP.GT.U32.AND P0, PT, R6, 0x7f800000, PT ;  /* 0x7f8000000600780c */ /* 0x000fc80003f04070 */
[----:B------:R-:W-:-:S09]  /*6170*/  SEL R0, R0, 0x7c, P0 ;  /* 0x0000007c00007807 */ /* 0x000fd20000000000 */
.L_x_133:
[----:B------:R-:W-:Y:S05]  /*6180*/  BSYNC.RECONVERGENT B0 ;  /* 0x0000000000007941 */ /* 0x000fea0003800200 */
.L_x_131:
[----:B------:R-:W-:-:S04]  /*6190*/  SHF.R.U32.HI R3, RZ, 0x18, R2 ;  /* 0x00000018ff037819 */ /* 0x000fc80000011602 */
[----:B------:R-:W-:-:S05]  /*61a0*/  LOP3.LUT R3, R0, 0x80, R3, 0xf8, !PT ;  /* 0x0000008000037812 */ /* 0x000fca00078ef803 */
[----:B------:R0:W-:Y:S01]  /*61b0*/  STG.E.U8 desc[UR36][R4.64], R3 ;  /* 0x0000000304007986 */ /* 0x0001e2000c101124 */
[----:B------:R-:W-:Y:S05]  /*61c0*/  BRA `(.L_x_104) ;  /* 0x0000000000087947 */ /* 0x000fea0003800000 */
.L_x_125:
[----:B-1----:R-:W-:-:S05]  /*61d0*/  F2FP.BF16.F32.PACK_AB R2, RZ, R2 ;  /* 0x00000002ff02723e */ /* 0x002fca00000010ff */
[----:B------:R0:W-:Y:S02]  /*61e0*/  STG.E.U16 desc[UR36][R4.64], R2 ;  /* 0x0000000204007986 */ /* 0x0001e4000c101524 */
.L_x_104:
[----:B------:R-:W-:-:S07]  /*61f0*/  IADD3 R17, PT, PT, R17, 0x80, RZ ;  /* 0x0000008011117810 */ /* 0x000fce0007ffe0ff */
.L_x_69:
[----:B------:R-:W-:Y:S05]  /*6200*/  BSYNC.RECONVERGENT B7 ;  /* 0x0000000000077941 */ /* 0x000fea0003800200 */
.L_x_68:
[----:B------:R-:W5:Y:S01]  /*6210*/  LDCU UR4, c[0x0][0x380] ;  /* 0x00007000ff0477ac */ /* 0x000f620008000800 */
[----:B------:R-:W-:Y:S01]  /*6220*/  BSSY.RECONVERGENT B7, `(.L_x_134) ;  /* 0x0000308000077945 */ /* 0x000fe20003800200 */
[----:B-----5:R-:W-:-:S13]  /*6230*/  ISETP.GE.AND P0, PT, R17, UR4, PT ;  /* 0x0000000411007c0c */ /* 0x020fda000bf06270 */
[----:B------:R-:W-:Y:S05]  /*6240*/  @P0 BRA `(.L_x_135) ;  /* 0x0000003000140947 */ /* 0x000fea0003800000 */
[----:B------:R-:W5:Y:S01]  /*6250*/  LDCU UR4, c[0x0][0x388] ;  /* 0x00007100ff0477ac */ /* 0x000f620008000800 */
[----:B0--34-:R-:W-:Y:S02]  /*6260*/  IMAD.MOV.U32 R0, RZ, RZ, RZ ;  /* 0x000000ffff007224 */ /* 0x019fe400078e00ff */
[----:B------:R-:W-:Y:S01]  /*6270*/  IMAD.MOV.U32 R16, RZ, RZ, RZ ;  /* 0x000000ffff107224 */ /* 0x000fe200078e00ff */
[----:B-----5:R-:W-:-:S09]  /*6280*/  UISETP.NE.AND UP0, UPT, UR4, URZ, UPT ;  /* 0x000000ff0400728c */ /* 0x020fd2000bf05270 */
[----:B------:R-:W-:Y:S05]  /*6290*/  BRA.U !UP0, `(.L_x_136) ;  /* 0x0000001108a87547 */ /* 0x000fea000b800000 */
[----:B------:R-:W1:Y:S01]  /*62a0*/  LDCU.64 UR4, c[0x0][0x390] ;  /* 0x00007200ff0477ac */ /* 0x000e620008000a00 */
[----:B------:R-:W-:Y:S01]  /*62b0*/  MOV R16, RZ ;  /* 0x000000ff00107202 */ /* 0x000fe20000000f00 */
[----:B------:R-:W0:Y:S01]  /*62c0*/  LDCU UR6, c[0x0][0x38c] ;  /* 0x00007180ff0677ac */ /* 0x000e220008000800 */
[----:B------:R-:W3:Y:S01]  /*62d0*/  LDCU.64 UR8, c[0x0][0x4b8] ;  /* 0x00009700ff0877ac */ /* 0x000ee20008000a00 */
[----:B------:R-:W-:Y:S02]  /*62e0*/  UISETP.NE.AND UP0, UPT, UR40, URZ, UPT ;  /* 0x000000ff2800728c */ /* 0x000fe4000bf05270 */
[----:B-1----:R-:W-:-:S05]  /*62f0*/  IMAD.HI.U32 R2, R17, UR4, R16 ;  /* 0x0000000411027c27 */ /* 0x002fca000f8e0010 */
[----:B--2---:R-:W-:-:S05]  /*6300*/  SHF.R.U32.HI R3, RZ, UR5, R2 ;  /* 0x00000005ff037c19 */ /* 0x004fca0008011602 */
[----:B------:R-:W-:-:S04]  /*6310*/  IMAD.MOV R0, RZ, RZ, -R3 ;  /* 0x000000ffff007224 */ /* 0x000fc800078e0a03 */
[----:B0-----:R-:W-:-:S04]  /*6320*/  IMAD R0, R0, UR6, R17 ;  /* 0x0000000600007c24 */ /* 0x001fc8000f8e0211 */
[C---:B---3--:R-:W-:Y:S02]  /*6330*/  IMAD R16, R0.reuse, UR8, RZ ;  /* 0x0000000800107c24 */ /* 0x048fe4000f8e02ff */
        /* <DEDUP_REMOVED lines=288> */
.L_x_136:
[----:B------:R-:W1:Y:S01]  /*7540*/  LDCU.64 UR6, c[0x0][0x588] ;  /* 0x0000b100ff0677ac */ /* 0x000e620008000a00 */
[----:B------:R-:W-:Y:S01]  /*7550*/  BSSY.RECONVERGENT B6, `(.L_x_137) ;  /* 0x00000f1000067945 */ /* 0x000fe20003800200 */
[----:B------:R-:W-:-:S04]  /*7560*/  UPRMT UR4, UR41, 0x9910, URZ ;  /* 0x0000991029047896 */ /* 0x000fc800080000ff */
[----:B------:R-:W-:Y:S01]  /*7570*/  UISETP.GT.AND UP0, UPT, UR4, 0x9, UPT ;  /* 0x000000090400788c */ /* 0x000fe2000bf04270 */
[----:B-12---:R-:W-:-:S05]  /*7580*/  IADD3 R4, P0, PT, R0, UR6, RZ ;  /* 0x0000000600047c10 */ /* 0x006fca000ff1e0ff */
        /* <DEDUP_REMOVED lines=11> */
[----:B------:R-:W-:Y:S01]  /*7640*/  HFMA2 R3, -RZ, RZ, 0, 0 ;  /* 0x00000000ff037431 */ /* 0x000fe200000001ff */
[----:B--2---:R-:W0:Y:S01]  /*7650*/  I2F.S16 R2, R2 ;  /* 0x0000000200027306 */ /* 0x004e220000101400 */
[----:B------:R-:W-:Y:S05]  /*7660*/  BRA `(.L_x_143) ;  /* 0x0000000c007c7947 */ /* 0x000fea0003800000 */
.L_x_141:
[----:B------:R-:W2:Y:S01]  /*7670*/  LDG.E.U8 R2, desc[UR36][R4.64] ;  /* 0x0000002404027981 */ /* 0x000ea2000c1e1100 */
[----:B------:R-:W-:Y:S01]  /*7680*/  IMAD.MOV.U32 R3, RZ, RZ, RZ ;  /* 0x000000ffff037224 */ /* 0x000fe200078e00ff */
[----:B--2---:R-:W-:Y:S01]  /*7690*/  I2FP.F32.U32 R2, R2 ;  /* 0x0000000200027245 */ /* 0x004fe20000201000 */
[----:B------:R-:W-:Y:S06]  /*76a0*/  BRA `(.L_x_143) ;  /* 0x0000000c006c7947 */ /* 0x000fec0003800000 */
.L_x_140:
        /* <DEDUP_REMOVED lines=8> */
[----:B--2---:R2:W3:Y:S01]  /*7730*/  I2F.S64 R2, R4 ;  /* 0x0000000400027312 */ /* 0x0044e20000301400 */
[----:B------:R-:W-:Y:S05]  /*7740*/  BRA `(.L_x_143) ;  /* 0x0000000c00447947 */ /* 0x000fea0003800000 */
.L_x_145:
[----:B------:R-:W2:Y:S01]  /*7750*/  LDG.E R2, desc[UR36][R4.64] ;  /* 0x0000002404027981 */ /* 0x000ea2000c1e1900 */
[----:B------:R-:W-:Y:S02]  /*7760*/  MOV R3, RZ ;  /* 0x000000ff00037202 */ /* 0x000fe40000000f00 */
[----:B--2---:R-:W-:Y:S01]  /*7770*/  I2FP.F32.S32 R2, R2 ;  /* 0x0000000200027245 */ /* 0x004fe20000201400 */
[----:B------:R-:W-:Y:S06]  /*7780*/  BRA `(.L_x_143) ;  /* 0x0000000c00347947 */ /* 0x000fec0003800000 */
.L_x_144:
[----:B------:R-:W2:Y:S01]  /*7790*/  LDG.E.U16 R2, desc[UR36][R4.64] ;  /* 0x0000002404027981 */ /* 0x000ea2000c1e1500 */
[----:B------:R-:W-:Y:S01]  /*77a0*/  IMAD.MOV.U32 R3, RZ, RZ, RZ ;  /* 0x000000ffff037224 */ /* 0x000fe200078e00ff */
[----:B--2---:R-:W1:Y:S01]  /*77b0*/  I2F.S16 R2, R2 ;  /* 0x0000000200027306 */ /* 0x004e620000101400 */
[----:B------:R-:W-:Y:S05]  /*77c0*/  BRA `(.L_x_143) ;  /* 0x0000000c00247947 */ /* 0x000fea0003800000 */
.L_x_139:
        /* <DEDUP_REMOVED lines=9> */
.L_x_147:
[----:B------:R-:W2:Y:S01]  /*7860*/  LDG.E.U16 R2, desc[UR36][R4.64] ;  /* 0x0000002404027981 */ /* 0x000ea2000c1e1500 */
[----:B------:R-:W-:Y:S02]  /*7870*/  HFMA2 R3, -RZ, RZ, 0, 0 ;  /* 0x00000000ff037431 */ /* 0x000fe400000001ff */
[----:B--2---:R-:W-:Y:S01]  /*7880*/  HADD2.F32 R2, -RZ, R2.H0_H0 ;  /* 0x20000002ff027230 */ /* 0x004fe20000004100 */
[----:B------:R-:W-:Y:S06]  /*7890*/  BRA `(.L_x_143) ;  /* 0x0000000800f07947 */ /* 0x000fec0003800000 */
.L_x_146:
        /* <DEDUP_REMOVED lines=8> */
.L_x_149:
[----:B------:R-:W2:Y:S02]  /*7920*/  LDG.E R3, desc[UR36][R4.64] ;  /* 0x0000002404037981 */ /* 0x000ea4000c1e1900 */
[--C-:B--2---:R-:W-:Y:S02]  /*7930*/  HADD2.F32 R2, -RZ, R3.reuse.H0_H0 ;  /* 0x20000003ff027230 */ /* 0x104fe40000004100 */
[----:B------:R-:W-:Y:S01]  /*7940*/  HADD2.F32 R3, -RZ, R3.H1_H1 ;  /* 0x30000003ff037230 */ /* 0x000fe20000004100 */
[----:B------:R-:W-:Y:S06]  /*7950*/  BRA `(.L_x_143) ;  /* 0x0000000800c07947 */ /* 0x000fec0003800000 */
.L_x_148:
        /* <DEDUP_REMOVED lines=8> */
.L_x_138:
        /* <DEDUP_REMOVED lines=13> */
.L_x_152:
        /* <DEDUP_REMOVED lines=10> */
.L_x_151:
        /* <DEDUP_REMOVED lines=26> */
.L_x_154:
        /* <DEDUP_REMOVED lines=13> */
.L_x_153:
[----:B------:R-:W2:Y:S01]  /*7dc0*/  LDG.E.U16 R2, desc[UR36][R4.64] ;  /* 0x0000002404027981 */ /* 0x000ea2000c1e1500 */
[----:B------:R-:W-:Y:S01]  /*7dd0*/  IMAD.MOV.U32 R3, RZ, RZ, RZ ;  /* 0x000000ffff037224 */ /* 0x000fe200078e00ff */
[----:B--2---:R-:W-:Y:S01]  /*7de0*/  SHF.L.U32 R2, R2, 0x10, RZ ;  /* 0x0000001002027819 */ /* 0x004fe200000006ff */
[----:B------:R-:W-:Y:S06]  /*7df0*/  BRA `(.L_x_143) ;  /* 0x0000000400987947 */ /* 0x000fec0003800000 */
.L_x_150:
        /* <DEDUP_REMOVED lines=12> */
.L_x_157:
        /* <DEDUP_REMOVED lines=20> */
.L_x_159:
[----:B------:R-:W-:Y:S05]  /*8000*/  BSYNC.RECONVERGENT B0 ;  /* 0x0000000000007941 */ /* 0x000fea0003800200 */
.L_x_158:
[----:B------:R-:W-:Y:S01]  /*8010*/  IMAD.SHL.U32 R0, R0, 0x100000, RZ ;  /* 0x0010000000007824 */ /* 0x000fe200078e00ff */
[----:B------:R-:W-:-:S04]  /*8020*/  LEA R2, R2, 0x3b800000, 0x17 ;  /* 0x3b80000002027811 */ /* 0x000fc800078eb8ff */
[----:B------:R-:W-:Y:S01]  /*8030*/  LOP3.LUT R2, R2, R0, R9, 0xfe, !PT ;  /* 0x0000000002027212 */ /* 0x000fe200078efe09 */
[----:B------:R-:W-:Y:S06]  /*8040*/  BRA `(.L_x_143) ;  /* 0x0000000400047947 */ /* 0x000fec0003800000 */
.L_x_156:
        /* <DEDUP_REMOVED lines=20> */
.L_x_161:
[----:B------:R-:W-:Y:S05]  /*8190*/  BSYNC.RECONVERGENT B0 ;  /* 0x0000000000007941 */ /* 0x000fea0003800200 */
.L_x_160:
[----:B------:R-:W-:Y:S02]  /*81a0*/  SHF.L.U32 R0, R0, 0x15, RZ ;  /* 0x0000001500007819 */ /* 0x000fe400000006ff */
[----:B------:R-:W-:-:S04]  /*81b0*/  LEA R2, R2, 0x37800000, 0x17 ;  /* 0x3780000002027811 */ /* 0x000fc800078eb8ff */
[----:B------:R-:W-:Y:S01]  /*81c0*/  LOP3.LUT R2, R2, R0, R9, 0xfe, !PT ;  /* 0x0000000002027212 */ /* 0x000fe200078efe09 */
[----:B------:R-:W-:Y:S06]  /*81d0*/  BRA `(.L_x_143) ;  /* 0x0000000000a07947 */ /* 0x000fec0003800000 */
.L_x_155:
        /* <DEDUP_REMOVED lines=15> */
.L_x_142:
[----:B------:R-:W-:Y:S01]  /*82d0*/  MOV R2, 0x0 ;  /* 0x0000000000027802 */ /* 0x000fe20000000f00 */
[----:B------:R-:W0:Y:S01]  /*82e0*/  LDCU.64 UR4, c[0x4][0x128] ;  /* 0x01002500ff0477ac */ /* 0x000e220008000a00 */
[----:B------:R-:W-:Y:S02]  /*82f0*/  HFMA2 R8, -RZ, RZ, 0, 4.64916229248046875e-06 ;  /* 0x0000004eff087431 */ /* 0x000fe400000001ff */
[----:B------:R-:W-:Y:S01]  /*8300*/  IMAD.MOV.U32 R12, RZ, RZ, 0x1 ;  /* 0x00000001ff0c7424 */ /* 0x000fe200078e00ff */
[----:B------:R-:W-:Y:S01]  /*8310*/  MOV R13, RZ ;  /* 0x000000ff000d7202 */ /* 0x000fe20000000f00 */
[----:B------:R-:W1:Y:S01]  /*8320*/  LDCU.64 UR6, c[0x4][0x130] ;  /* 0x01002600ff0677ac */ /* 0x000e620008000a00 */
[----:B------:R-:W2:Y:S01]  /*8330*/  LDC.64 R2, c[0x4][R2] ;  /* 0x0100000002027b82 */ /* 0x000ea20000000a00 */
        /* <DEDUP_REMOVED lines=9> */
.L_x_164:
[----:B------:R-:W-:Y:S01]  /*83d0*/  CS2R R2, SRZ ;  /* 0x0000000000027805 */ /* 0x000fe2000001ff00 */
[----:B------:R-:W-:Y:S06]  /*83e0*/  BRA `(.L_x_143) ;  /* 0x00000000001c7947 */ /* 0x000fec0003800000 */
.L_x_163:
[----:B------:R-:W2:Y:S01]  /*83f0*/  LDG.E.64 R4, desc[UR36][R4.64] ;  /* 0x0000002404047981 */ /* 0x000ea2000c1e1b00 */
[----:B------:R-:W-:Y:S01]  /*8400*/  IMAD.MOV.U32 R3, RZ, RZ, RZ ;  /* 0x000000ffff037224 */ /* 0x000fe200078e00ff */
[----:B--2---:R0:W1:Y:S01]  /*8410*/  I2F.U64 R2, R4 ;  /* 0x0000000400027312 */ /* 0x0040620000301000 */
[----:B------:R-:W-:Y:S05]  /*8420*/  BRA `(.L_x_143) ;  /* 0x00000000000c7947 */ /* 0x000fea0003800000 */
.L_x_162:
[----:B------:R-:W2:Y:S01]  /*8430*/  LDG.E R2, desc[UR36][R4.64] ;  /* 0x0000002404027981 */ /* 0x000ea2000c1e1900 */
[----:B------:R-:W-:Y:S01]  /*8440*/  HFMA2 R3, -RZ, RZ, 0, 0 ;  /* 0x00000000ff037431 */ /* 0x000fe200000001ff */
[----:B--2---:R-:W-:-:S07]  /*8450*/  I2FP.F32.U32 R2, R2 ;  /* 0x0000000200027245 */ /* 0x004fce0000201000 */
.L_x_143:
[----:B------:R-:W-:Y:S05]  /*8460*/  BSYNC.RECONVERGENT B6 ;  /* 0x0000000000067941 */ /* 0x000fea0003800200 */
.L_x_137:
[----:B------:R-:W0:Y:S01]  /*8470*/  LDCU.64 UR6, c[0x0][0x580] ;  /* 0x0000b000ff0677ac */ /* 0x000e220008000a00 */
[----:B-----5:R-:W-:Y:S01]  /*8480*/  FADD.FTZ R7, -R3, -RZ ;  /* 0x800000ff03077221 */ /* 0x020fe20000010100 */
[----:B------:R-:W-:-:S04]  /*8490*/  UPRMT UR4, UR42, 0x9910, URZ ;  /* 0x000099102a047896 */ /* 0x000fc800080000ff */
[----:B------:R-:W-:Y:S01]  /*84a0*/  UISETP.GT.AND UP0, UPT, UR4, 0x9, UPT ;  /* 0x000000090400788c */ /* 0x000fe2000bf04270 */
[----:B0-2-4-:R-:W-:-:S05]  /*84b0*/  IADD3 R4, P0, PT, R16, UR6, RZ ;  /* 0x0000000610047c10 */ /* 0x015fca000ff1e0ff */
        /* <DEDUP_REMOVED lines=10> */
[----:B-1-3--:R-:W0:Y:S02]  /*8560*/  F2I.FTZ.TRUNC.NTZ R3, R2 ;  /* 0x0000000200037305 */ /* 0x00ae24000021f100 */
[----:B0-----:R0:W-:Y:S01]  /*8570*/  STG.E.U8 desc[UR36][R4.64], R3 ;  /* 0x0000000304007986 */ /* 0x0011e2000c101124 */
[----:B------:R-:W-:Y:S05]  /*8580*/  BRA `(.L_x_170) ;  /* 0x0000000c00407947 */ /* 0x000fea0003800000 */
.L_x_168:
[----:B-1-3--:R-:W0:Y:S02]  /*8590*/  F2I.S64.TRUNC R2, R2 ;  /* 0x0000000200027311 */ /* 0x00ae24000020d900 */
[----:B0-----:R-:W-:-:S05]  /*85a0*/  MOV R7, R2 ;  /* 0x0000000200077202 */ /* 0x001fca0000000f00 */
[----:B------:R0:W-:Y:S01]  /*85b0*/  STG.E.U8 desc[UR36][R4.64], R7 ;  /* 0x0000000704007986 */ /* 0x0001e2000c101124 */
[----:B------:R-:W-:Y:S05]  /*85c0*/  BRA `(.L_x_170) ;  /* 0x0000000c00307947 */ /* 0x000fea0003800000 */
.L_x_167:
[----:B------:R-:W-:-:S09]  /*85d0*/  UISETP.NE.AND UP0, UPT, UR4, 0x2, UPT ;  /* 0x000000020400788c */ /* 0x000fd2000bf05270 */
[----:B------:R-:W-:Y:S05]  /*85e0*/  BRA.U !UP0, `(.L_x_171) ;  /* 0x0000000108287547 */ /* 0x000fea000b800000 */
[----:B------:R-:W-:-:S09]  /*85f0*/  UISETP.NE.AND UP0, UPT, UR4, 0x3, UPT ;  /* 0x000000030400788c */ /* 0x000fd2000bf05270 */
[----:B------:R-:W-:Y:S05]  /*8600*/  BRA.U !UP0, `(.L_x_172) ;  /* 0x0000000108147547 */ /* 0x000fea000b800000 */
[----:B------:R-:W-:-:S09]  /*8610*/  UISETP.NE.AND UP0, UPT, UR4, 0x4, UPT ;  /* 0x000000040400788c */ /* 0x000fd2000bf05270 */
[----:B------:R-:W-:Y:S05]  /*8620*/  BRA.U UP0, `(.L_x_169) ;  /* 0x0000000900407547 */ /* 0x000fea000b800000 */
[----:B-1-3--:R-:W0:Y:S02]  /*8630*/  F2I.S64.TRUNC R2, R2 ;  /* 0x0000000200027311 */ /* 0x00ae24000020d900 */
[----:B0-----:R0:W-:Y:S01]  /*8640*/  STG.E.64 desc[UR36][R4.64], R2 ;  /* 0x0000000204007986 */ /* 0x0011e2000c101b24 */
[----:B------:R-:W-:Y:S05]  /*8650*/  BRA `(.L_x_170) ;  /* 0x0000000c000c7947 */ /* 0x000fea0003800000 */
.L_x_172:
[----:B-1-3--:R-:W0:Y:S02]  /*8660*/  F2I.FTZ.TRUNC.NTZ R3, R2 ;  /* 0x0000000200037305 */ /* 0x00ae24000021f100 */
[----:B0-----:R0:W-:Y:S01]  /*8670*/  STG.E desc[UR36][R4.64], R3 ;  /* 0x0000000304007986 */ /* 0x0011e2000c101924 */
[----:B------:R-:W-:Y:S05]  /*8680*/  BRA `(.L_x_170) ;  /* 0x0000000c00007947 */ /* 0x000fea0003800000 */
.L_x_171:
[----:B-1-3--:R-:W0:Y:S02]  /*8690*/  F2I.FTZ.TRUNC.NTZ R3, R2 ;  /* 0x0000000200037305 */ /* 0x00ae24000021f100 */
[----:B0-----:R0:W-:Y:S01]  /*86a0*/  STG.E.U16 desc[UR36][R4.64], R3 ;  /* 0x0000000304007986 */ /* 0x0011e2000c101524 */
[----:B------:R-:W-:Y:S05]  /*86b0*/  BRA `(.L_x_170) ;  /* 0x0000000800f47947 */ /* 0x000fea0003800000 */
.L_x_166:
[----:B------:R-:W-:-:S09]  /*86c0*/  UISETP.GT.AND UP0, UPT, UR4, 0x6, UPT ;  /* 0x000000060400788c */ /* 0x000fd2000bf04270 */
[----:B------:R-:W-:Y:S05]  /*86d0*/  BRA.U UP0, `(.L_x_173) ;  /* 0x0000000100247547 */ /* 0x000fea000b800000 */
[----:B------:R-:W-:-:S09]  /*86e0*/  UISETP.NE.AND UP0, UPT, UR4, 0x5, UPT ;  /* 0x000000050400788c */ /* 0x000fd2000bf05270 */
[----:B------:R-:W-:Y:S05]  /*86f0*/  BRA.U !UP0, `(.L_x_174) ;  /* 0x0000000108107547 */ /* 0x000fea000b800000 */
[----:B------:R-:W-:-:S09]  /*8700*/  UISETP.NE.AND UP0, UPT, UR4, 0x6, UPT ;  /* 0x000000060400788c */ /* 0x000fd2000bf05270 */
[----:B------:R-:W-:Y:S05]  /*8710*/  BRA.U UP0, `(.L_x_169) ;  /* 0x0000000900047547 */ /* 0x000fea000b800000 */
[----:B-1-3--:R0:W-:Y:S01]  /*8720*/  STG.E desc[UR36][R4.64], R2 ;  /* 0x0000000204007986 */ /* 0x00a1e2000c101924 */
[----:B------:R-:W-:Y:S05]  /*8730*/  BRA `(.L_x_170) ;  /* 0x0000000800d47947 */ /* 0x000fea0003800000 */
.L_x_174:
[----:B-1-3--:R-:W-:-:S05]  /*8740*/  F2FP.F16.F32.PACK_AB R2, RZ, R2 ;  /* 0x00000002ff02723e */ /* 0x00afca00000000ff */
[----:B------:R0:W-:Y:S01]  /*8750*/  STG.E.U16 desc[UR36][R4.64], R2 ;  /* 0x0000000204007986 */ /* 0x0001e2000c101524 */
[----:B------:R-:W-:Y:S05]  /*8760*/  BRA `(.L_x_170) ;  /* 0x0000000800c87947 */ /* 0x000fea0003800000 */
.L_x_173:
[----:B------:R-:W-:-:S09]  /*8770*/  UISETP.NE.AND UP0, UPT, UR4, 0x7, UPT ;  /* 0x000000070400788c */ /* 0x000fd2000bf05270 */
[----:B------:R-:W-:Y:S05]  /*8780*/  BRA.U !UP0, `(.L_x_175) ;  /* 0x0000000108287547 */ /* 0x000fea000b800000 */
[----:B------:R-:W-:-:S09]  /*8790*/  UISETP.NE.AND UP0, UPT, UR4, 0x8, UPT ;  /* 0x000000080400788c */ /* 0x000fd2000bf05270 */
[----:B------:R-:W-:Y:S05]  /*87a0*/  BRA.U !UP0, `(.L_x_176) ;  /* 0x0000000108147547 */ /* 0x000fea000b800000 */
[----:B------:R-:W-:-:S09]  /*87b0*/  UISETP.NE.AND UP0, UPT, UR4, 0x9, UPT ;  /* 0x000000090400788c */ /* 0x000fd2000bf05270 */
[----:B------:R-:W-:Y:S05]  /*87c0*/  BRA.U UP0, `(.L_x_169) ;  /* 0x0000000500d87547 */ /* 0x000fea000b800000 */
[----:B-1-3--:R-:W-:-:S05]  /*87d0*/  IMAD.MOV.U32 R6, RZ, RZ, R2 ;  /* 0x000000ffff067224 */ /* 0x00afca00078e0002 */
[----:B------:R0:W-:Y:S01]  /*87e0*/  STG.E.64 desc[UR36][R4.64], R6 ;  /* 0x0000000604007986 */ /* 0x0001e2000c101b24 */
[----:B------:R-:W-:Y:S05]  /*87f0*/  BRA `(.L_x_170) ;  /* 0x0000000800a47947 */ /* 0x000fea0003800000 */
.L_x_176:
[----:B-1-3--:R-:W-:-:S05]  /*8800*/  F2FP.F16.F32.PACK_AB R3, R7, R2 ;  /* 0x000000020703723e */ /* 0x00afca00000000ff */
[----:B------:R0:W-:Y:S01]  /*8810*/  STG.E desc[UR36][R4.64], R3 ;  /* 0x0000000304007986 */ /* 0x0001e2000c101924 */
[----:B------:R-:W-:Y:S05]  /*8820*/  BRA `(.L_x_170) ;  /* 0x0000000800987947 */ /* 0x000fea0003800000 */
.L_x_175:
[----:B-1-3--:R-:W-:-:S06]  /*8830*/  FMUL.FTZ R2, R2, 1 ;  /* 0x3f80000002027820 */ /* 0x00afcc0000410000 */
[----:B------:R-:W0:Y:S02]  /*8840*/  F2F.F64.F32 R2, R2 ;  /* 0x0000000200027310 */ /* 0x000e240000201800 */
[----:B0-----:R0:W-:Y:S01]  /*8850*/  STG.E.64 desc[UR36][R4.64], R2 ;  /* 0x0000000204007986 */ /* 0x0011e2000c101b24 */
[----:B------:R-:W-:Y:S05]  /*8860*/  BRA `(.L_x_170) ;  /* 0x0000000800887947 */ /* 0x000fea0003800000 */
.L_x_165:
        /* <DEDUP_REMOVED lines=10> */
[----:B-1-3--:R-:W0:Y:S02]  /*8910*/  F2I.FTZ.U32.TRUNC.NTZ R3, R2 ;  /* 0x0000000200037305 */ /* 0x00ae24000021f000 */
[----:B0-----:R0:W-:Y:S01]  /*8920*/  STG.E.U16 desc[UR36][R4.64], R3 ;  /* 0x0000000304007986 */ /* 0x0011e2000c101524 */
[----:B------:R-:W-:Y:S05]  /*8930*/  BRA `(.L_x_170) ;  /* 0x0000000800547947 */ /* 0x000fea0003800000 */
.L_x_180:
[----:B-1-3--:R-:W-:Y:S01]  /*8940*/  LOP3.LUT R6, R2, 0x7fffffff, RZ, 0xc0, !PT ;  /* 0x7fffffff02067812 */ /* 0x00afe200078ec0ff */
[----:B------:R-:W-:Y:S01]  /*8950*/  BSSY.RECONVERGENT B0, `(.L_x_181) ;  /* 0x0000012000007945 */ /* 0x000fe20003800200 */
[----:B------:R-:W-:Y:S02]  /*8960*/  HFMA2 R0, -RZ, RZ, 0, 7.62939453125e-06 ;  /* 0x00000080ff007431 */ /* 0x000fe400000001ff */
        /* <DEDUP_REMOVED lines=13> */
.L_x_183:
[----:B------:R-:W-:-:S04]  /*8a40*/  SHF.R.U32.HI R2, RZ, 0x18, R2 ;  /* 0x00000018ff027819 */ /* 0x000fc80000011602 */
[----:B------:R-:W-:-:S04]  /*8a50*/  LOP3.LUT R2, R3, 0x80, R2, 0xf8, !PT ;  /* 0x0000008003027812 */ /* 0x000fc800078ef802 */
[----:B------:R-:W-:-:S07]  /*8a60*/  PRMT R0, R2, 0x7610, R0 ;  /* 0x0000761002007816 */ /* 0x000fce0000000000 */
.L_x_182:
[----:B------:R-:W-:Y:S05]  /*8a70*/  BSYNC.RECONVERGENT B0 ;  /* 0x0000000000007941 */ /* 0x000fea0003800200 */
.L_x_181:
[----:B------:R0:W-:Y:S01]  /*8a80*/  STG.E.U8 desc[UR36][R4.64], R0 ;  /* 0x0000000004007986 */ /* 0x0001e2000c101124 */
[----:B------:R-:W-:Y:S05]  /*8a90*/  BRA `(.L_x_170) ;  /* 0x0000000400fc7947 */ /* 0x000fea0003800000 */
.L_x_179:
[----:B-1-3--:R-:W-:Y:S01]  /*8aa0*/  LOP3.LUT R6, R2, 0x7fffffff, RZ, 0xc0, !PT ;  /* 0x7fffffff02067812 */ /* 0x00afe200078ec0ff */
        /* <DEDUP_REMOVED lines=15> */
.L_x_186:
[----:B------:R-:W-:-:S04]  /*8ba0*/  SHF.R.U32.HI R2, RZ, 0x18, R2 ;  /* 0x00000018ff027819 */ /* 0x000fc80000011602 */
[----:B------:R-:W-:-:S04]  /*8bb0*/  LOP3.LUT R3, R3, 0x80, R2, 0xf8, !PT ;  /* 0x0000008003037812 */ /* 0x000fc800078ef802 */
[----:B------:R-:W-:-:S07]  /*8bc0*/  PRMT R0, R3, 0x7610, R0 ;  /* 0x0000761003007816 */ /* 0x000fce0000000000 */
.L_x_185:
[----:B------:R-:W-:Y:S05]  /*8bd0*/  BSYNC.RECONVERGENT B0 ;  /* 0x0000000000007941 */ /* 0x000fea0003800200 */
.L_x_184:
[----:B------:R0:W-:Y:S01]  /*8be0*/  STG.E.U8 desc[UR36][R4.64], R0 ;  /* 0x0000000004007986 */ /* 0x0001e2000c101124 */
[----:B------:R-:W-:Y:S05]  /*8bf0*/  BRA `(.L_x_170) ;  /* 0x0000000400a47947 */ /* 0x000fea0003800000 */
.L_x_178:
[----:B------:R-:W-:-:S09]  /*8c00*/  UISETP.NE.AND UP0, UPT, UR4, 0x1c, UPT ;  /* 0x0000001c0400788c */ /* 0x000fd2000bf05270 */
[----:B------:R-:W-:Y:S05]  /*8c10*/  BRA.U !UP0, `(.L_x_187) ;  /* 0x0000000108587547 */ /* 0x000fea000b800000 */
[----:B------:R-:W-:-:S09]  /*8c20*/  UISETP.NE.AND UP0, UPT, UR4, 0x1d, UPT ;  /* 0x0000001d0400788c */ /* 0x000fd2000bf05270 */
[----:B------:R-:W-:Y:S05]  /*8c30*/  BRA.U !UP0, `(.L_x_188) ;  /* 0x0000000108447547 */ /* 0x000fea000b800000 */
[----:B------:R-:W-:-:S09]  /*8c40*/  UISETP.NE.AND UP0, UPT, UR4, 0x2c, UPT ;  /* 0x0000002c0400788c */ /* 0x000fd2000bf05270 */
[----:B------:R-:W-:Y:S05]  /*8c50*/  BRA.U UP0, `(.L_x_169) ;  /* 0x0000000100b47547 */ /* 0x000fea000b800000 */
[----:B-1-3--:R-:W-:-:S04]  /*8c60*/  SHF.R.U32.HI R6, RZ, 0x17, R2 ;  /* 0x00000017ff067819 */ /* 0x00afc80000011602 */
        /* <DEDUP_REMOVED lines=10> */
[----:B------:R-:W-:-:S05]  /*8d10*/  @!P0 IADD3 R0, PT, PT, R6, RZ, RZ ;  /* 0x000000ff06008210 */ /* 0x000fca0007ffe0ff */
[----:B------:R-:W-:-:S05]  /*8d20*/  @P1 IMAD.MOV.U32 R3, RZ, RZ, R0 ;  /* 0x000000ffff031224 */ /* 0x000fca00078e0000 */
[----:B------:R0:W-:Y:S01]  /*8d30*/  STG.E.U8 desc[UR36][R4.64], R3 ;  /* 0x0000000304007986 */ /* 0x0001e2000c101124 */
[----:B------:R-:W-:Y:S05]  /*8d40*/  BRA `(.L_x_170) ;  /* 0x0000000400507947 */ /* 0x000fea0003800000 */
.L_x_188:
[----:B-1-3--:R-:W0:Y:S02]  /*8d50*/  F2I.U64.TRUNC R2, R2 ;  /* 0x0000000200027311 */ /* 0x00ae24000020d800 */
[----:B0-----:R0:W-:Y:S01]  /*8d60*/  STG.E.64 desc[UR36][R4.64], R2 ;  /* 0x0000000204007986 */ /* 0x0011e2000c101b24 */
[----:B------:R-:W-:Y:S05]  /*8d70*/  BRA `(.L_x_170) ;  /* 0x0000000400447947 */ /* 0x000fea0003800000 */
.L_x_187:
[----:B-1-3--:R-:W0:Y:S02]  /*8d80*/  F2I.FTZ.U32.TRUNC.NTZ R3, R2 ;  /* 0x0000000200037305 */ /* 0x00ae24000021f000 */
[----:B0-----:R0:W-:Y:S01]  /*8d90*/  STG.E desc[UR36][R4.64], R3 ;  /* 0x0000000304007986 */ /* 0x0011e2000c101924 */
[----:B------:R-:W-:Y:S05]  /*8da0*/  BRA `(.L_x_170) ;  /* 0x0000000400387947 */ /* 0x000fea0003800000 */
.L_x_177:
[----:B------:R-:W-:-:S09]  /*8db0*/  UISETP.GT.AND UP0, UPT, UR4, 0xe, UPT ;  /* 0x0000000e0400788c */ /* 0x000fd2000bf04270 */
[----:B------:R-:W-:Y:S05]  /*8dc0*/  BRA.U UP0, `(.L_x_189) ;  /* 0x0000000100407547 */ /* 0x000fea000b800000 */
[----:B------:R-:W-:-:S09]  /*8dd0*/  UISETP.NE.AND UP0, UPT, UR4, 0xa, UPT ;  /* 0x0000000a0400788c */ /* 0x000fd2000bf05270 */
[----:B------:R-:W-:Y:S05]  /*8de0*/  BRA.U !UP0, `(.L_x_190) ;  /* 0x0000000108207547 */ /* 0x000fea000b800000 */
[----:B------:R-:W-:-:S09]  /*8df0*/  UISETP.NE.AND UP0, UPT, UR4, 0xb, UPT ;  /* 0x0000000b0400788c */ /* 0x000fd2000bf05270 */
[----:B------:R-:W-:Y:S05]  /*8e00*/  BRA.U UP0, `(.L_x_169) ;  /* 0x0000000100487547 */ /* 0x000fea000b800000 */
[----:B-1-3--:R-:W-:Y:S02]  /*8e10*/  FSETP.NEU.FTZ.AND P0, PT, R2, RZ, PT ;  /* 0x000000ff0200720b */ /* 0x00afe40003f1d000 */
[----:B------:R-:W-:-:S04]  /*8e20*/  FSETP.NEU.FTZ.AND P1, PT, R3, RZ, PT ;  /* 0x000000ff0300720b */ /* 0x000fc80003f3d000 */
[----:B------:R-:W-:-:S04]  /*8e30*/  PLOP3.LUT P0, PT, P0, P1, PT, 0xf8, 0x8f ;  /* 0x00000000008f781c */ /* 0x000fc80000703f70 */
[----:B------:R-:W-:-:S05]  /*8e40*/  SEL R3, RZ, 0x1, !P0 ;  /* 0x00000001ff037807 */ /* 0x000fca0004000000 */
[----:B------:R3:W-:Y:S01]  /*8e50*/  STG.E.U8 desc[UR36][R4.64], R3 ;  /* 0x0000000304007986 */ /* 0x0007e2000c101124 */
[----:B------:R-:W-:Y:S05]  /*8e60*/  BRA `(.L_x_170) ;  /* 0x0000000400087947 */ /* 0x000fea0003800000 */
.L_x_190:
[----:B-1-3--:R-:W-:Y:S01]  /*8e70*/  FMUL.FTZ R8, R2, 1 ;  /* 0x3f80000002087820 */ /* 0x00afe20000410000 */
[----:B------:R-:W-:-:S05]  /*8e80*/  FMUL.FTZ R10, R3, -1 ;  /* 0xbf800000030a7820 */ /* 0x000fca0000410000 */
[----:B------:R-:W-:Y:S08]  /*8e90*/  F2F.F64.F32 R8, R8 ;  /* 0x0000000800087310 */ /* 0x000ff00000201800 */
[----:B------:R-:W0:Y:S02]  /*8ea0*/  F2F.F64.F32 R10, R10 ;  /* 0x0000000a000a7310 */ /* 0x000e240000201800 */
[----:B0-----:R4:W-:Y:S01]  /*8eb0*/  STG.E.128 desc[UR36][R4.64], R8 ;  /* 0x0000000804007986 */ /* 0x0019e2000c101d24 */
[----:B------:R-:W-:Y:S05]  /*8ec0*/  BRA `(.L_x_170) ;  /* 0x0000000000f07947 */ /* 0x000fea0003800000 */
.L_x_189:
[----:B------:R-:W-:-:S09]  /*8ed0*/  UISETP.NE.AND UP0, UPT, UR4, 0xf, UPT ;  /* 0x0000000f0400788c */ /* 0x000fd2000bf05270 */
[----:B------:R-:W-:Y:S05]  /*8ee0*/  BRA.U !UP0, `(.L_x_191) ;  /* 0x0000000108e07547 */ /* 0x000fea000b800000 */
[----:B------:R-:W-:-:S09]  /*8ef0*/  UISETP.NE.AND UP0, UPT, UR4, 0x17, UPT ;  /* 0x000000170400788c */ /* 0x000fd2000bf05270 */
[----:B------:R-:W-:Y:S05]  /*8f00*/  BRA.U !UP0, `(.L_x_192) ;  /* 0x00000001088c7547 */ /* 0x000fea000b800000 */
[----:B------:R-:W-:-:S09]  /*8f10*/  UISETP.NE.AND UP0, UPT, UR4, 0x18, UPT ;  /* 0x000000180400788c */ /* 0x000fd2000bf05270 */
[----:B------:R-:W-:Y:S05]  /*8f20*/  BRA.U !UP0, `(.L_x_193) ;  /* 0x0000000108447547 */ /* 0x000fea000b800000 */
.L_x_169:
[----:B------:R-:W-:Y:S01]  /*8f30*/  MOV R0, 0x0 ;  /* 0x0000000000007802 */ /* 0x000fe20000000f00 */
[----:B------:R-:W0:Y:S01]  /*8f40*/  LDCU.64 UR4, c[0x4][0x128] ;  /* 0x01002500ff0477ac */ /* 0x000e220008000a00 */
[----:B------:R-:W-:Y:S02]  /*8f50*/  HFMA2 R8, -RZ, RZ, 0, 6.020069122314453125e-06 ;  /* 0x00000065ff087431 */ /* 0x000fe400000001ff */
[----:B------:R-:W-:Y:S01]  /*8f60*/  IMAD.MOV.U32 R12, RZ, RZ, 0x1 ;  /* 0x00000001ff0c7424 */ /* 0x000fe200078e00ff */
[----:B-1-3--:R1:W2:Y:S01]  /*8f70*/  LDC.64 R2, c[0x4][R0] ;  /* 0x0100000000027b82 */ /* 0x00a2a20000000a00 */
[----:B------:R-:W3:Y:S01]  /*8f80*/  LDCU.64 UR6, c[0x4][0x130] ;  /* 0x01002600ff0677ac */ /* 0x000ee20008000a00 */
[----:B------:R-:W-:Y:S01]  /*8f90*/  MOV R13, RZ ;  /* 0x000000ff000d7202 */ /* 0x000fe20000000f00 */
[----:B------:R-:W4:Y:S01]  /*8fa0*/  LDCU.64 UR8, c[0x4][0x40] ;  /* 0x01000800ff0877ac */ /* 0x000f220008000a00 */
[----:B0-----:R-:W-:Y:S01]  /*8fb0*/  MOV R4, UR4 ;  /* 0x0000000400047c02 */ /* 0x001fe20008000f00 */
[----:B------:R-:W-:Y:S01]  /*8fc0*/  IMAD.U32 R5, RZ, RZ, UR5 ;  /* 0x00000005ff057e24 */ /* 0x000fe2000f8e00ff */
[----:B---3--:R-:W-:Y:S01]  /*8fd0*/  MOV R6, UR6 ;  /* 0x0000000600067c02 */ /* 0x008fe20008000f00 */
[----:B------:R-:W-:Y:S01]  /*8fe0*/  IMAD.U32 R7, RZ, RZ, UR7 ;  /* 0x00000007ff077e24 */ /* 0x000fe2000f8e00ff */
[----:B----4-:R-:W-:Y:S01]  /*8ff0*/  MOV R10, UR8 ;  /* 0x00000008000a7c02 */ /* 0x010fe20008000f00 */
[----:B-1----:R-:W-:-:S07]  /*9000*/  IMAD.U32 R11, RZ, RZ, UR9 ;  /* 0x00000009ff0b7e24 */ /* 0x002fce000f8e00ff */
[----:B------:R-:W-:-:S07]  /*9010*/  LEPC R20, `(.L_x_194) ;  /* 0x000000001014794e */ /* 0x000fce0000000000 */
[----:B--2---:R-:W-:Y:S05]  /*9020*/  CALL.ABS.NOINC R2 ;  /* 0x0000000002007343 */ /* 0x004fea0003c00000 */
.L_x_194:
[----:B------:R-:W-:Y:S05]  /*9030*/  BRA `(.L_x_170) ;  /* 0x0000000000947947 */ /* 0x000fea0003800000 */
.L_x_193:
[----:B-1-3--:R-:W-:Y:S01]  /*9040*/  LOP3.LUT R6, R2, 0x7fffffff, RZ, 0xc0, !PT ;  /* 0x7fffffff02067812 */ /* 0x00afe200078ec0ff */
        /* <DEDUP_REMOVED lines=11> */
.L_x_196:
[----:B------:R-:W-:Y:S05]  /*9100*/  BSYNC.RECONVERGENT B0 ;  /* 0x0000000000007941 */ /* 0x000fea0003800200 */
.L_x_195:
[----:B------:R-:W-:-:S05]  /*9110*/  LOP3.LUT R3, R0, 0x80, R7, 0xf8, !PT ;  /* 0x0000008000037812 */ /* 0x000fca00078ef807 */
[----:B------:R2:W-:Y:S01]  /*9120*/  STG.E.U8 desc[UR36][R4.64], R3 ;  /* 0x0000000304007986 */ /* 0x0005e2000c101124 */
[----:B------:R-:W-:Y:S05]  /*9130*/  BRA `(.L_x_170) ;  /* 0x0000000000547947 */ /* 0x000fea0003800000 */
.L_x_192:
[----:B-1-3--:R-:W-:Y:S01]  /*9140*/  LOP3.LUT R6, R2, 0x7fffffff, RZ, 0xc0, !PT ;  /* 0x7fffffff02067812 */ /* 0x00afe200078ec0ff */
        /* <DEDUP_REMOVED lines=10> */
.L_x_198:
[----:B------:R-:W-:Y:S01]  /*91f0*/  HFMA2 R0, -RZ, RZ, 0, 7.569789886474609375e-06 ;  /* 0x0000007fff007431 */ /* 0x000fe200000001ff */
[----:B------:R-:W-:-:S04]  /*9200*/  ISETP.GT.U32.AND P0, PT, R6, 0x7f800000, PT ;  /* 0x7f8000000600780c */ /* 0x000fc80003f04070 */
[----:B------:R-:W-:-:S09]  /*9210*/  SEL R0, R0, 0x7c, P0 ;  /* 0x0000007c00007807 */ /* 0x000fd20000000000 */
.L_x_199:
[----:B------:R-:W-:Y:S05]  /*9220*/  BSYNC.RECONVERGENT B0 ;  /* 0x0000000000007941 */ /* 0x000fea0003800200 */
.L_x_197:
[----:B------:R-:W-:-:S04]  /*9230*/  SHF.R.U32.HI R3, RZ, 0x18, R2 ;  /* 0x00000018ff037819 */ /* 0x000fc80000011602 */
[----:B------:R-:W-:-:S05]  /*9240*/  LOP3.LUT R3, R0, 0x80, R3, 0xf8, !PT ;  /* 0x0000008000037812 */ /* 0x000fca00078ef803 */
[----:B------:R1:W-:Y:S01]  /*9250*/  STG.E.U8 desc[UR36][R4.64], R3 ;  /* 0x0000000304007986 */ /* 0x0003e2000c101124 */
[----:B------:R-:W-:Y:S05]  /*9260*/  BRA `(.L_x_170) ;  /* 0x0000000000087947 */ /* 0x000fea0003800000 */
.L_x_191:
[----:B-1-3--:R-:W-:-:S05]  /*9270*/  F2FP.BF16.F32.PACK_AB R2, RZ, R2 ;  /* 0x00000002ff02723e */ /* 0x00afca00000010ff */
[----:B------:R0:W-:Y:S02]  /*9280*/  STG.E.U16 desc[UR36][R4.64], R2 ;  /* 0x0000000204007986 */ /* 0x0001e4000c101524 */
.L_x_170:
[----:B------:R-:W-:-:S07]  /*9290*/  VIADD R17, R17, 0x80 ;  /* 0x0000008011117836 */ /* 0x000fce0000000000 */
.L_x_135:
[----:B------:R-:W-:Y:S05]  /*92a0*/  BSYNC.RECONVERGENT B7 ;  /* 0x0000000000077941 */ /* 0x000fea0003800200 */
.L_x_134:
[----:B------:R-:W5:Y:S02]  /*92b0*/  LDCU UR4, c[0x0][0x380] ;  /* 0x00007000ff0477ac */ /* 0x000f640008000800 */
[----:B-----5:R-:W-:-:S13]  /*92c0*/  ISETP.GE.AND P0, PT, R17, UR4, PT ;  /* 0x0000000411007c0c */ /* 0x020fda000bf06270 */
[----:B------:R-:W-:Y:S05]  /*92d0*/  @P0 EXIT ;  /* 0x000000000000094d */ /* 0x000fea0003800000 */
[----:B------:R-:W5:Y:S01]  /*92e0*/  LDCU UR4, c[0x0][0x388] ;  /* 0x00007100ff0477ac */ /* 0x000f620008000800 */
[----:B0--34-:R-:W-:Y:S01]  /*92f0*/  MOV R0, RZ ;  /* 0x000000ff00007202 */ /* 0x019fe20000000f00 */
[----:B------:R-:W-:Y:S01]  /*9300*/  IMAD.MOV.U32 R16, RZ, RZ, RZ ;  /* 0x000000ffff107224 */ /* 0x000fe200078e00ff */
[----:B-----5:R-:W-:-:S09]  /*9310*/  UISETP.NE.AND UP0, UPT, UR4, URZ, UPT ;  /* 0x000000ff0400728c */ /* 0x020fd2000bf05270 */
[----:B------:R-:W-:Y:S05]  /*9320*/  BRA.U !UP0, `(.L_x_200) ;  /* 0x0000001108a87547 */ /* 0x000fea000b800000 */
[----:B------:R-:W1:Y:S01]  /*9330*/  LDCU.64 UR4, c[0x0][0x390] ;  /* 0x00007200ff0477ac */ /* 0x000e620008000a00 */
[----:B------:R-:W-:Y:S01]  /*9340*/  HFMA2 R16, -RZ, RZ, 0, 0 ;  /* 0x00000000ff107431 */ /* 0x000fe200000001ff */
        /* <DEDUP_REMOVED lines=296> */
.L_x_200:
[----:B------:R-:W1:Y:S01]  /*a5d0*/  LDCU.128 UR8, c[0x0][0x580] ;  /* 0x0000b000ff0877ac */ /* 0x000e620008000c00 */
[----:B------:R-:W-:Y:S01]  /*a5e0*/  BSSY.RECONVERGENT B6, `(.L_x_201) ;  /* 0x00000f3000067945 */ /* 0x000fe20003800200 */
[----:B------:R-:W-:-:S04]  /*a5f0*/  UPRMT UR4, UR41, 0x9910, URZ ;  /* 0x0000991029047896 */ /* 0x000fc800080000ff */
[----:B------:R-:W-:Y:S01]  /*a600*/  UISETP.GT.AND UP0, UPT, UR4, 0x9, UPT ;  /* 0x000000090400788c */ /* 0x000fe2000bf04270 */
[----:B-12---:R-:W-:Y:S02]  /*a610*/  IADD3 R4, P1, PT, R0, UR10, RZ ;  /* 0x0000000a00047c10 */ /* 0x006fe4000ff3e0ff */
[----:B------:R-:W-:-:S03]  /*a620*/  IADD3 R16, P0, PT, R16, UR8, RZ ;  /* 0x0000000810107c10 */ /* 0x000fc6000ff1e0ff */
[----:B------:R-:W-:Y:S01]  /*a630*/  IMAD.X R5, RZ, RZ, UR11, P1 ;  /* 0x0000000bff057e24 */ /* 0x000fe200088e06ff */
[----:B------:R-:W-:Y:S02]  /*a640*/  IADD3.X R17, PT, PT, RZ, UR9, RZ, P0, !PT ;  /* 0x00000009ff117c10 */ /* 0x000fe400087fe4ff */
[----:B------:R-:W-:Y:S07]  /*a650*/  BRA.U UP0, `(.L_x_202) ;  /* 0x00000005000c7547 */ /* 0x000fee000b800000 */
        /* <DEDUP_REMOVED lines=10> */
[----:B--2---:R-:W4:Y:S01]  /*a700*/  I2F.S16 R2, R2 ;  /* 0x0000000200027306 */ /* 0x004f220000101400 */
[----:B------:R-:W-:Y:S05]  /*a710*/  BRA `(.L_x_207) ;  /* 0x0000000c007c7947 */ /* 0x000fea0003800000 */
.L_x_205:
[----:B------:R-:W2:Y:S01]  /*a720*/  LDG.E.U8 R2, desc[UR36][R4.64] ;  /* 0x0000002404027981 */ /* 0x000ea2000c1e1100 */
[----:B------:R-:W-:Y:S01]  /*a730*/  IMAD.MOV.U32 R3, RZ, RZ, RZ ;  /* 0x000000ffff037224 */ /* 0x000fe200078e00ff */
[----:B--2---:R-:W-:Y:S01]  /*a740*/  I2FP.F32.U32 R2, R2 ;  /* 0x0000000200027245 */ /* 0x004fe20000201000 */
[----:B------:R-:W-:Y:S06]  /*a750*/  BRA `(.L_x_207) ;  /* 0x0000000c006c7947 */ /* 0x000fec0003800000 */
.L_x_204:
[----:B------:R-:W-:-:S09]  /*a760*/  UISETP.NE.AND UP0, UPT, UR4, 0x2, UPT ;  /* 0x000000020400788c */ /* 0x000fd2000bf05270 */
[----:B------:R-:W-:Y:S05]  /*a770*/  BRA.U !UP0, `(.L_x_208) ;  /* 0x0000000108307547 */ /* 0x000fea000b800000 */
[----:B------:R-:W-:-:S09]  /*a780*/  UISETP.NE.AND UP0, UPT, UR4, 0x3, UPT ;  /* 0x000000030400788c */ /* 0x000fd2000bf05270 */
[----:B------:R-:W-:Y:S05]  /*a790*/  BRA.U !UP0, `(.L_x_209) ;  /* 0x0000000108187547 */ /* 0x000fea000b800000 */
[----:B------:R-:W-:-:S09]  /*a7a0*/  UISETP.NE.AND UP0, UPT, UR4, 0x4, UPT ;  /* 0x000000040400788c */ /* 0x000fd2000bf05270 */
[----:B------:R-:W-:Y:S05]  /*a7b0*/  BRA.U UP0, `(.L_x_206) ;  /* 0x0000000900f07547 */ /* 0x000fea000b800000 */
[----:B------:R-:W2:Y:S01]  /*a7c0*/  LDG.E.64 R4, desc[UR36][R4.64] ;  /* 0x0000002404047981 */ /* 0x000ea2000c1e1b00 */
[----:B------:R-:W-:Y:S01]  /*a7d0*/  HFMA2 R3, -RZ, RZ, 0, 0 ;  /* 0x00000000ff037431 */ /* 0x000fe200000001ff */
[----:B--2---:R0:W1:Y:S01]  /*a7e0*/  I2F.S64 R2, R4 ;  /* 0x0000000400027312 */ /* 0x0040620000301400 */
[----:B------:R-:W-:Y:S05]  /*a7f0*/  BRA `(.L_x_207) ;  /* 0x0000000c00447947 */ /* 0x000fea0003800000 */
.L_x_209:
[----:B------:R-:W2:Y:S01]  /*a800*/  LDG.E R2, desc[UR36][R4.64] ;  /* 0x0000002404027981 */ /* 0x000ea2000c1e1900 */
[----:B------:R-:W-:Y:S01]  /*a810*/  IMAD.MOV.U32 R3, RZ, RZ, RZ ;  /* 0x000000ffff037224 */ /* 0x000fe200078e00ff */
[----:B--2---:R-:W-:Y:S01]  /*a820*/  I2FP.F32.S32 R2, R2 ;  /* 0x0000000200027245 */ /* 0x004fe20000201400 */
[----:B------:R-:W-:Y:S06]  /*a830*/  BRA `(.L_x_207) ;  /* 0x0000000c00347947 */ /* 0x000fec0003800000 */
.L_x_208:
[----:B------:R-:W2:Y:S01]  /*a840*/  LDG.E.U16 R2, desc[UR36][R4.64] ;  /* 0x0000002404027981 */ /* 0x000ea2000c1e1500 */
[----:B------:R-:W-:Y:S01]  /*a850*/  MOV R3, RZ ;  /* 0x000000ff00037202 */ /* 0x000fe20000000f00 */
[----:B--2---:R-:W0:Y:S01]  /*a860*/  I2F.S16 R2, R2 ;  /* 0x0000000200027306 */ /* 0x004e220000101400 */
[----:B------:R-:W-:Y:S05]  /*a870*/  BRA `(.L_x_207) ;  /* 0x0000000c00247947 */ /* 0x000fea0003800000 */
.L_x_203:
        /* <DEDUP_REMOVED lines=9> */
.L_x_211:
[----:B------:R-:W2:Y:S01]  /*a910*/  LDG.E.U16 R2, desc[UR36][R4.64] ;  /* 0x0000002404027981 */ /* 0x000ea2000c1e1500 */
[----:B------:R-:W-:Y:S02]  /*a920*/  HFMA2 R3, -RZ, RZ, 0, 0 ;  /* 0x00000000ff037431 */ /* 0x000fe400000001ff */
[----:B--2---:R-:W-:Y:S01]  /*a930*/  HADD2.F32 R2, -RZ, R2.H0_H0 ;  /* 0x20000002ff027230 */ /* 0x004fe20000004100 */
[----:B------:R-:W-:Y:S06]  /*a940*/  BRA `(.L_x_207) ;  /* 0x0000000800f07947 */ /* 0x000fec0003800000 */
.L_x_210:
        /* <DEDUP_REMOVED lines=8> */
.L_x_213:
[----:B------:R-:W2:Y:S02]  /*a9d0*/  LDG.E R3, desc[UR36][R4.64] ;  /* 0x0000002404037981 */ /* 0x000ea4000c1e1900 */
[--C-:B--2---:R-:W-:Y:S02]  /*a9e0*/  HADD2.F32 R2, -RZ, R3.reuse.H0_H0 ;  /* 0x20000003ff027230 */ /* 0x104fe40000004100 */
[----:B------:R-:W-:Y:S01]  /*a9f0*/  HADD2.F32 R3, -RZ, R3.H1_H1 ;  /* 0x30000003ff037230 */ /* 0x000fe20000004100 */
[----:B------:R-:W-:Y:S06]  /*aa00*/  BRA `(.L_x_207) ;  /* 0x0000000800c07947 */ /* 0x000fec0003800000 */
.L_x_212:
        /* <DEDUP_REMOVED lines=8> */
.L_x_202:
        /* <DEDUP_REMOVED lines=9> */
[----:B------:R-:W-:Y:S02]  /*ab20*/  MOV R3, RZ ;  /* 0x000000ff00037202 */ /* 0x000fe40000000f00 */
[----:B--2---:R-:W-:-:S04]  /*ab30*/  ISETP.NE.AND P0, PT, R4, RZ, PT ;  /* 0x000000ff0400720c */ /* 0x004fc80003f05270 */
[----:B------:R-:W-:Y:S01]  /*ab40*/  FSEL R2, RZ, 1, !P0 ;  /* 0x3f800000ff027808 */ /* 0x000fe20004000000 */
[----:B------:R-:W-:Y:S08]  /*ab50*/  BRA `(.L_x_207) ;  /* 0x00000008006c7947 */ /* 0x000ff00003800000 */
.L_x_216:
        /* <DEDUP_REMOVED lines=10> */
.L_x_215:
[----:B------:R-:W-:-:S09]  /*ac00*/  UISETP.NE.AND UP0, UPT, UR4, 0xf, UPT ;  /* 0x0000000f0400788c */ /* 0x000fd2000bf05270 */
[----:B------:R-:W-:Y:S05]  /*ac10*/  BRA.U !UP0, `(.L_x_217) ;  /* 0x0000000108947547 */ /* 0x000fea000b800000 */
[----:B------:R-:W-:-:S09]  /*ac20*/  UISETP.NE.AND UP0, UPT, UR4, 0x17, UPT ;  /* 0x000000170400788c */ /* 0x000fd2000bf05270 */
[----:B------:R-:W-:Y:S05]  /*ac30*/  BRA.U !UP0, `(.L_x_218) ;  /* 0x0000000108587547 */ /* 0x000fea000b800000 */
[----:B------:R-:W-:-:S09]  /*ac40*/  UISETP.NE.AND UP0, UPT, UR4, 0x18, UPT ;  /* 0x000000180400788c */ /* 0x000fd2000bf05270 */
[----:B------:R-:W-:Y:S05]  /*ac50*/  BRA.U UP0, `(.L_x_206) ;  /* 0x0000000500c87547 */ /* 0x000fea000b800000 */
[----:B------:R-:W2:Y:S01]  /*ac60*/  LDG.E.U8 R2, desc[UR36][R4.64] ;  /* 0x0000002404027981 */ /* 0x000ea2000c1e1100 */
[----:B------:R-:W-:Y:S01]  /*ac70*/  MOV R6, 0x1f ;  /* 0x0000001f00067802 */ /* 0x000fe20000000f00 */
[----:B--2---:R-:W-:-:S05]  /*ac80*/  IMAD.SHL.U32 R2, R2, 0x1000000, RZ ;  /* 0x0100000002027824 */ /* 0x004fca00078e00ff */
[C---:B------:R-:W-:Y:S02]  /*ac90*/  LOP3.LUT R0, R2.reuse, 0x7f000000, RZ, 0xc0, !PT ;  /* 0x7f00000002007812 */ /* 0x040fe400078ec0ff */
[----:B------:R-:W-:Y:S02]  /*aca0*/  LOP3.LUT P0, RZ, R2, 0x7f000000, RZ, 0xc0, !PT ;  /* 0x7f00000002ff7812 */ /* 0x000fe4000780c0ff */
[----:B------:R-:W0:Y:S02]  /*acb0*/  FLO.U32 R3, R0 ;  /* 0x0000000000037300 */ /* 0x000e2400000e0000 */
[----:B0-----:R-:W-:-:S05]  /*acc0*/  IMAD.MOV R3, RZ, RZ, -R3 ;  /* 0x000000ffff037224 */ /* 0x001fca00078e0a03 */
[----:B------:R-:W-:-:S04]  /*acd0*/  VIADDMNMX.U32 R3, R3, R6, 0x4, !PT ;  /* 0x0000000403037446 */ /* 0x000fc80007800006 */
[----:B------:R-:W-:-:S04]  /*ace0*/  IADD3 R3, PT, PT, R3, -0x4, RZ ;  /* 0xfffffffc03037810 */ /* 0x000fc80007ffe0ff */
[C---:B------:R-:W-:Y:S01]  /*acf0*/  SHF.L.U32 R6, R0.reuse, R3, RZ ;  /* 0x0000000300067219 */ /* 0x040fe200000006ff */
[----:B------:R-:W-:Y:S01]  /*ad00*/  IMAD.SHL.U32 R7, R3, 0x800000, RZ ;  /* 0x0080000003077824 */ /* 0x000fe200078e00ff */
[----:B------:R-:W-:-:S04]  /*ad10*/  IADD3 R3, PT, PT, R0, 0x1000000, RZ ;  /* 0x0100000000037810 */ /* 0x000fc80007ffe0ff */
[----:B------:R-:W-:Y:S02]  /*ad20*/  LEA.HI R6, R6, -R7, RZ, 0x1c ;  /* 0x8000000706067211 */ /* 0x000fe400078fe0ff */
[----:B------:R-:W-:-:S03]  /*ad30*/  SHF.R.S32.HI R3, RZ, 0x8, R3 ;  /* 0x00000008ff037819 */ /* 0x000fc60000011403 */
[----:B------:R-:W-:-:S05]  /*ad40*/  VIADD R6, R6, 0x3c000000 ;  /* 0x3c00000006067836 */ /* 0x000fca0000000000 */
[----:B------:R-:W-:-:S04]  /*ad50*/  LOP3.LUT R3, R6, 0x7f800000, R3, 0xf8, !PT ;  /* 0x7f80000006037812 */ /* 0x000fc800078ef803 */
[----:B------:R-:W-:Y:S01]  /*ad60*/  SEL R5, R3, RZ, P0 ;  /* 0x000000ff03057207 */ /* 0x000fe20000000000 */
[----:B------:R-:W-:-:S03]  /*ad70*/  HFMA2 R3, -RZ, RZ, 0, 0 ;  /* 0x00000000ff037431 */ /* 0x000fc600000001ff */
[----:B------:R-:W-:Y:S01]  /*ad80*/  LOP3.LUT R2, R5, 0x80000000, R2, 0xf8, !PT ;  /* 0x8000000005027812 */ /* 0x000fe200078ef802 */
[----:B------:R-:W-:Y:S06]  /*ad90*/  BRA `(.L_x_207) ;  /* 0x0000000400dc7947 */ /* 0x000fec0003800000 */
.L_x_218:
        /* <DEDUP_REMOVED lines=13> */
.L_x_217:
[----:B------:R-:W2:Y:S01]  /*ae70*/  LDG.E.U16 R2, desc[UR36][R4.64] ;  /* 0x0000002404027981 */ /* 0x000ea2000c1e1500 */
[----:B------:R-:W-:Y:S01]  /*ae80*/  MOV R3, RZ ;  /* 0x000000ff00037202 */ /* 0x000fe20000000f00 */
[----:B--2---:R-:W-:Y:S01]  /*ae90*/  IMAD.U32 R2, R2, 0x10000, RZ ;  /* 0x0001000002027824 */ /* 0x004fe200078e00ff */
[----:B------:R-:W-:Y:S06]  /*aea0*/  BRA `(.L_x_207) ;  /* 0x0000000400987947 */ /* 0x000fec0003800000 */
.L_x_214:
        /* <DEDUP_REMOVED lines=9> */
[----:B------:R-:W-:Y:S01]  /*af40*/  HFMA2 R3, -RZ, RZ, 0, 0 ;  /* 0x00000000ff037431 */ /* 0x000fe200000001ff */
[----:B--2---:R-:W-:Y:S01]  /*af50*/  I2FP.F32.U32 R2, R2 ;  /* 0x0000000200027245 */ /* 0x004fe20000201000 */
[----:B------:R-:W-:Y:S06]  /*af60*/  BRA `(.L_x_207) ;  /* 0x0000000400687947 */ /* 0x000fec0003800000 */
.L_x_221:
        /* <DEDUP_REMOVED lines=20> */
.L_x_223:
[----:B------:R-:W-:Y:S05]  /*b0b0*/  BSYNC.RECONVERGENT B0 ;  /* 0x0000000000007941 */ /* 0x000fea0003800200 */
.L_x_222:
[----:B------:R-:W-:Y:S02]  /*b0c0*/  SHF.L.U32 R0, R0, 0x14, RZ ;  /* 0x0000001400007819 */ /* 0x000fe400000006ff */
[----:B------:R-:W-:-:S04]  /*b0d0*/  LEA R2, R2, 0x3b800000, 0x17 ;  /* 0x3b80000002027811 */ /* 0x000fc800078eb8ff */
[----:B------:R-:W-:Y:S01]  /*b0e0*/  LOP3.LUT R2, R2, R0, R9, 0xfe, !PT ;  /* 0x0000000002027212 */ /* 0x000fe200078efe09 */
[----:B------:R-:W-:Y:S06]  /*b0f0*/  BRA `(.L_x_207) ;  /* 0x0000000400047947 */ /* 0x000fec0003800000 */
.L_x_220:
        /* <DEDUP_REMOVED lines=20> */
.L_x_225:
[----:B------:R-:W-:Y:S05]  /*b240*/  BSYNC.RECONVERGENT B0 ;  /* 0x0000000000007941 */ /* 0x000fea0003800200 */
.L_x_224:
[----:B------:R-:W-:Y:S02]  /*b250*/  SHF.L.U32 R0, R0, 0x15, RZ ;  /* 0x0000001500007819 */ /* 0x000fe400000006ff */
[----:B------:R-:W-:-:S04]  /*b260*/  LEA R2, R2, 0x37800000, 0x17 ;  /* 0x3780000002027811 */ /* 0x000fc800078eb8ff */
[----:B------:R-:W-:Y:S01]  /*b270*/  LOP3.LUT R2, R2, R0, R9, 0xfe, !PT ;  /* 0x0000000002027212 */ /* 0x000fe200078efe09 */
[----:B------:R-:W-:Y:S06]  /*b280*/  BRA `(.L_x_207) ;  /* 0x0000000000a07947 */ /* 0x000fec0003800000 */
.L_x_219:
[----:B------:R-:W-:-:S09]  /*b290*/  UISETP.NE.AND UP0, UPT, UR4, 0x1c, UPT ;  /* 0x0000001c0400788c */ /* 0x000fd2000bf05270 */
[----:B------:R-:W-:Y:S05]  /*b2a0*/  BRA.U !UP0, `(.L_x_226) ;  /* 0x00000001088c7547 */ /* 0x000fea000b800000 */
[----:B------:R-:W-:-:S09]  /*b2b0*/  UISETP.NE.AND UP0, UPT, UR4, 0x1d, UPT ;  /* 0x0000001d0400788c */ /* 0x000fd2000bf05270 */
[----:B------:R-:W-:Y:S05]  /*b2c0*/  BRA.U !UP0, `(.L_x_227) ;  /* 0x0000000108747547 */ /* 0x000fea000b800000 */
[----:B------:R-:W-:-:S09]  /*b2d0*/  UISETP.NE.AND UP0, UPT, UR4, 0x2c, UPT ;  /* 0x0000002c0400788c */ /* 0x000fd2000bf05270 */
[----:B------:R-:W-:Y:S05]  /*b2e0*/  BRA.U UP0, `(.L_x_206) ;  /* 0x0000000100247547 */ /* 0x000fea000b800000 */
[----:B------:R-:W2:Y:S01]  /*b2f0*/  LDG.E.U8 R4, desc[UR36][R4.64] ;  /* 0x0000002404047981 */ /* 0x000ea2000c1e1100 */
[----:B------:R-:W-:Y:S01]  /*b300*/  IMAD.MOV.U32 R3, RZ, RZ, RZ ;  /* 0x000000ffff037224 */ /* 0x000fe200078e00ff */
[----:B------:R-:W-:Y:S02]  /*b310*/  MOV R2, 0x400000 ;  /* 0x0040000000027802 */ /* 0x000fe40000000f00 */
[----:B--2---:R-:W-:-:S13]  /*b320*/  ISETP.NE.AND P0, PT, R4, RZ, PT ;  /* 0x000000ff0400720c */ /* 0x004fda0003f05270 */
[----:B------:R-:W-:Y:S05]  /*b330*/  @!P0 BRA `(.L_x_207) ;  /* 0x0000000000748947 */ /* 0x000fea0003800000 */
[----:B------:R-:W-:-:S13]  /*b340*/  ISETP.NE.AND P0, PT, R4, 0xff, PT ;  /* 0x000000ff0400780c */ /* 0x000fda0003f05270 */
[----:B------:R-:W-:Y:S01]  /*b350*/  @!P0 IMAD.MOV.U32 R2, RZ, RZ, 0x7f800001 ;  /* 0x7f800001ff028424 */ /* 0x000fe200078e00ff */
[----:B------:R-:W-:Y:S01]  /*b360*/  @P0 SHF.L.U32 R2, R4, 0x17, RZ ;  /* 0x0000001704020819 */ /* 0x000fe200000006ff */
[----:B------:R-:W-:Y:S06]  /*b370*/  BRA `(.L_x_207) ;  /* 0x0000000000647947 */ /* 0x000fec0003800000 */
.L_x_206:
[----:B------:R-:W-:Y:S01]  /*b380*/  MOV R0, 0x0 ;  /* 0x0000000000007802 */ /* 0x000fe20000000f00 */
[----:B------:R-:W0:Y:S01]  /*b390*/  LDCU.64 UR4, c[0x4][0x128] ;  /* 0x01002500ff0477ac */ /* 0x000e220008000a00 */
[----:B------:R-:W-:Y:S02]  /*b3a0*/  HFMA2 R12, -RZ, RZ, 0, 5.9604644775390625e-08 ;  /* 0x00000001ff0c7431 */ /* 0x000fe400000001ff */
[----:B------:R-:W-:Y:S01]  /*b3b0*/  IMAD.MOV.U32 R8, RZ, RZ, 0x4e ;  /* 0x0000004eff087424 */ /* 0x000fe200078e00ff */
[----:B------:R1:W2:Y:S01]  /*b3c0*/  LDC.64 R2, c[0x4][R0] ;  /* 0x0100000000027b82 */ /* 0x0002a20000000a00 */
[----:B------:R-:W3:Y:S01]  /*b3d0*/  LDCU.64 UR6, c[0x4][0x130] ;  /* 0x01002600ff0677ac */ /* 0x000ee20008000a00 */
[----:B------:R-:W-:Y:S01]  /*b3e0*/  IMAD.MOV.U32 R13, RZ, RZ, RZ ;  /* 0x000000ffff0d7224 */ /* 0x000fe200078e00ff */
[----:B------:R-:W4:Y:S01]  /*b3f0*/  LDCU.64 UR8, c[0x4][0x38] ;  /* 0x01000700ff0877ac */ /* 0x000f220008000a00 */
[----:B0-----:R-:W-:Y:S01]  /*b400*/  IMAD.U32 R4, RZ, RZ, UR4 ;  /* 0x00000004ff047e24 */ /* 0x001fe2000f8e00ff */
[----:B------:R-:W-:Y:S01]  /*b410*/  MOV R5, UR5 ;  /* 0x0000000500057c02 */ /* 0x000fe20008000f00 */
[----:B---3--:R-:W-:Y:S01]  /*b420*/  IMAD.U32 R6, RZ, RZ, UR6 ;  /* 0x00000006ff067e24 */ /* 0x008fe2000f8e00ff */
[----:B------:R-:W-:Y:S01]  /*b430*/  MOV R7, UR7 ;  /* 0x0000000700077c02 */ /* 0x000fe20008000f00 */
[----:B----4-:R-:W-:Y:S01]  /*b440*/  IMAD.U32 R10, RZ, RZ, UR8 ;  /* 0x00000008ff0a7e24 */ /* 0x010fe2000f8e00ff */
[----:B-1----:R-:W-:-:S07]  /*b450*/  MOV R11, UR9 ;  /* 0x00000009000b7c02 */ /* 0x002fce0008000f00 */
[----:B------:R-:W-:-:S07]  /*b460*/  LEPC R20, `(.L_x_228) ;  /* 0x000000001014794e */ /* 0x000fce0000000000 */
[----:B--2---:R-:W-:Y:S05]  /*b470*/  CALL.ABS.NOINC R2 ;  /* 0x0000000002007343 */ /* 0x004fea0003c00000 */
.L_x_228:
[----:B------:R-:W-:Y:S01]  /*b480*/  CS2R R2, SRZ ;  /* 0x0000000000027805 */ /* 0x000fe2000001ff00 */
[----:B------:R-:W-:Y:S06]  /*b490*/  BRA `(.L_x_207) ;  /* 0x00000000001c7947 */ /* 0x000fec0003800000 */
.L_x_227:
[----:B------:R-:W2:Y:S01]  /*b4a0*/  LDG.E.64 R4, desc[UR36][R4.64] ;  /* 0x0000002404047981 */ /* 0x000ea2000c1e1b00 */
[----:B------:R-:W-:Y:S01]  /*b4b0*/  MOV R3, RZ ;  /* 0x000000ff00037202 */ /* 0x000fe20000000f00 */
[----:B--2---:R0:W1:Y:S01]  /*b4c0*/  I2F.U64 R2, R4 ;  /* 0x0000000400027312 */ /* 0x0040620000301000 */
[----:B------:R-:W-:Y:S05]  /*b4d0*/  BRA `(.L_x_207) ;  /* 0x00000000000c7947 */ /* 0x000fea0003800000 */
.L_x_226:
[----:B------:R-:W2:Y:S01]  /*b4e0*/  LDG.E R2, desc[UR36][R4.64] ;  /* 0x0000002404027981 */ /* 0x000ea2000c1e1900 */
[----:B------:R-:W-:Y:S01]  /*b4f0*/  IMAD.MOV.U32 R3, RZ, RZ, RZ ;  /* 0x000000ffff037224 */ /* 0x000fe200078e00ff */
[----:B--2---:R-:W-:-:S07]  /*b500*/  I2FP.F32.U32 R2, R2 ;  /* 0x0000000200027245 */ /* 0x004fce0000201000 */
.L_x_207:
[----:B------:R-:W-:Y:S05]  /*b510*/  BSYNC.RECONVERGENT B6 ;  /* 0x0000000000067941 */ /* 0x000fea0003800200 */
.L_x_201:
[----:B------:R-:W-:Y:S01]  /*b520*/  UPRMT UR4, UR42, 0x9910, URZ ;  /* 0x000099102a047896 */ /* 0x000fe200080000ff */
[----:B0-23-5:R-:W-:-:S03]  /*b530*/  FADD.FTZ R5, -R3, -RZ ;  /* 0x800000ff03057221 */ /* 0x02dfc60000010100 */
[----:B------:R-:W-:-:S09]  /*b540*/  UISETP.GT.AND UP0, UPT, UR4, 0x9, UPT ;  /* 0x000000090400788c */ /* 0x000fd2000bf04270 */
        /* <DEDUP_REMOVED lines=9> */
[----:B-1--4-:R-:W0:Y:S02]  /*b5e0*/  F2I.FTZ.TRUNC.NTZ R3, R2 ;  /* 0x0000000200037305 */ /* 0x012e24000021f100 */
[----:B0-----:R-:W-:Y:S01]  /*b5f0*/  STG.E.U8 desc[UR36][R16.64], R3 ;  /* 0x0000000310007986 */ /* 0x001fe2000c101124 */
[----:B------:R-:W-:Y:S05]  /*b600*/  EXIT ;  /* 0x000000000000794d */ /* 0x000fea0003800000 */
.L_x_232:
[----:B-1--4-:R-:W0:Y:S02]  /*b610*/  F2I.S64.TRUNC R2, R2 ;  /* 0x0000000200027311 */ /* 0x012e24000020d900 */
[----:B0-----:R-:W-:-:S05]  /*b620*/  MOV R5, R2 ;  /* 0x0000000200057202 */ /* 0x001fca0000000f00 */
[----:B------:R-:W-:Y:S01]  /*b630*/  STG.E.U8 desc[UR36][R16.64], R5 ;  /* 0x0000000510007986 */ /* 0x000fe2000c101124 */
[----:B------:R-:W-:Y:S05]  /*b640*/  EXIT ;  /* 0x000000000000794d */ /* 0x000fea0003800000 */
.L_x_231:
[----:B------:R-:W-:-:S09]  /*b650*/  UISETP.NE.AND UP0, UPT, UR4, 0x2, UPT ;  /* 0x000000020400788c */ /* 0x000fd2000bf05270 */
[----:B------:R-:W-:Y:S05]  /*b660*/  BRA.U !UP0, `(.L_x_234) ;  /* 0x0000000108287547 */ /* 0x000fea000b800000 */
[----:B------:R-:W-:-:S09]  /*b670*/  UISETP.NE.AND UP0, UPT, UR4, 0x3, UPT ;  /* 0x000000030400788c */ /* 0x000fd2000bf05270 */
[----:B------:R-:W-:Y:S05]  /*b680*/  BRA.U !UP0, `(.L_x_235) ;  /* 0x0000000108147547 */ /* 0x000fea000b800000 */
[----:B------:R-:W-:-:S09]  /*b690*/  UISETP.NE.AND UP0, UPT, UR4, 0x4, UPT ;  /* 0x000000040400788c */ /* 0x000fd2000bf05270 */
[----:B------:R-:W-:Y:S05]  /*b6a0*/  BRA.U UP0, `(.L_x_233) ;  /* 0x0000000900407547 */ /* 0x000fea000b800000 */
[----:B-1--4-:R-:W0:Y:S02]  /*b6b0*/  F2I.S64.TRUNC R2, R2 ;  /* 0x0000000200027311 */ /* 0x012e24000020d900 */
[----:B0-----:R-:W-:Y:S01]  /*b6c0*/  STG.E.64 desc[UR36][R16.64], R2 ;  /* 0x0000000210007986 */ /* 0x001fe2000c101b24 */
[----:B------:R-:W-:Y:S05]  /*b6d0*/  EXIT ;  /* 0x000000000000794d */ /* 0x000fea0003800000 */
.L_x_235:
[----:B-1--4-:R-:W0:Y:S02]  /*b6e0*/  F2I.FTZ.TRUNC.NTZ R3, R2 ;  /* 0x0000000200037305 */ /* 0x012e24000021f100 */
[----:B0-----:R-:W-:Y:S01]  /*b6f0*/  STG.E desc[UR36][R16.64], R3 ;  /* 0x0000000310007986 */ /* 0x001fe2000c101924 */
[----:B------:R-:W-:Y:S05]  /*b700*/  EXIT ;  /* 0x000000000000794d */ /* 0x000fea0003800000 */
.L_x_234:
[----:B-1--4-:R-:W0:Y:S02]  /*b710*/  F2I.FTZ.TRUNC.NTZ R3, R2 ;  /* 0x0000000200037305 */ /* 0x012e24000021f100 */
[----:B0-----:R-:W-:Y:S01]  /*b720*/  STG.E.U16 desc[UR36][R16.64], R3 ;  /* 0x0000000310007986 */ /* 0x001fe2000c101524 */
[----:B------:R-:W-:Y:S05]  /*b730*/  EXIT ;  /* 0x000000000000794d */ /* 0x000fea0003800000 */
.L_x_230:
[----:B------:R-:W-:-:S09]  /*b740*/  UISETP.GT.AND UP0, UPT, UR4, 0x6, UPT ;  /* 0x000000060400788c */ /* 0x000fd2000bf04270 */
[----:B------:R-:W-:Y:S05]  /*b750*/  BRA.U UP0, `(.L_x_236) ;  /* 0x0000000100247547 */ /* 0x000fea000b800000 */
[----:B------:R-:W-:-:S09]  /*b760*/  UISETP.NE.AND UP0, UPT, UR4, 0x5, UPT ;  /* 0x000000050400788c */ /* 0x000fd2000bf05270 */
[----:B------:R-:W-:Y:S05]  /*b770*/  BRA.U !UP0, `(.L_x_237) ;  /* 0x0000000108107547 */ /* 0x000fea000b800000 */
[----:B------:R-:W-:-:S09]  /*b780*/  UISETP.NE.AND UP0, UPT, UR4, 0x6, UPT ;  /* 0x000000060400788c */ /* 0x000fd2000bf05270 */
[----:B------:R-:W-:Y:S05]  /*b790*/  BRA.U UP0, `(.L_x_233) ;  /* 0x0000000900047547 */ /* 0x000fea000b800000 */
[----:B-1--4-:R-:W-:Y:S01]  /*b7a0*/  STG.E desc[UR36][R16.64], R2 ;  /* 0x0000000210007986 */ /* 0x012fe2000c101924 */
[----:B------:R-:W-:Y:S05]  /*b7b0*/  EXIT ;  /* 0x000000000000794d */ /* 0x000fea0003800000 */
.L_x_237:
[----:B-1--4-:R-:W-:-:S05]  /*b7c0*/  F2FP.F16.F32.PACK_AB R2, RZ, R2 ;  /* 0x00000002ff02723e */ /* 0x012fca00000000ff */
[----:B------:R-:W-:Y:S01]  /*b7d0*/  STG.E.U16 desc[UR36][R16.64], R2 ;  /* 0x0000000210007986 */ /* 0x000fe2000c101524 */
[----:B------:R-:W-:Y:S05]  /*b7e0*/  EXIT ;  /* 0x000000000000794d */ /* 0x000fea0003800000 */
.L_x_236:
[----:B------:R-:W-:-:S09]  /*b7f0*/  UISETP.NE.AND UP0, UPT, UR4, 0x7, UPT ;  /* 0x000000070400788c */ /* 0x000fd2000bf05270 */
[----:B------:R-:W-:Y:S05]  /*b800*/  BRA.U !UP0, `(.L_x_238) ;  /* 0x0000000108287547 */ /* 0x000fea000b800000 */
[----:B------:R-:W-:-:S09]  /*b810*/  UISETP.NE.AND UP0, UPT, UR4, 0x8, UPT ;  /* 0x000000080400788c */ /* 0x000fd2000bf05270 */
[----:B------:R-:W-:Y:S05]  /*b820*/  BRA.U !UP0, `(.L_x_239) ;  /* 0x0000000108147547 */ /* 0x000fea000b800000 */
[----:B------:R-:W-:-:S09]  /*b830*/  UISETP.NE.AND UP0, UPT, UR4, 0x9, UPT ;  /* 0x000000090400788c */ /* 0x000fd2000bf05270 */
[----:B------:R-:W-:Y:S05]  /*b840*/  BRA.U UP0, `(.L_x_233) ;  /* 0x0000000500d87547 */ /* 0x000fea000b800000 */
[----:B-1--4-:R-:W-:-:S05]  /*b850*/  IMAD.MOV.U32 R4, RZ, RZ, R2 ;  /* 0x000000ffff047224 */ /* 0x012fca00078e0002 */
[----:B------:R-:W-:Y:S01]  /*b860*/  STG.E.64 desc[UR36][R16.64], R4 ;  /* 0x0000000410007986 */ /* 0x000fe2000c101b24 */
[----:B------:R-:W-:Y:S05]  /*b870*/  EXIT ;  /* 0x000000000000794d */ /* 0x000fea0003800000 */
.L_x_239:
[----:B-1--4-:R-:W-:-:S05]  /*b880*/  F2FP.F16.F32.PACK_AB R3, R5, R2 ;  /* 0x000000020503723e */ /* 0x012fca00000000ff */
[----:B------:R-:W-:Y:S01]  /*b890*/  STG.E desc[UR36][R16.64], R3 ;  /* 0x0000000310007986 */ /* 0x000fe2000c101924 */
[----:B------:R-:W-:Y:S05]  /*b8a0*/  EXIT ;  /* 0x000000000000794d */ /* 0x000fea0003800000 */
.L_x_238:
[----:B-1--4-:R-:W-:-:S06]  /*b8b0*/  FMUL.FTZ R2, R2, 1 ;  /* 0x3f80000002027820 */ /* 0x012fcc0000410000 */
[----:B------:R-:W0:Y:S02]  /*b8c0*/  F2F.F64.F32 R2, R2 ;  /* 0x0000000200027310 */ /* 0x000e240000201800 */
[----:B0-----:R-:W-:Y:S01]  /*b8d0*/  STG.E.64 desc[UR36][R16.64], R2 ;  /* 0x0000000210007986 */ /* 0x001fe2000c101b24 */
[----:B------:R-:W-:Y:S05]  /*b8e0*/  EXIT ;  /* 0x000000000000794d */ /* 0x000fea0003800000 */
.L_x_229:
        /* <DEDUP_REMOVED lines=10> */
[----:B-1--4-:R-:W0:Y:S02]  /*b990*/  F2I.FTZ.U32.TRUNC.NTZ R3, R2 ;  /* 0x0000000200037305 */ /* 0x012e24000021f000 */
[----:B0-----:R-:W-:Y:S01]  /*b9a0*/  STG.E.U16 desc[UR36][R16.64], R3 ;  /* 0x0000000310007986 */ /* 0x001fe2000c101524 */
[----:B------:R-:W-:Y:S05]  /*b9b0*/  EXIT ;  /* 0x000000000000794d */ /* 0x000fea0003800000 */
.L_x_243:
[----:B-1--4-:R-:W-:Y:S01]  /*b9c0*/  LOP3.LUT R4, R2, 0x7fffffff, RZ, 0xc0, !PT ;  /* 0x7fffffff02047812 */ /* 0x012fe200078ec0ff */
        /* <DEDUP_REMOVED lines=11> */
[----:B------:R-:W-:Y:S01]  /*ba80*/  FADD.FTZ R0, R4, 8192 ;  /* 0x4600000004007421 */ /* 0x000fe20000010000 */
[----:B------:R-:W-:-:S04]  /*ba90*/  PRMT R8, RZ, 0x7610, R8 ;  /* 0x00007610ff087816 */ /* 0x000fc80000000008 */
[----:B------:R-:W-:-:S13]  /*baa0*/  LOP3.LUT P0, R3, R0, 0xff, RZ, 0xc0, !PT ;  /* 0x000000ff00037812 */ /* 0x000fda000780c0ff */
[----:B------:R-:W-:Y:S05]  /*bab0*/  @!P0 BRA `(.L_x_245) ;  /* 0x00000000000c8947 */ /* 0x000fea0003800000 */
.L_x_246:
[----:B------:R-:W-:-:S04]  /*bac0*/  SHF.R.U32.HI R2, RZ, 0x18, R2 ;  /* 0x00000018ff027819 */ /* 0x000fc80000011602 */
[----:B------:R-:W-:-:S04]  /*bad0*/  LOP3.LUT R2, R3, 0x80, R2, 0xf8, !PT ;  /* 0x0000008003027812 */ /* 0x000fc800078ef802 */
[----:B------:R-:W-:-:S07]  /*bae0*/  PRMT R8, R2, 0x7610, R8 ;  /* 0x0000761002087816 */ /* 0x000fce0000000008 */
.L_x_245:
[----:B------:R-:W-:Y:S05]  /*baf0*/  BSYNC.RECONVERGENT B0 ;  /* 0x0000000000007941 */ /* 0x000fea0003800200 */
.L_x_244:
[----:B------:R-:W-:Y:S01]  /*bb00*/  STG.E.U8 desc[UR36][R16.64], R8 ;  /* 0x0000000810007986 */ /* 0x000fe2000c101124 */
[----:B------:R-:W-:Y:S05]  /*bb10*/  EXIT ;  /* 0x000000000000794d */ /* 0x000fea0003800000 */
.L_x_242:
[----:B-1--4-:R-:W-:Y:S01]  /*bb20*/  LOP3.LUT R4, R2, 0x7fffffff, RZ, 0xc0, !PT ;  /* 0x7fffffff02047812 */ /* 0x012fe200078ec0ff */
        /* <DEDUP_REMOVED lines=15> */
.L_x_249:
[----:B------:R-:W-:-:S04]  /*bc20*/  SHF.R.U32.HI R2, RZ, 0x18, R2 ;  /* 0x00000018ff027819 */ /* 0x000fc80000011602 */
[----:B------:R-:W-:-:S04]  /*bc30*/  LOP3.LUT R3, R3, 0x80, R2, 0xf8, !PT ;  /* 0x0000008003037812 */ /* 0x000fc800078ef802 */
[----:B------:R-:W-:-:S07]  /*bc40*/  PRMT R8, R3, 0x7610, R8 ;  /* 0x0000761003087816 */ /* 0x000fce0000000008 */
.L_x_248:
[----:B------:R-:W-:Y:S05]  /*bc50*/  BSYNC.RECONVERGENT B0 ;  /* 0x0000000000007941 */ /* 0x000fea0003800200 */
.L_x_247:
[----:B------:R-:W-:Y:S01]  /*bc60*/  STG.E.U8 desc[UR36][R16.64], R8 ;  /* 0x0000000810007986 */ /* 0x000fe2000c101124 */
[----:B------:R-:W-:Y:S05]  /*bc70*/  EXIT ;  /* 0x000000000000794d */ /* 0x000fea0003800000 */
.L_x_241:
[----:B------:R-:W-:-:S09]  /*bc80*/  UISETP.NE.AND UP0, UPT, UR4, 0x1c, UPT ;  /* 0x0000001c0400788c */ /* 0x000fd2000bf05270 */
[----:B------:R-:W-:Y:S05]  /*bc90*/  BRA.U !UP0, `(.L_x_250) ;  /* 0x0000000108587547 */ /* 0x000fea000b800000 */
[----:B------:R-:W-:-:S09]  /*bca0*/  UISETP.NE.AND UP0, UPT, UR4, 0x1d, UPT ;  /* 0x0000001d0400788c */ /* 0x000fd2000bf05270 */
[----:B------:R-:W-:Y:S05]  /*bcb0*/  BRA.U !UP0, `(.L_x_251) ;  /* 0x0000000108447547 */ /* 0x000fea000b800000 */
[----:B------:R-:W-:-:S09]  /*bcc0*/  UISETP.NE.AND UP0, UPT, UR4, 0x2c, UPT ;  /* 0x0000002c0400788c */ /* 0x000fd2000bf05270 */
[----:B------:R-:W-:Y:S05]  /*bcd0*/  BRA.U UP0, `(.L_x_233) ;  /* 0x0000000100b47547 */ /* 0x000fea000b800000 */
[----:B-1--4-:R-:W-:-:S04]  /*bce0*/  SHF.R.U32.HI R4, RZ, 0x17, R2 ;  /* 0x00000017ff047819 */ /* 0x012fc80000011602 */
        /* <DEDUP_REMOVED lines=12> */
[----:B------:R-:W-:Y:S01]  /*bdb0*/  STG.E.U8 desc[UR36][R16.64], R3 ;  /* 0x0000000310007986 */ /* 0x000fe2000c101124 */
[----:B------:R-:W-:Y:S05]  /*bdc0*/  EXIT ;  /* 0x000000000000794d */ /* 0x000fea0003800000 */
.L_x_251:
[----:B-1--4-:R-:W0:Y:S02]  /*bdd0*/  F2I.U64.TRUNC R2, R2 ;  /* 0x0000000200027311 */ /* 0x012e24000020d800 */
[----:B0-----:R-:W-:Y:S01]  /*bde0*/  STG.E.64 desc[UR36][R16.64], R2 ;  /* 0x0000000210007986 */ /* 0x001fe2000c101b24 */
[----:B------:R-:W-:Y:S05]  /*bdf0*/  EXIT ;  /* 0x000000000000794d */ /* 0x000fea0003800000 */
.L_x_250:
[----:B-1--4-:R-:W0:Y:S02]  /*be00*/  F2I.FTZ.U32.TRUNC.NTZ R3, R2 ;  /* 0x0000000200037305 */ /* 0x012e24000021f000 */
[----:B0-----:R-:W-:Y:S01]  /*be10*/  STG.E desc[UR36][R16.64], R3 ;  /* 0x0000000310007986 */ /* 0x001fe2000c101924 */
[----:B------:R-:W-:Y:S05]  /*be20*/  EXIT ;  /* 0x000000000000794d */ /* 0x000fea0003800000 */
.L_x_240:
[----:B------:R-:W-:-:S09]  /*be30*/  UISETP.GT.AND UP0, UPT, UR4, 0xe, UPT ;  /* 0x0000000e0400788c */ /* 0x000fd2000bf04270 */
[----:B------:R-:W-:Y:S05]  /*be40*/  BRA.U UP0, `(.L_x_252) ;  /* 0x0000000100407547 */ /* 0x000fea000b800000 */
[----:B------:R-:W-:-:S09]  /*be50*/  UISETP.NE.AND UP0, UPT, UR4, 0xa, UPT ;  /* 0x0000000a0400788c */ /* 0x000fd2000bf05270 */
[----:B------:R-:W-:Y:S05]  /*be60*/  BRA.U !UP0, `(.L_x_253) ;  /* 0x0000000108207547 */ /* 0x000fea000b800000 */
[----:B------:R-:W-:-:S09]  /*be70*/  UISETP.NE.AND UP0, UPT, UR4, 0xb, UPT ;  /* 0x0000000b0400788c */ /* 0x000fd2000bf05270 */
[----:B------:R-:W-:Y:S05]  /*be80*/  BRA.U UP0, `(.L_x_233) ;  /* 0x0000000100487547 */ /* 0x000fea000b800000 */
[----:B-1--4-:R-:W-:Y:S02]  /*be90*/  FSETP.NEU.FTZ.AND P0, PT, R2, RZ, PT ;  /* 0x000000ff0200720b */ /* 0x012fe40003f1d000 */
[----:B------:R-:W-:-:S04]  /*bea0*/  FSETP.NEU.FTZ.AND P1, PT, R3, RZ, PT ;  /* 0x000000ff0300720b */ /* 0x000fc80003f3d000 */
[----:B------:R-:W-:-:S04]  /*beb0*/  PLOP3.LUT P0, PT, P0, P1, PT, 0xf8, 0x8f ;  /* 0x00000000008f781c */ /* 0x000fc80000703f70 */
[----:B------:R-:W-:-:S05]  /*bec0*/  SEL R3, RZ, 0x1, !P0 ;  /* 0x00000001ff037807 */ /* 0x000fca0004000000 */
[----:B------:R-:W-:Y:S01]  /*bed0*/  STG.E.U8 desc[UR36][R16.64], R3 ;  /* 0x0000000310007986 */ /* 0x000fe2000c101124 */
[----:B------:R-:W-:Y:S05]  /*bee0*/  EXIT ;  /* 0x000000000000794d */ /* 0x000fea0003800000 */
.L_x_253:
[----:B-1--4-:R-:W-:Y:S01]  /*bef0*/  FMUL.FTZ R4, R2, 1 ;  /* 0x3f80000002047820 */ /* 0x012fe20000410000 */
[----:B------:R-:W-:-:S05]  /*bf00*/  FMUL.FTZ R6, R3, -1 ;  /* 0xbf80000003067820 */ /* 0x000fca0000410000 */
[----:B------:R-:W-:Y:S08]  /*bf10*/  F2F.F64.F32 R4, R4 ;  /* 0x0000000400047310 */ /* 0x000ff00000201800 */
[----:B------:R-:W0:Y:S02]  /*bf20*/  F2F.F64.F32 R6, R6 ;  /* 0x0000000600067310 */ /* 0x000e240000201800 */
[----:B0-----:R-:W-:Y:S01]  /*bf30*/  STG.E.128 desc[UR36][R16.64], R4 ;  /* 0x0000000410007986 */ /* 0x001fe2000c101d24 */
[----:B------:R-:W-:Y:S05]  /*bf40*/  EXIT ;  /* 0x000000000000794d */ /* 0x000fea0003800000 */
.L_x_252:
[----:B------:R-:W-:-:S09]  /*bf50*/  UISETP.NE.AND UP0, UPT, UR4, 0xf, UPT ;  /* 0x0000000f0400788c */ /* 0x000fd2000bf05270 */
[----:B------:R-:W-:Y:S05]  /*bf60*/  BRA.U !UP0, `(.L_x_254) ;  /* 0x0000000108e07547 */ /* 0x000fea000b800000 */
[----:B------:R-:W-:-:S09]  /*bf70*/  UISETP.NE.AND UP0, UPT, UR4, 0x17, UPT ;  /* 0x000000170400788c */ /* 0x000fd2000bf05270 */
[----:B------:R-:W-:Y:S05]  /*bf80*/  BRA.U !UP0, `(.L_x_255) ;  /* 0x00000001088c7547 */ /* 0x000fea000b800000 */
[----:B------:R-:W-:-:S09]  /*bf90*/  UISETP.NE.AND UP0, UPT, UR4, 0x18, UPT ;  /* 0x000000180400788c */ /* 0x000fd2000bf05270 */
[----:B------:R-:W-:Y:S05]  /*bfa0*/  BRA.U !UP0, `(.L_x_256) ;  /* 0x0000000108447547 */ /* 0x000fea000b800000 */
.L_x_233:
[----:B------:R-:W-:Y:S01]  /*bfb0*/  MOV R0, 0x0 ;  /* 0x0000000000007802 */ /* 0x000fe20000000f00 */
[----:B------:R-:W0:Y:S01]  /*bfc0*/  LDCU.64 UR4, c[0x4][0x128] ;  /* 0x01002500ff0477ac */ /* 0x000e220008000a00 */
[----:B------:R-:W-:Y:S02]  /*bfd0*/  HFMA2 R8, -RZ, RZ, 0, 6.020069122314453125e-06 ;  /* 0x00000065ff087431 */ /* 0x000fe400000001ff */
[----:B------:R-:W-:Y:S01]  /*bfe0*/  IMAD.MOV.U32 R12, RZ, RZ, 0x1 ;  /* 0x00000001ff0c7424 */ /* 0x000fe200078e00ff */
[----:B-1--4-:R1:W2:Y:S01]  /*bff0*/  LDC.64 R2, c[0x4][R0] ;  /* 0x0100000000027b82 */ /* 0x0122a20000000a00 */
        /* <DEDUP_REMOVED lines=11> */
.L_x_257:
[----:B------:R-:W-:Y:S05]  /*c0b0*/  EXIT ;  /* 0x000000000000794d */ /* 0x000fea0003800000 */
.L_x_256:
[----:B-1--4-:R-:W-:Y:S01]  /*c0c0*/  LOP3.LUT R4, R2, 0x7fffffff, RZ, 0xc0, !PT ;  /* 0x7fffffff02047812 */ /* 0x012fe200078ec0ff */
        /* <DEDUP_REMOVED lines=11> */
.L_x_259:
[----:B------:R-:W-:Y:S05]  /*c180*/  BSYNC.RECONVERGENT B0 ;  /* 0x0000000000007941 */ /* 0x000fea0003800200 */
.L_x_258:
[----:B------:R-:W-:-:S05]  /*c190*/  LOP3.LUT R3, R0, 0x80, R5, 0xf8, !PT ;  /* 0x0000008000037812 */ /* 0x000fca00078ef805 */
[----:B------:R-:W-:Y:S01]  /*c1a0*/  STG.E.U8 desc[UR36][R16.64], R3 ;  /* 0x0000000310007986 */ /* 0x000fe2000c101124 */
[----:B------:R-:W-:Y:S05]  /*c1b0*/  EXIT ;  /* 0x000000000000794d */ /* 0x000fea0003800000 */
.L_x_255:
[----:B-1--4-:R-:W-:Y:S01]  /*c1c0*/  LOP3.LUT R4, R2, 0x7fffffff, RZ, 0xc0, !PT ;  /* 0x7fffffff02047812 */ /* 0x012fe200078ec0ff */
        /* <DEDUP_REMOVED lines=10> */
.L_x_261:
[----:B------:R-:W-:Y:S01]  /*c270*/  HFMA2 R0, -RZ, RZ, 0, 7.569789886474609375e-06 ;  /* 0x0000007fff007431 */ /* 0x000fe200000001ff */
[----:B------:R-:W-:-:S04]  /*c280*/  ISETP.GT.U32.AND P0, PT, R4, 0x7f800000, PT ;  /* 0x7f8000000400780c */ /* 0x000fc80003f04070 */
[----:B------:R-:W-:-:S09]  /*c290*/  SEL R0, R0, 0x7c, P0 ;  /* 0x0000007c00007807 */ /* 0x000fd20000000000 */
.L_x_262:
[----:B------:R-:W-:Y:S05]  /*c2a0*/  BSYNC.RECONVERGENT B0 ;  /* 0x0000000000007941 */ /* 0x000fea0003800200 */
.L_x_260:
[----:B------:R-:W-:-:S04]  /*c2b0*/  SHF.R.U32.HI R3, RZ, 0x18, R2 ;  /* 0x00000018ff037819 */ /* 0x000fc80000011602 */
[----:B------:R-:W-:-:S05]  /*c2c0*/  LOP3.LUT R3, R0, 0x80, R3, 0xf8, !PT ;  /* 0x0000008000037812 */ /* 0x000fca00078ef803 */
[----:B------:R-:W-:Y:S01]  /*c2d0*/  STG.E.U8 desc[UR36][R16.64], R3 ;  /* 0x0000000310007986 */ /* 0x000fe2000c101124 */
[----:B------:R-:W-:Y:S05]  /*c2e0*/  EXIT ;  /* 0x000000000000794d */ /* 0x000fea0003800000 */
.L_x_254:
[----:B-1--4-:R-:W-:-:S05]  /*c2f0*/  F2FP.BF16.F32.PACK_AB R2, RZ, R2 ;  /* 0x00000002ff02723e */ /* 0x012fca00000010ff */
[----:B------:R-:W-:Y:S01]  /*c300*/  STG.E.U16 desc[UR36][R16.64], R2 ;  /* 0x0000000210007986 */ /* 0x000fe2000c101524 */
[----:B------:R-:W-:Y:S05]  /*c310*/  EXIT ;  /* 0x000000000000794d */ /* 0x000fea0003800000 */
.L_x_263:
[----:B------:R-:W-:-:S00]  /*c320*/  BRA `(.L_x_263) ;  /* 0xfffffffc00fc7947 */ /* 0x000fc0000383ffff */
[----:B------:R-:W-:-:S00]  /*c330*/  NOP ;  /* 0x0000000000007918 */ /* 0x000fc00000000000 */
        /* <DEDUP_REMOVED lines=12> */
.L_x_2268:


//--------------------- .text._ZN2at6native27unrolled_elementwise_kernelIZZZNS0_16conj_kernel_cudaERNS_18TensorIteratorBaseEENKUlvE0_clEvENKUlvE10_clEvEUlN3c107complexIfEEE_St5arrayIPcLm2EELi4E23TrivialOffsetCalculatorILi1EjESE_NS0_6memory12LoadWithCastILi1EEENSF_13StoreWithCastILi1EEEEEviT_T0_T2_T3_T4_T5_ --------------------------
	.section	.text._ZN2at6native27unrolled_elementwise_kernelIZZZNS0_16conj_kernel_cudaERNS_18TensorIteratorBaseEENKUlvE0_clEvENKUlvE10_clEvEUlN3c107complexIfEEE_St5arrayIPcLm2EELi4E23TrivialOffsetCalculatorILi1EjESE_NS0_6memory12LoadWithCastILi1EEENSF_13StoreWithCastILi1EEEEEviT_T0_T2_T3_T4_T5_,"ax",@progbits
	.align	128
        .global         _ZN2at6native27unrolled_elementwise_kernelIZZZNS0_16conj_kernel_cudaERNS_18TensorIteratorBaseEENKUlvE0_clEvENKUlvE10_clEvEUlN3c107complexIfEEE_St5arrayIPcLm2EELi4E23TrivialOffsetCalculatorILi1EjESE_NS0_6memory12LoadWithCastILi1EEENSF_13StoreWithCastILi1EEEEEviT_T0_T2_T3_T4_T5_
        .type           _ZN2at6native27unrolled_elementwise_kernelIZZZNS0_16conj_kernel_cudaERNS_18TensorIteratorBaseEENKUlvE0_clEvENKUlvE10_clEvEUlN3c107complexIfEEE_St5arrayIPcLm2EELi4E23TrivialOffsetCalculatorILi1EjESE_NS0_6memory12LoadWithCastILi1EEENSF_13StoreWithCastILi1EEEEEviT_T0_T2_T3_T4_T5_,@function
        .size           _ZN2at6native27unrolled_elementwise_kernelIZZZNS0_16conj_kernel_cudaERNS_18TensorIteratorBaseEENKUlvE0_clEvENKUlvE10_clEvEUlN3c107complexIfEEE_St5arrayIPcLm2EELi4E23TrivialOffsetCalculatorILi1EjESE_NS0_6memory12LoadWithCastILi1EEENSF_13StoreWithCastILi1EEEEEviT_T0_T2_T3_T4_T5_,(.L_x_2269 - _ZN2at6native27unrolled_elementwise_kernelIZZZNS0_16conj_kernel_cudaERNS_18TensorIteratorBaseEENKUlvE0_clEvENKUlvE10_clEvEUlN3c107complexIfEEE_St5arrayIPcLm2EELi4E23TrivialOffsetCalculatorILi1EjESE_NS0_6memory12LoadWithCastILi1EEENSF_13StoreWithCastILi1EEEEEviT_T0_T2_T3_T4_T5_)
        .other          _ZN2at6native27unrolled_elementwise_kernelIZZZNS0_16conj_kernel_cudaERNS_18TensorIteratorBaseEENKUlvE0_clEvENKUlvE10_clEvEUlN3c107complexIfEEE_St5arrayIPcLm2EELi4E23TrivialOffsetCalculatorILi1EjESE_NS0_6memory12LoadWithCastILi1EEENSF_13StoreWithCastILi1EEEEEviT_T0_T2_T3_T4_T5_,@"STO_CUDA_ENTRY STV_DEFAULT"
_ZN2at6native27unrolled_elementwise_kernelIZZZNS0_16conj_kernel_cudaERNS_18TensorIteratorBaseEENKUlvE0_clEvENKUlvE10_clEvEUlN3c107complexIfEEE_St5arrayIPcLm2EELi4E23TrivialOffsetCalculatorILi1EjESE_NS0_6memory12LoadWithCastILi1EEENSF_13StoreWithCastILi1EEEEEviT_T0_T2_T3_T4_T5_:
.text._ZN2at6native27unrolled_elementwise_kernelIZZZNS0_16conj_kernel_cudaERNS_18TensorIteratorBaseEENKUlvE0_clEvENKUlvE10_clEvEUlN3c107complexIfEEE_St5arrayIPcLm2EELi4E23TrivialOffsetCalculatorILi1EjESE_NS0_6memory12LoadWithCastILi1EEENSF_13StoreWithCastILi1EEEEEviT_T0_T2_T3_T4_T5_:
[----:B------:R-:W0:Y:S01]  /*0000*/  LDC R1, c[0x0][0x37c] ;  /* 0x0000df00ff017b82 */ /* 0x000e220000000800 */
[----:B------:R-:W1:Y:S07]  /*0010*/  S2R R2, SR_CTAID.X ;  /* 0x0000000000027919 */ /* 0x000e6e0000002500 */
[----:B------:R-:W1:Y:S01]  /*0020*/  LDC R3, c[0x0][0x380] ;  /* 0x0000e000ff037b82 */ /* 0x000e620000000800 */
[----:B------:R-:W2:Y:S01]  /*0030*/  LDCU.64 UR36, c[0x0][0x358] ;  /* 0x00006b00ff2477ac */ /* 0x000ea20008000a00 */
[----:B------:R-:W-:Y:S01]  /*0040*/  BSSY.RECONVERGENT B7, `(.L_x_264) ;  /* 0x0000100000077945 */ /* 0x000fe20003800200 */
[----:B------:R-:W3:Y:S01]  /*0050*/  S2R R29, SR_TID.X ;  /* 0x00000000001d7919 */ /* 0x000ee20000002100 */
[----:B------:R-:W-:Y:S01]  /*0060*/  CS2R R22, SRZ ;  /* 0x0000000000167805 */ /* 0x000fe2000001ff00 */
[----:B------:R-:W4:Y:S01]  /*0070*/  LDCU.U8 UR38, c[0x0][0x39c] ;  /* 0x00007380ff2677ac */ /* 0x000f220008000000 */
[----:B-1----:R-:W-:-:S02]  /*0080*/  IMAD R26, R2, -0x200, R3 ;  /* 0xfffffe00021a7824 */ /* 0x002fc400078e0203 */
[----:B---3--:R-:W-:-:S03]  /*0090*/  IMAD.MOV.U32 R27, RZ, RZ, R29 ;  /* 0x000000ffff1b7224 */ /* 0x008fc600078e001d */
[----:B------:R-:W-:-:S13]  /*00a0*/  ISETP.GE.AND P0, PT, R29, R26, PT ;  /* 0x0000001a1d00720c */ /* 0x000fda0003f06270 */
[----:B0-2-4-:R-:W-:Y:S05]  /*00b0*/  @P0 BRA `(.L_x_265) ;  /* 0x0000000c00e00947 */ /* 0x015fea0003800000 */
[----:B------:R-:W0:Y:S01]  /*00c0*/  LDC.64 R4, c[0x0][0x390] ;  /* 0x0000e400ff047b82 */ /* 0x000e220000000a00 */
[----:B------:R-:W1:Y:S01]  /*00d0*/  LDCU UR5, c[0x0][0x3a0] ;  /* 0x00007400ff0577ac */ /* 0x000e620008000800 */
[----:B------:R-:W-:Y:S01]  /*00e0*/  IMAD R0, R2, 0x200, R27 ;  /* 0x0000020002007824 */ /* 0x000fe200078e021b */
[----:B------:R-:W-:Y:S01]  /*00f0*/  BSSY.RECONVERGENT B6, `(.L_x_266) ;  /* 0x00000f3000067945 */ /* 0x000fe20003800200 */
[----:B------:R-:W-:-:S04]  /*0100*/  UPRMT UR4, UR38, 0x9910, URZ ;  /* 0x0000991026047896 */ /* 0x000fc800080000ff */
[----:B------:R-:W-:Y:S01]  /*0110*/  UISETP.GT.AND UP0, UPT, UR4, 0x9, UPT ;  /* 0x000000090400788c */ /* 0x000fe2000bf04270 */
[----:B-1----:R-:W-:-:S05]  /*0120*/  IMAD R3, R0, UR5, RZ ;  /* 0x0000000500037c24 */ /* 0x002fca000f8e02ff */
[----:B0-----:R-:W-:-:S05]  /*0130*/  IADD3 R4, P0, PT, R3, R4, RZ ;  /* 0x0000000403047210 */ /* 0x001fca0007f1e0ff */
[----:B------:R-:W-:Y:S01]  /*0140*/  IMAD.X R5, RZ, RZ, R5, P0 ;  /* 0x000000ffff057224 */ /* 0x000fe200000e0605 */
        /* <DEDUP_REMOVED lines=10> */
[----:B------:R-:W-:Y:S01]  /*01f0*/  IMAD.MOV.U32 R23, RZ, RZ, RZ ;  /* 0x000000ffff177224 */ /* 0x000fe200078e00ff */
[----:B--2---:R4:W0:Y:S01]  /*0200*/  I2F.S16 R22, R4 ;  /* 0x0000000400167306 */ /* 0x0048220000101400 */
[----:B------:R-:W-:Y:S05]  /*0210*/  BRA `(.L_x_272) ;  /* 0x0000000c00807947 */ /* 0x000fea0003800000 */
.L_x_270:
[----:B------:R-:W2:Y:S01]  /*0220*/  LDG.E.U8 R4, desc[UR36][R4.64] ;  /* 0x0000002404047981 */ /* 0x000ea2000c1e1100 */
[----:B------:R-:W-:Y:S01]  /*0230*/  IMAD.MOV.U32 R23, RZ, RZ, RZ ;  /* 0x000000ffff177224 */ /* 0x000fe200078e00ff */
[----:B--2---:R-:W-:Y:S01]  /*0240*/  I2FP.F32.U32 R22, R4 ;  /* 0x0000000400167245 */ /* 0x004fe20000201000 */
[----:B------:R-:W-:Y:S06]  /*0250*/  BRA `(.L_x_272) ;  /* 0x0000000c00707947 */ /* 0x000fec0003800000 */
.L_x_269:
        /* <DEDUP_REMOVED lines=8> */
[----:B--2---:R0:W1:Y:S01]  /*02e0*/  I2F.S64 R22, R4 ;  /* 0x0000000400167312 */ /* 0x0040620000301400 */
[----:B------:R-:W-:Y:S05]  /*02f0*/  BRA `(.L_x_272) ;  /* 0x0000000c00487947 */ /* 0x000fea0003800000 */
.L_x_274:
[----:B------:R-:W2:Y:S01]  /*0300*/  LDG.E R4, desc[UR36][R4.64] ;  /* 0x0000002404047981 */ /* 0x000ea2000c1e1900 */
[----:B------:R-:W-:Y:S01]  /*0310*/  IMAD.MOV.U32 R23, RZ, RZ, RZ ;  /* 0x000000ffff177224 */ /* 0x000fe200078e00ff */
[----:B--2---:R-:W-:Y:S01]  /*0320*/  I2FP.F32.S32 R22, R4 ;  /* 0x0000000400167245 */ /* 0x004fe20000201400 */
[----:B------:R-:W-:Y:S06]  /*0330*/  BRA `(.L_x_272) ;  /* 0x0000000c00387947 */ /* 0x000fec0003800000 */
.L_x_273:
[----:B------:R-:W2:Y:S01]  /*0340*/  LDG.E.U16 R4, desc[UR36][R4.64] ;  /* 0x0000002404047981 */ /* 0x000ea2000c1e1500 */
[----:B------:R-:W-:Y:S01]  /*0350*/  IMAD.MOV.U32 R23, RZ, RZ, RZ ;  /* 0x000000ffff177224 */ /* 0x000fe200078e00ff */
[----:B--2---:R2:W3:Y:S01]  /*0360*/  I2F.S16 R22, R4 ;  /* 0x0000000400167306 */ /* 0x0044e20000101400 */
[----:B------:R-:W-:Y:S05]  /*0370*/  BRA `(.L_x_272) ;  /* 0x0000000c00287947 */ /* 0x000fea0003800000 */
.L_x_268:
        /* <DEDUP_REMOVED lines=9> */
.L_x_276:
[----:B------:R-:W2:Y:S01]  /*0410*/  LDG.E.U16 R4, desc[UR36][R4.64] ;  /* 0x0000002404047981 */ /* 0x000ea2000c1e1500 */
[----:B------:R-:W-:Y:S02]  /*0420*/  IMAD.MOV.U32 R23, RZ, RZ, RZ ;  /* 0x000000ffff177224 */ /* 0x000fe400078e00ff */
[----:B--2---:R-:W-:Y:S01]  /*0430*/  HADD2.F32 R22, -RZ, R4.H0_H0 ;  /* 0x20000004ff167230 */ /* 0x004fe20000004100 */
[----:B------:R-:W-:Y:S06]  /*0440*/  BRA `(.L_x_272) ;  /* 0x0000000800f47947 */ /* 0x000fec0003800000 */
.L_x_275:
        /* <DEDUP_REMOVED lines=8> */
.L_x_278:
[----:B------:R-:W2:Y:S02]  /*04d0*/  LDG.E R4, desc[UR36][R4.64] ;  /* 0x0000002404047981 */ /* 0x000ea4000c1e1900 */
[--C-:B--2---:R-:W-:Y:S02]  /*04e0*/  HADD2.F32 R22, -RZ, R4.reuse.H0_H0 ;  /* 0x20000004ff167230 */ /* 0x104fe40000004100 */
[----:B------:R-:W-:Y:S01]  /*04f0*/  HADD2.F32 R23, -RZ, R4.H1_H1 ;  /* 0x30000004ff177230 */ /* 0x000fe20000004100 */
[----:B------:R-:W-:Y:S06]  /*0500*/  BRA `(.L_x_272) ;  /* 0x0000000800c47947 */ /* 0x000fec0003800000 */
.L_x_277:
        /* <DEDUP_REMOVED lines=8> */
.L_x_267:
        /* <DEDUP_REMOVED lines=13> */
.L_x_281:
        /* <DEDUP_REMOVED lines=10> */
.L_x_280:
[----:B------:R-:W-:-:S09]  /*0700*/  UISETP.NE.AND UP0, UPT, UR4, 0xf, UPT ;  /* 0x0000000f0400788c */ /* 0x000fd2000bf05270 */
[----:B------:R-:W-:Y:S05]  /*0710*/  BRA.U !UP0, `(.L_x_282) ;  /* 0x0000000108987547 */ /* 0x000fea000b800000 */
[----:B------:R-:W-:-:S09]  /*0720*/  UISETP.NE.AND UP0, UPT, UR4, 0x17, UPT ;  /* 0x000000170400788c */ /* 0x000fd2000bf05270 */
[----:B------:R-:W-:Y:S05]  /*0730*/  BRA.U !UP0, `(.L_x_283) ;  /* 0x0000000108587547 */ /* 0x000fea000b800000 */
[----:B------:R-:W-:-:S09]  /*0740*/  UISETP.NE.AND UP0, UPT, UR4, 0x18, UPT ;  /* 0x000000180400788c */ /* 0x000fd2000bf05270 */
[----:B------:R-:W-:Y:S05]  /*0750*/  BRA.U UP0, `(.L_x_271) ;  /* 0x0000000500a87547 */ /* 0x000fea000b800000 */
[----:B------:R-:W2:Y:S01]  /*0760*/  LDG.E.U8 R22, desc[UR36][R4.64] ;  /* 0x0000002404167981 */ /* 0x000ea2000c1e1100 */
[----:B------:R-:W-:Y:S02]  /*0770*/  IMAD.MOV.U32 R6, RZ, RZ, 0x1f ;  /* 0x0000001fff067424 */ /* 0x000fe400078e00ff */
[----:B------:R-:W-:Y:S02]  /*0780*/  IMAD.MOV.U32 R23, RZ, RZ, RZ ;  /* 0x000000ffff177224 */ /* 0x000fe400078e00ff */
[----:B--2---:R-:W-:-:S05]  /*0790*/  IMAD.SHL.U32 R22, R22, 0x1000000, RZ ;  /* 0x0100000016167824 */ /* 0x004fca00078e00ff */
[C---:B------:R-:W-:Y:S02]  /*07a0*/  LOP3.LUT R0, R22.reuse, 0x7f000000, RZ, 0xc0, !PT ;  /* 0x7f00000016007812 */ /* 0x040fe400078ec0ff */
[----:B------:R-:W-:Y:S02]  /*07b0*/  LOP3.LUT P0, RZ, R22, 0x7f000000, RZ, 0xc0, !PT ;  /* 0x7f00000016ff7812 */ /* 0x000fe4000780c0ff */
[----:B------:R-:W0:Y:S02]  /*07c0*/  FLO.U32 R3, R0 ;  /* 0x0000000000037300 */ /* 0x000e2400000e0000 */
[----:B0-----:R-:W-:-:S05]  /*07d0*/  IMAD.MOV R3, RZ, RZ, -R3 ;  /* 0x000000ffff037224 */ /* 0x001fca00078e0a03 */
[----:B------:R-:W-:-:S05]  /*07e0*/  VIADDMNMX.U32 R3, R3, R6, 0x4, !PT ;  /* 0x0000000403037446 */ /* 0x000fca0007800006 */
[----:B------:R-:W-:-:S04]  /*07f0*/  VIADD R3, R3, 0xfffffffc ;  /* 0xfffffffc03037836 */ /* 0x000fc80000000000 */
[----:B------:R-:W-:Y:S01]  /*0800*/  IMAD.SHL.U32 R7, R3, 0x800000, RZ ;  /* 0x0080000003077824 */ /* 0x000fe200078e00ff */
[C---:B------:R-:W-:Y:S01]  /*0810*/  SHF.L.U32 R6, R0.reuse, R3, RZ ;  /* 0x0000000300067219 */ /* 0x040fe200000006ff */
[----:B------:R-:W-:-:S03]  /*0820*/  VIADD R3, R0, 0x1000000 ;  /* 0x0100000000037836 */ /* 0x000fc60000000000 */
[----:B------:R-:W-:Y:S02]  /*0830*/  LEA.HI R6, R6, -R7, RZ, 0x1c ;  /* 0x8000000706067211 */ /* 0x000fe400078fe0ff */
[----:B------:R-:W-:-:S03]  /*0840*/  SHF.R.S32.HI R3, RZ, 0x8, R3 ;  /* 0x00000008ff037819 */ /* 0x000fc60000011403 */
[----:B------:R-:W-:-:S05]  /*0850*/  VIADD R6, R6, 0x3c000000 ;  /* 0x3c00000006067836 */ /* 0x000fca0000000000 */
[----:B------:R-:W-:-:S04]  /*0860*/  LOP3.LUT R3, R6, 0x7f800000, R3, 0xf8, !PT ;  /* 0x7f80000006037812 */ /* 0x000fc800078ef803 */
[----:B------:R-:W-:-:S04]  /*0870*/  SEL R3, R3, RZ, P0 ;  /* 0x000000ff03037207 */ /* 0x000fc80000000000 */
[----:B------:R-:W-:Y:S01]  /*0880*/  LOP3.LUT R22, R3, 0x80000000, R22, 0xf8, !PT ;  /* 0x8000000003167812 */ /* 0x000fe200078ef816 */
[----:B------:R-:W-:Y:S06]  /*0890*/  BRA `(.L_x_272) ;  /* 0x0000000400e07947 */ /* 0x000fec0003800000 */
.L_x_283:
[----:B------:R-:W2:Y:S01]  /*08a0*/  LDG.E.U8 R4, desc[UR36][R4.64] ;  /* 0x0000002404047981 */ /* 0x000ea2000c1e1100 */
[----:B------:R-:W-:Y:S02]  /*08b0*/  IMAD.MOV.U32 R23, RZ, RZ, RZ ;  /* 0x000000ffff177224 */ /* 0x000fe400078e00ff */
[C---:B--2---:R-:W-:Y:S02]  /*08c0*/  IMAD.SHL.U32 R3, R4.reuse, 0x2000000, RZ ;  /* 0x0200000004037824 */ /* 0x044fe400078e00ff */
[----:B------:R-:W-:-:S03]  /*08d0*/  IMAD.SHL.U32 R6, R4, 0x100, RZ ;  /* 0x0000010004067824 */ /* 0x000fc600078e00ff */
[----:B------:R-:W-:-:S13]  /*08e0*/  ISETP.GT.U32.AND P0, PT, R3, 0x7ffffff, PT ;  /* 0x07ffffff0300780c */ /* 0x000fda0003f04070 */
[----:B------:R-:W-:Y:S02]  /*08f0*/  @!P0 LOP3.LUT R0, R6, 0x7f00, RZ, 0xc0, !PT ;  /* 0x00007f0006008812 */ /* 0x000fe400078ec0ff */
[----:B------:R-:W-:Y:S02]  /*0900*/  @P0 LEA.HI R3, R3, 0x70000000, RZ, 0x1c ;  /* 0x7000000003030811 */ /* 0x000fe400078fe0ff */
[----:B------:R-:W-:Y:S02]  /*0910*/  @!P0 LOP3.LUT R0, R0, 0x3f000000, RZ, 0xfc, !PT ;  /* 0x3f00000000008812 */ /* 0x000fe400078efcff */
[----:B------:R-:W-:-:S03]  /*0920*/  PRMT R6, R6, 0x9910, RZ ;  /* 0x0000991006067816 */ /* 0x000fc600000000ff */
[----:B------:R-:W-:Y:S01]  /*0930*/  @!P0 FADD.FTZ R0, R0, -0.5 ;  /* 0xbf00000000008421 */ /* 0x000fe20000010000 */
[----:B------:R-:W-:Y:S01]  /*0940*/  @P0 FMUL.FTZ R0, R3, 1.9259299443872358531e-34 ;  /* 0x0780000003000820 */ /* 0x000fe20000410000 */
[----:B------:R-:W-:-:S05]  /*0950*/  IMAD.MOV.U32 R3, RZ, RZ, R6 ;  /* 0x000000ffff037224 */ /* 0x000fca00078e0006 */
[----:B------:R-:W-:Y:S01]  /*0960*/  LOP3.LUT R22, R0, 0x80000000, R3, 0xf8, !PT ;  /* 0x8000000000167812 */ /* 0x000fe200078ef803 */
[----:B------:R-:W-:Y:S06]  /*0970*/  BRA `(.L_x_272) ;  /* 0x0000000400a87947 */ /* 0x000fec0003800000 */
.L_x_282:
[----:B------:R-:W2:Y:S01]  /*0980*/  LDG.E.U16 R4, desc[UR36][R4.64] ;  /* 0x0000002404047981 */ /* 0x000ea2000c1e1500 */
[----:B------:R-:W-:Y:S02]  /*0990*/  IMAD.MOV.U32 R23, RZ, RZ, RZ ;  /* 0x000000ffff177224 */ /* 0x000fe400078e00ff */
[----:B--2---:R-:W-:Y:S01]  /*09a0*/  IMAD.U32 R22, R4, 0x10000, RZ ;  /* 0x0001000004167824 */ /* 0x004fe200078e00ff */
[----:B------:R-:W-:Y:S06]  /*09b0*/  BRA `(.L_x_272) ;  /* 0x0000000400987947 */ /* 0x000fec0003800000 */
.L_x_279:
        /* <DEDUP_REMOVED lines=12> */
.L_x_286:
        /* <DEDUP_REMOVED lines=20> */
.L_x_288:
[----:B------:R-:W-:Y:S05]  /*0bc0*/  BSYNC.RECONVERGENT B0 ;  /* 0x0000000000007941 */ /* 0x000fea0003800200 */
.L_x_287:
[----:B------:R-:W-:Y:S01]  /*0bd0*/  IMAD.SHL.U32 R0, R0, 0x100000, RZ ;  /* 0x0010000000007824 */ /* 0x000fe200078e00ff */
[----:B------:R-:W-:-:S04]  /*0be0*/  LEA R3, R3, 0x3b800000, 0x17 ;  /* 0x3b80000003037811 */ /* 0x000fc800078eb8ff */
[----:B------:R-:W-:Y:S01]  /*0bf0*/  LOP3.LUT R22, R3, R0, R7, 0xfe, !PT ;  /* 0x0000000003167212 */ /* 0x000fe200078efe07 */
[----:B------:R-:W-:Y:S06]  /*0c00*/  BRA `(.L_x_272) ;  /* 0x0000000400047947 */ /* 0x000fec0003800000 */
.L_x_285:
        /* <DEDUP_REMOVED lines=20> */
.L_x_290:
[----:B------:R-:W-:Y:S05]  /*0d50*/  BSYNC.RECONVERGENT B0 ;  /* 0x0000000000007941 */ /* 0x000fea0003800200 */
.L_x_289:
[----:B------:R-:W-:Y:S01]  /*0d60*/  IMAD.SHL.U32 R0, R0, 0x200000, RZ ;  /* 0x0020000000007824 */ /* 0x000fe200078e00ff */
[----:B------:R-:W-:-:S04]  /*0d70*/  LEA R3, R3, 0x37800000, 0x17 ;  /* 0x3780000003037811 */ /* 0x000fc800078eb8ff */
[----:B------:R-:W-:Y:S01]  /*0d80*/  LOP3.LUT R22, R3, R0, R7, 0xfe, !PT ;  /* 0x0000000003167212 */ /* 0x000fe200078efe07 */
[----:B------:R-:W-:Y:S06]  /*0d90*/  BRA `(.L_x_272) ;  /* 0x0000000000a07947 */ /* 0x000fec0003800000 */
.L_x_284:
[----:B------:R-:W-:-:S09]  /*0da0*/  UISETP.NE.AND UP0, UPT, UR4, 0x1c, UPT ;  /* 0x0000001c0400788c */ /* 0x000fd2000bf05270 */
[----:B------:R-:W-:Y:S05]  /*0db0*/  BRA.U !UP0, `(.L_x_291) ;  /* 0x00000001088c7547 */ /* 0x000fea000b800000 */
[----:B------:R-:W-:-:S09]  /*0dc0*/  UISETP.NE.AND UP0, UPT, UR4, 0x1d, UPT ;  /* 0x0000001d0400788c */ /* 0x000fd2000bf05270 */
[----:B------:R-:W-:Y:S05]  /*0dd0*/  BRA.U !UP0, `(.L_x_292) ;  /* 0x0000000108747547 */ /* 0x000fea000b800000 */
[----:B------:R-:W-:-:S09]  /*0de0*/  UISETP.NE.AND UP0, UPT, UR4, 0x2c, UPT ;  /* 0x0000002c0400788c */ /* 0x000fd2000bf05270 */
[----:B------:R-:W-:Y:S05]  /*0df0*/  BRA.U !UP0, `(.L_x_293) ;  /* 0x0000000108487547 */ /* 0x000fea000b800000 */
.L_x_271:
[----:B------:R-:W-:Y:S01]  /*0e00*/  MOV R14, 0x0 ;  /* 0x00000000000e7802 */ /* 0x000fe20000000f00 */
[----:B------:R-:W0:Y:S01]  /*0e10*/  LDCU.64 UR4, c[0x4][0x128] ;  /* 0x01002500ff0477ac */ /* 0x000e220008000a00 */
[----:B------:R-:W-:Y:S02]  /*0e20*/  IMAD.MOV.U32 R8, RZ, RZ, 0x4e ;  /* 0x0000004eff087424 */ /* 0x000fe400078e00ff */
[----:B------:R-:W-:Y:S01]  /*0e30*/  IMAD.MOV.U32 R12, RZ, RZ, 0x1 ;  /* 0x00000001ff0c7424 */ /* 0x000fe200078e00ff */
[----:B------:R-:W1:Y:S01]  /*0e40*/  LDCU.64 UR6, c[0x4][0x130] ;  /* 0x01002600ff0677ac */ /* 0x000e620008000a00 */
[----:B------:R-:W2:Y:S01]  /*0e50*/  LDC.64 R14, c[0x4][R14] ;  /* 0x010000000e0e7b82 */ /* 0x000ea20000000a00 */
[----:B------:R-:W-:Y:S01]  /*0e60*/  IMAD.MOV.U32 R13, RZ, RZ, RZ ;  /* 0x000000ffff0d7224 */ /* 0x000fe200078e00ff */
[----:B------:R-:W3:Y:S01]  /*0e70*/  LDCU.64 UR8, c[0x4][0x38] ;  /* 0x01000700ff0877ac */ /* 0x000ee20008000a00 */
[----:B0-----:R-:W-:Y:S02]  /*0e80*/  IMAD.U32 R4, RZ, RZ, UR4 ;  /* 0x00000004ff047e24 */ /* 0x001fe4000f8e00ff */
[----:B------:R-:W-:-:S02]  /*0e90*/  IMAD.U32 R5, RZ, RZ, UR5 ;  /* 0x00000005ff057e24 */ /* 0x000fc4000f8e00ff */
[----:B-1----:R-:W-:Y:S02]  /*0ea0*/  IMAD.U32 R6, RZ, RZ, UR6 ;  /* 0x00000006ff067e24 */ /* 0x002fe4000f8e00ff */
[----:B------:R-:W-:Y:S02]  /*0eb0*/  IMAD.U32 R7, RZ, RZ, UR7 ;  /* 0x00000007ff077e24 */ /* 0x000fe4000f8e00ff */
[----:B---3--:R-:W-:Y:S02]  /*0ec0*/  IMAD.U32 R10, RZ, RZ, UR8 ;  /* 0x00000008ff0a7e24 */ /* 0x008fe4000f8e00ff */
[----:B------:R-:W-:-:S07]  /*0ed0*/  IMAD.U32 R11, RZ, RZ, UR9 ;  /* 0x00000009ff0b7e24 */ /* 0x000fce000f8e00ff */
[----:B------:R-:W-:-:S07]  /*0ee0*/  LEPC R20, `(.L_x_294) ;  /* 0x000000001014794e */ /* 0x000fce0000000000 */
[----:B--2---:R-:W-:Y:S05]  /*0ef0*/  CALL.ABS.NOINC R14 ;  /* 0x000000000e007343 */ /* 0x004fea0003c00000 */
.L_x_294:
[----:B------:R-:W-:Y:S01]  /*0f00*/  CS2R R22, SRZ ;  /* 0x0000000000167805 */ /* 0x000fe2000001ff00 */
[----:B------:R-:W-:Y:S06]  /*0f10*/  BRA `(.L_x_272) ;  /* 0x0000000000407947 */ /* 0x000fec0003800000 */
.L_x_293:
[----:B------:R-:W2:Y:S01]  /*0f20*/  LDG.E.U8 R4, desc[UR36][R4.64] ;  /* 0x0000002404047981 */ /* 0x000ea2000c1e1100 */
[----:B------:R-:W-:Y:S02]  /*0f30*/  IMAD.MOV.U32 R23, RZ, RZ, RZ ;  /* 0x000000ffff177224 */ /* 0x000fe400078e00ff */
[----:B------:R-:W-:Y:S01]  /*0f40*/  IMAD.MOV.U32 R22, RZ, RZ, 0x400000 ;  /* 0x00400000ff167424 */ /* 0x000fe200078e00ff */
[----:B--2---:R-:W-:-:S13]  /*0f50*/  ISETP.NE.AND P0, PT, R4, RZ, PT ;  /* 0x000000ff0400720c */ /* 0x004fda0003f05270 */
[----:B------:R-:W-:Y:S05]  /*0f60*/  @!P0 BRA `(.L_x_272) ;  /* 0x00000000002c8947 */ /* 0x000fea0003800000 */
[----:B------:R-:W-:-:S13]  /*0f70*/  ISETP.NE.AND P0, PT, R4, 0xff, PT ;  /* 0x000000ff0400780c */ /* 0x000fda0003f05270 */
[----:B------:R-:W-:Y:S02]  /*0f80*/  @!P0 IMAD.MOV.U32 R22, RZ, RZ, 0x7f800001 ;  /* 0x7f800001ff168424 */ /* 0x000fe400078e00ff */
[----:B------:R-:W-:Y:S01]  /*0f90*/  @P0 IMAD.SHL.U32 R22, R4, 0x800000, RZ ;  /* 0x0080000004160824 */ /* 0x000fe200078e00ff */
[----:B------:R-:W-:Y:S06]  /*0fa0*/  BRA `(.L_x_272) ;  /* 0x00000000001c7947 */ /* 0x000fec0003800000 */
.L_x_292:
[----:B------:R-:W2:Y:S01]  /*0fb0*/  LDG.E.64 R4, desc[UR36][R4.64] ;  /* 0x0000002404047981 */ /* 0x000ea2000c1e1b00 */
[----:B------:R-:W-:Y:S01]  /*0fc0*/  IMAD.MOV.U32 R23, RZ, RZ, RZ ;  /* 0x000000ffff177224 */ /* 0x000fe200078e00ff */
[----:B--2---:R0:W1:Y:S01]  /*0fd0*/  I2F.U64 R22, R4 ;  /* 0x0000000400167312 */ /* 0x0040620000301000 */
[----:B------:R-:W-:Y:S05]  /*0fe0*/  BRA `(.L_x_272) ;  /* 0x00000000000c7947 */ /* 0x000fea0003800000 */
.L_x_291:
[----:B------:R-:W2:Y:S01]  /*0ff0*/  LDG.E R4, desc[UR36][R4.64] ;  /* 0x0000002404047981 */ /* 0x000ea2000c1e1900 */
[----:B------:R-:W-:Y:S01]  /*1000*/  IMAD.MOV.U32 R23, RZ, RZ, RZ ;  /* 0x000000ffff177224 */ /* 0x000fe200078e00ff */
[----:B--2---:R-:W-:-:S07]  /*1010*/  I2FP.F32.U32 R22, R4 ;  /* 0x0000000400167245 */ /* 0x004fce0000201000 */
.L_x_272:
[----:B------:R-:W-:Y:S05]  /*1020*/  BSYNC.RECONVERGENT B6 ;  /* 0x0000000000067941 */ /* 0x000fea0003800200 */
.L_x_266:
[----:B------:R-:W-:-:S07]  /*1030*/  VIADD R29, R27, 0x80 ;  /* 0x000000801b1d7836 */ /* 0x000fce0000000000 */
.L_x_265:
[----:B------:R-:W-:Y:S05]  /*1040*/  BSYNC.RECONVERGENT B7 ;  /* 0x0000000000077941 */ /* 0x000fea0003800200 */
.L_x_264:
[----:B------:R-:W-:Y:S01]  /*1050*/  ISETP.GE.AND P0, PT, R29, R26, PT ;  /* 0x0000001a1d00720c */ /* 0x000fe20003f06270 */
[----:B------:R-:W-:Y:S01]  /*1060*/  BSSY.RECONVERGENT B7, `(.L_x_295) ;  /* 0x00000fb000077945 */ /* 0x000fe20003800200 */
[----:B------:R-:W-:-:S11]  /*1070*/  CS2R R18, SRZ ;  /* 0x0000000000127805 */ /* 0x000fd6000001ff00 */
[----:B------:R-:W-:Y:S05]  /*1080*/  @P0 BRA `(.L_x_296) ;  /* 0x0000000c00e00947 */ /* 0x000fea0003800000 */
[----:B0-2-4-:R-:W0:Y:S01]  /*1090*/  LDC.64 R4, c[0x0][0x390] ;  /* 0x0000e400ff047b82 */ /* 0x015e220000000a00 */
[----:B------:R-:W2:Y:S01]  /*10a0*/  LDCU UR5, c[0x0][0x3a0] ;  /* 0x00007400ff0577ac */ /* 0x000ea20008000800 */
[----:B------:R-:W-:Y:S01]  /*10b0*/  IMAD R0, R2, 0x200, R29 ;  /* 0x0000020002007824 */ /* 0x000fe200078e021d */
[----:B------:R-:W-:Y:S01]  /*10c0*/  BSSY.RECONVERGENT B6, `(.L_x_297) ;  /* 0x00000f3000067945 */ /* 0x000fe20003800200 */
[----:B------:R-:W-:-:S04]  /*10d0*/  UPRMT UR4, UR38, 0x9910, URZ ;  /* 0x0000991026047896 */ /* 0x000fc800080000ff */
[----:B------:R-:W-:Y:S01]  /*10e0*/  UISETP.GT.AND UP0, UPT, UR4, 0x9, UPT ;  /* 0x000000090400788c */ /* 0x000fe2000bf04270 */
[----:B--2---:R-:W-:-:S05]  /*10f0*/  IMAD R3, R0, UR5, RZ ;  /* 0x0000000500037c24 */ /* 0x004fca000f8e02ff */
        /* <DEDUP_REMOVED lines=15> */
.L_x_301:
[----:B------:R-:W2:Y:S01]  /*11f0*/  LDG.E.U8 R4, desc[UR36][R4.64] ;  /* 0x0000002404047981 */ /* 0x000ea2000c1e1100 */
[----:B------:R-:W-:Y:S01]  /*1200*/  IMAD.MOV.U32 R19, RZ, RZ, RZ ;  /* 0x000000ffff137224 */ /* 0x000fe200078e00ff */
[----:B--2---:R-:W-:Y:S01]  /*1210*/  I2FP.F32.U32 R18, R4 ;  /* 0x0000000400127245 */ /* 0x004fe20000201000 */
[----:B------:R-:W-:Y:S06]  /*1220*/  BRA `(.L_x_303) ;  /* 0x0000000c00707947 */ /* 0x000fec0003800000 */
.L_x_300:
        /* <DEDUP_REMOVED lines=8> */
[----:B--2---:R0:W2:Y:S01]  /*12b0*/  I2F.S64 R18, R4 ;  /* 0x0000000400127312 */ /* 0x0040a20000301400 */
[----:B------:R-:W-:Y:S05]  /*12c0*/  BRA `(.L_x_303) ;  /* 0x0000000c00487947 */ /* 0x000fea0003800000 */
.L_x_305:
[----:B------:R-:W2:Y:S01]  /*12d0*/  LDG.E R4, desc[UR36][R4.64] ;  /* 0x0000002404047981 */ /* 0x000ea2000c1e1900 */
[----:B------:R-:W-:Y:S01]  /*12e0*/  IMAD.MOV.U32 R19, RZ, RZ, RZ ;  /* 0x000000ffff137224 */ /* 0x000fe200078e00ff */
[----:B--2---:R-:W-:Y:S01]  /*12f0*/  I2FP.F32.S32 R18, R4 ;  /* 0x0000000400127245 */ /* 0x004fe20000201400 */
[----:B------:R-:W-:Y:S06]  /*1300*/  BRA `(.L_x_303) ;  /* 0x0000000c00387947 */ /* 0x000fec0003800000 */
.L_x_304:
[----:B------:R-:W2:Y:S01]  /*1310*/  LDG.E.U16 R4, desc[UR36][R4.64] ;  /* 0x0000002404047981 */ /* 0x000ea2000c1e1500 */
[----:B------:R-:W-:Y:S01]  /*1320*/  IMAD.MOV.U32 R19, RZ, RZ, RZ ;  /* 0x000000ffff137224 */ /* 0x000fe200078e00ff */
[----:B--2---:R0:W2:Y:S01]  /*1330*/  I2F.S16 R18, R4 ;  /* 0x0000000400127306 */ /* 0x0040a20000101400 */
[----:B------:R-:W-:Y:S05]  /*1340*/  BRA `(.L_x_303) ;  /* 0x0000000c00287947 */ /* 0x000fea0003800000 */
.L_x_299:
        /* <DEDUP_REMOVED lines=9> */
.L_x_307:
[----:B------:R-:W2:Y:S01]  /*13e0*/  LDG.E.U16 R4, desc[UR36][R4.64] ;  /* 0x0000002404047981 */ /* 0x000ea2000c1e1500 */
[----:B------:R-:W-:Y:S02]  /*13f0*/  IMAD.MOV.U32 R19, RZ, RZ, RZ ;  /* 0x000000ffff137224 */ /* 0x000fe400078e00ff */
[----:B--2---:R-:W-:Y:S01]  /*1400*/  HADD2.F32 R18, -RZ, R4.H0_H0 ;  /* 0x20000004ff127230 */ /* 0x004fe20000004100 */
[----:B------:R-:W-:Y:S06]  /*1410*/  BRA `(.L_x_303) ;  /* 0x0000000800f47947 */ /* 0x000fec0003800000 */
.L_x_306:
        /* <DEDUP_REMOVED lines=8> */
.L_x_309:
[----:B------:R-:W2:Y:S02]  /*14a0*/  LDG.E R4, desc[UR36][R4.64] ;  /* 0x0000002404047981 */ /* 0x000ea4000c1e1900 */
[--C-:B--2---:R-:W-:Y:S02]  /*14b0*/  HADD2.F32 R18, -RZ, R4.reuse.H0_H0 ;  /* 0x20000004ff127230 */ /* 0x104fe40000004100 */
[----:B------:R-:W-:Y:S01]  /*14c0*/  HADD2.F32 R19, -RZ, R4.H1_H1 ;  /* 0x30000004ff137230 */ /* 0x000fe20000004100 */
[----:B------:R-:W-:Y:S06]  /*14d0*/  BRA `(.L_x_303) ;  /* 0x0000000800c47947 */ /* 0x000fec0003800000 */
.L_x_308:
        /* <DEDUP_REMOVED lines=8> */
.L_x_298:
        /* <DEDUP_REMOVED lines=13> */
.L_x_312:
[----:B------:R-:W2:Y:S01]  /*1630*/  LDG.E.128 R4, desc[UR36][R4.64] ;  /* 0x0000002404047981 */ /* 0x000ea2000c1e1d00 */
[----:B------:R-:W-:Y:S01]  /*1640*/  UMOV UR4, 0xf0000000 ;  /* 0xf000000000047882 */ /* 0x000fe20000000000 */
[----:B------:R-:W-:Y:S01]  /*1650*/  UMOV UR5, 0x380fffff ;  /* 0x380fffff00057882 */ /* 0x000fe20000000000 */
[----:B--2---:R-:W0:Y:S01]  /*1660*/  F2F.F32.F64 R18, R4 ;  /* 0x0000000400127310 */ /* 0x004e220000301000 */
[----:B------:R-:W-:Y:S02]  /*1670*/  DSETP.GEU.AND P0, PT, |R4|, UR4, PT ;  /* 0x0000000404007e2a */ /* 0x000fe4000bf0e200 */
[----:B------:R-:W-:-:S05]  /*1680*/  DSETP.GEU.AND P1, PT, |R6|, UR4, PT ;  /* 0x0000000406007e2a */ /* 0x000fca000bf2e200 */
[----:B------:R-:W2:Y:S07]  /*1690*/  F2F.F32.F64 R19, R6 ;  /* 0x0000000600137310 */ /* 0x000eae0000301000 */
[----:B0-----:R-:W-:Y:S02]  /*16a0*/  @!P0 FMUL R18, R18, 1.175494350822287508e-38 ;  /* 0x0080000012128820 */ /* 0x001fe40000400000 */
[----:B--2---:R-:W-:Y:S01]  /*16b0*/  @!P1 FMUL R19, R19, 1.175494350822287508e-38 ;  /* 0x0080000013139820 */ /* 0x004fe20000400000 */
[----:B------:R-:W-:Y:S06]  /*16c0*/  BRA `(.L_x_303) ;  /* 0x0000000800487947 */ /* 0x000fec0003800000 */
.L_x_311:
        /* <DEDUP_REMOVED lines=26> */
.L_x_314:
[----:B------:R-:W2:Y:S01]  /*1870*/  LDG.E.U8 R4, desc[UR36][R4.64] ;  /* 0x0000002404047981 */ /* 0x000ea2000c1e1100 */
[----:B------:R-:W-:Y:S02]  /*1880*/  IMAD.MOV.U32 R19, RZ, RZ, RZ ;  /* 0x000000ffff137224 */ /* 0x000fe400078e00ff */
[C---:B--2---:R-:W-:Y:S02]  /*1890*/  IMAD.SHL.U32 R0, R4.reuse, 0x2000000, RZ ;  /* 0x0200000004007824 */ /* 0x044fe400078e00ff */
[----:B------:R-:W-:-:S03]  /*18a0*/  IMAD.SHL.U32 R6, R4, 0x100, RZ ;  /* 0x0000010004067824 */ /* 0x000fc600078e00ff */
[----:B------:R-:W-:-:S13]  /*18b0*/  ISETP.GE.U32.AND P0, PT, R0, 0x8000000, PT ;  /* 0x080000000000780c */ /* 0x000fda0003f06070 */
[----:B------:R-:W-:Y:S02]  /*18c0*/  @!P0 LOP3.LUT R3, R6, 0x7f00, RZ, 0xc0, !PT ;  /* 0x00007f0006038812 */ /* 0x000fe400078ec0ff */
[----:B------:R-:W-:Y:S02]  /*18d0*/  @P0 LEA.HI R0, R0, 0x70000000, RZ, 0x1c ;  /* 0x7000000000000811 */ /* 0x000fe400078fe0ff */
[----:B------:R-:W-:Y:S02]  /*18e0*/  @!P0 LOP3.LUT R3, R3, 0x3f000000, RZ, 0xfc, !PT ;  /* 0x3f00000003038812 */ /* 0x000fe400078efcff */
[----:B------:R-:W-:Y:S01]  /*18f0*/  PRMT R6, R6, 0x9910, RZ ;  /* 0x0000991006067816 */ /* 0x000fe200000000ff */
[----:B------:R-:W-:Y:S02]  /*1900*/  @P0 FMUL.FTZ R0, R0, 1.9259299443872358531e-34 ;  /* 0x0780000000000820 */ /* 0x000fe40000410000 */
[----:B------:R-:W-:Y:S02]  /*1910*/  @!P0 FADD.FTZ R0, R3, -0.5 ;  /* 0xbf00000003008421 */ /* 0x000fe40000010000 */
[----:B------:R-:W-:-:S05]  /*1920*/  IMAD.MOV.U32 R3, RZ, RZ, R6 ;  /* 0x000000ffff037224 */ /* 0x000fca00078e0006 */
[----:B------:R-:W-:Y:S01]  /*1930*/  LOP3.LUT R18, R0, 0x80000000, R3, 0xf8, !PT ;  /* 0x8000000000127812 */ /* 0x000fe200078ef803 */
[----:B------:R-:W-:Y:S06]  /*1940*/  BRA `(.L_x_303) ;  /* 0x0000000400a87947 */ /* 0x000fec0003800000 */
.L_x_313:
[----:B------:R-:W2:Y:S01]  /*1950*/  LDG.E.U16 R4, desc[UR36][R4.64] ;  /* 0x0000002404047981 */ /* 0x000ea2000c1e1500 */
[----:B------:R-:W-:Y:S02]  /*1960*/  IMAD.MOV.U32 R19, RZ, RZ, RZ ;  /* 0x000000ffff137224 */ /* 0x000fe400078e00ff */
[----:B--2---:R-:W-:Y:S01]  /*1970*/  IMAD.U32 R18, R4, 0x10000, RZ ;  /* 0x0001000004127824 */ /* 0x004fe200078e00ff */
[----:B------:R-:W-:Y:S06]  /*1980*/  BRA `(.L_x_303) ;  /* 0x0000000400987947 */ /* 0x000fec0003800000 */
.L_x_310:
        /* <DEDUP_REMOVED lines=12> */
.L_x_317:
        /* <DEDUP_REMOVED lines=20> */
.L_x_319:
[----:B------:R-:W-:Y:S05]  /*1b90*/  BSYNC.RECONVERGENT B0 ;  /* 0x0000000000007941 */ /* 0x000fea0003800200 */
.L_x_318:
[----:B------:R-:W-:Y:S01]  /*1ba0*/  IMAD.SHL.U32 R0, R0, 0x100000, RZ ;  /* 0x0010000000007824 */ /* 0x000fe200078e00ff */
[----:B------:R-:W-:-:S04]  /*1bb0*/  LEA R3, R3, 0x3b800000, 0x17 ;  /* 0x3b80000003037811 */ /* 0x000fc800078eb8ff */
[----:B------:R-:W-:Y:S01]  /*1bc0*/  LOP3.LUT R18, R3, R0, R7, 0xfe, !PT ;  /* 0x0000000003127212 */ /* 0x000fe200078efe07 */
[----:B------:R-:W-:Y:S06]  /*1bd0*/  BRA `(.L_x_303) ;  /* 0x0000000400047947 */ /* 0x000fec0003800000 */
.L_x_316:
        /* <DEDUP_REMOVED lines=20> */
.L_x_321:
[----:B------:R-:W-:Y:S05]  /*1d20*/  BSYNC.RECONVERGENT B0 ;  /* 0x0000000000007941 */ /* 0x000fea0003800200 */
.L_x_320:
[----:B------:R-:W-:Y:S01]  /*1d30*/  IMAD.SHL.U32 R0, R0, 0x200000, RZ ;  /* 0x0020000000007824 */ /* 0x000fe200078e00ff */
[----:B------:R-:W-:-:S04]  /*1d40*/  LEA R3, R3, 0x37800000, 0x17 ;  /* 0x3780000003037811 */ /* 0x000fc800078eb8ff */
[----:B------:R-:W-:Y:S01]  /*1d50*/  LOP3.LUT R18, R3, R0, R7, 0xfe, !PT ;  /* 0x0000000003127212 */ /* 0x000fe200078efe07 */
[----:B------:R-:W-:Y:S06]  /*1d60*/  BRA `(.L_x_303) ;  /* 0x0000000000a07947 */ /* 0x000fec0003800000 */
.L_x_315:
        /* <DEDUP_REMOVED lines=15> */
.L_x_302:
[----:B------:R-:W-:Y:S01]  /*1e60*/  MOV R14, 0x0 ;  /* 0x00000000000e7802 */ /* 0x000fe20000000f00 */
[----:B------:R-:W0:Y:S01]  /*1e70*/  LDCU.64 UR4, c[0x4][0x128] ;  /* 0x01002500ff0477ac */ /* 0x000e220008000a00 */
[----:B------:R-:W-:Y:S02]  /*1e80*/  IMAD.MOV.U32 R8, RZ, RZ, 0x4e ;  /* 0x0000004eff087424 */ /* 0x000fe400078e00ff */
[----:B------:R-:W-:Y:S01]  /*1e90*/  IMAD.MOV.U32 R12, RZ, RZ, 0x1 ;  /* 0x00000001ff0c7424 */ /* 0x000fe200078e00ff */
[----:B------:R-:W2:Y:S01]  /*1ea0*/  LDCU.64 UR6, c[0x4][0x130] ;  /* 0x01002600ff0677ac */ /* 0x000ea20008000a00 */
[----:B------:R-:W4:Y:S01]  /*1eb0*/  LDC.64 R14, c[0x4][R14] ;  /* 0x010000000e0e7b82 */ /* 0x000f220000000a00 */
[----:B------:R-:W-:Y:S01]  /*1ec0*/  IMAD.MOV.U32 R13, RZ, RZ, RZ ;  /* 0x000000ffff0d7224 */ /* 0x000fe200078e00ff */
[----:B------:R-:W1:Y:S01]  /*1ed0*/  LDCU.64 UR8, c[0x4][0x38] ;  /* 0x01000700ff0877ac */ /* 0x000e620008000a00 */
[----:B0-----:R-:W-:Y:S02]  /*1ee0*/  IMAD.U32 R4, RZ, RZ, UR4 ;  /* 0x00000004ff047e24 */ /* 0x001fe4000f8e00ff */
[----:B------:R-:W-:-:S02]  /*1ef0*/  IMAD.U32 R5, RZ, RZ, UR5 ;  /* 0x00000005ff057e24 */ /* 0x000fc4000f8e00ff */
[----:B--2---:R-:W-:Y:S02]  /*1f00*/  IMAD.U32 R6, RZ, RZ, UR6 ;  /* 0x00000006ff067e24 */ /* 0x004fe4000f8e00ff */
[----:B------:R-:W-:Y:S02]  /*1f10*/  IMAD.U32 R7, RZ, RZ, UR7 ;  /* 0x00000007ff077e24 */ /* 0x000fe4000f8e00ff */
[----:B-1----:R-:W-:Y:S02]  /*1f20*/  IMAD.U32 R10, RZ, RZ, UR8 ;  /* 0x00000008ff0a7e24 */ /* 0x002fe4000f8e00ff */
[----:B------:R-:W-:-:S07]  /*1f30*/  IMAD.U32 R11, RZ, RZ, UR9 ;  /* 0x00000009ff0b7e24 */ /* 0x000fce000f8e00ff */
[----:B------:R-:W-:-:S07]  /*1f40*/  LEPC R20, `(.L_x_324) ;  /* 0x000000001014794e */ /* 0x000fce0000000000 */
[----:B---345:R-:W-:Y:S05]  /*1f50*/  CALL.ABS.NOINC R14 ;  /* 0x000000000e007343 */ /* 0x038fea0003c00000 */
.L_x_324:
[----:B------:R-:W-:Y:S01]  /*1f60*/  CS2R R18, SRZ ;  /* 0x0000000000127805 */ /* 0x000fe2000001ff00 */
[----:B------:R-:W-:Y:S06]  /*1f70*/  BRA `(.L_x_303) ;  /* 0x00000000001c7947 */ /* 0x000fec0003800000 */
.L_x_323:
[----:B------:R-:W2:Y:S01]  /*1f80*/  LDG.E.64 R4, desc[UR36][R4.64] ;  /* 0x0000002404047981 */ /* 0x000ea2000c1e1b00 */
[----:B------:R-:W-:Y:S01]  /*1f90*/  IMAD.MOV.U32 R19, RZ, RZ, RZ ;  /* 0x000000ffff137224 */ /* 0x000fe200078e00ff */
[----:B--2---:R0:W2:Y:S01]  /*1fa0*/  I2F.U64 R18, R4 ;  /* 0x0000000400127312 */ /* 0x0040a20000301000 */
[----:B------:R-:W-:Y:S05]  /*1fb0*/  BRA `(.L_x_303) ;  /* 0x00000000000c7947 */ /* 0x000fea0003800000 */
.L_x_322:
[----:B------:R-:W2:Y:S01]  /*1fc0*/  LDG.E R4, desc[UR36][R4.64] ;  /* 0x0000002404047981 */ /* 0x000ea2000c1e1900 */
[----:B------:R-:W-:Y:S01]  /*1fd0*/  IMAD.MOV.U32 R19, RZ, RZ, RZ ;  /* 0x000000ffff137224 */ /* 0x000fe200078e00ff */
[----:B--2---:R-:W-:-:S07]  /*1fe0*/  I2FP.F32.U32 R18, R4 ;  /* 0x0000000400127245 */ /* 0x004fce0000201000 */
.L_x_303:
[----:B------:R-:W-:Y:S05]  /*1ff0*/  BSYNC.RECONVERGENT B6 ;  /* 0x0000000000067941 */ /* 0x000fea0003800200 */
.L_x_297:
[----:B------:R-:W-:-:S07]  /*2000*/  VIADD R29, R29, 0x80 ;  /* 0x000000801d1d7836 */ /* 0x000fce0000000000 */
.L_x_296:
[----:B------:R-:W-:Y:S05]  /*2010*/  BSYNC.RECONVERGENT B7 ;  /* 0x0000000000077941 */ /* 0x000fea0003800200 */
.L_x_295:
        /* <DEDUP_REMOVED lines=24> */
[----:B--2---:R0:W2:Y:S01]  /*21a0*/  I2F.S16 R16, R4 ;  /* 0x0000000400107306 */ /* 0x0040a20000101400 */
[----:B------:R-:W-:Y:S05]  /*21b0*/  BRA `(.L_x_333) ;  /* 0x0000000c00807947 */ /* 0x000fea0003800000 */
.L_x_331:
[----:B------:R-:W2:Y:S01]  /*21c0*/  LDG.E.U8 R4, desc[UR36][R4.64] ;  /* 0x0000002404047981 */ /* 0x000ea2000c1e1100 */
[----:B------:R-:W-:Y:S01]  /*21d0*/  IMAD.MOV.U32 R17, RZ, RZ, RZ ;  /* 0x000000ffff117224 */ /* 0x000fe200078e00ff */
[----:B--2---:R-:W-:Y:S01]  /*21e0*/  I2FP.F32.U32 R16, R4 ;  /* 0x0000000400107245 */ /* 0x004fe20000201000 */
[----:B------:R-:W-:Y:S06]  /*21f0*/  BRA `(.L_x_333) ;  /* 0x0000000c00707947 */ /* 0x000fec0003800000 */
.L_x_330:
        /* <DEDUP_REMOVED lines=10> */
.L_x_335:
[----:B------:R-:W2:Y:S01]  /*22a0*/  LDG.E R4, desc[UR36][R4.64] ;  /* 0x0000002404047981 */ /* 0x000ea2000c1e1900 */
[----:B------:R-:W-:Y:S01]  /*22b0*/  IMAD.MOV.U32 R17, RZ, RZ, RZ ;  /* 0x000000ffff117224 */ /* 0x000fe200078e00ff */
[----:B--2---:R-:W-:Y:S01]  /*22c0*/  I2FP.F32.S32 R16, R4 ;  /* 0x0000000400107245 */ /* 0x004fe20000201400 */
[----:B------:R-:W-:Y:S06]  /*22d0*/  BRA `(.L_x_333) ;  /* 0x0000000c00387947 */ /* 0x000fec0003800000 */
.L_x_334:
[----:B------:R-:W2:Y:S01]  /*22e0*/  LDG.E.U16 R4, desc[UR36][R4.64] ;  /* 0x0000002404047981 */ /* 0x000ea2000c1e1500 */
[----:B------:R-:W-:Y:S01]  /*22f0*/  IMAD.MOV.U32 R17, RZ, RZ, RZ ;  /* 0x000000ffff117224 */ /* 0x000fe200078e00ff */
[----:B--2---:R4:W0:Y:S01]  /*2300*/  I2F.S16 R16, R4 ;  /* 0x0000000400107306 */ /* 0x0048220000101400 */
[----:B------:R-:W-:Y:S05]  /*2310*/  BRA `(.L_x_333) ;  /* 0x0000000c00287947 */ /* 0x000fea0003800000 */
.L_x_329:
        /* <DEDUP_REMOVED lines=9> */
.L_x_337:
[----:B------:R-:W2:Y:S01]  /*23b0*/  LDG.E.U16 R4, desc[UR36][R4.64] ;  /* 0x0000002404047981 */ /* 0x000ea2000c1e1500 */
[----:B------:R-:W-:Y:S02]  /*23c0*/  IMAD.MOV.U32 R17, RZ, RZ, RZ ;  /* 0x000000ffff117224 */ /* 0x000fe400078e00ff */
[----:B--2---:R-:W-:Y:S01]  /*23d0*/  HADD2.F32 R16, -RZ, R4.H0_H0 ;  /* 0x20000004ff107230 */ /* 0x004fe20000004100 */
[----:B------:R-:W-:Y:S06]  /*23e0*/  BRA `(.L_x_333) ;  /* 0x0000000800f47947 */ /* 0x000fec0003800000 */
.L_x_336:
        /* <DEDUP_REMOVED lines=8> */
.L_x_339:
[----:B------:R-:W2:Y:S02]  /*2470*/  LDG.E R4, desc[UR36][R4.64] ;  /* 0x0000002404047981 */ /* 0x000ea4000c1e1900 */
[--C-:B--2---:R-:W-:Y:S02]  /*2480*/  HADD2.F32 R16, -RZ, R4.reuse.H0_H0 ;  /* 0x20000004ff107230 */ /* 0x104fe40000004100 */
[----:B------:R-:W-:Y:S01]  /*2490*/  HADD2.F32 R17, -RZ, R4.H1_H1 ;  /* 0x30000004ff117230 */ /* 0x000fe20000004100 */
[----:B------:R-:W-:Y:S06]  /*24a0*/  BRA `(.L_x_333) ;  /* 0x0000000800c47947 */ /* 0x000fec0003800000 */
.L_x_338:
        /* <DEDUP_REMOVED lines=8> */
.L_x_328:
        /* <DEDUP_REMOVED lines=13> */
.L_x_342:
        /* <DEDUP_REMOVED lines=10> */
.L_x_341:
        /* <DEDUP_REMOVED lines=26> */
.L_x_344:
        /* <DEDUP_REMOVED lines=14> */
.L_x_343:
[----:B------:R-:W2:Y:S01]  /*2920*/  LDG.E.U16 R4, desc[UR36][R4.64] ;  /* 0x0000002404047981 */ /* 0x000ea2000c1e1500 */
[----:B------:R-:W-:Y:S02]  /*2930*/  IMAD.MOV.U32 R17, RZ, RZ, RZ ;  /* 0x000000ffff117224 */ /* 0x000fe400078e00ff */
[----:B--2---:R-:W-:Y:S01]  /*2940*/  IMAD.U32 R16, R4, 0x10000, RZ ;  /* 0x0001000004107824 */ /* 0x004fe200078e00ff */
[----:B------:R-:W-:Y:S06]  /*2950*/  BRA `(.L_x_333) ;  /* 0x0000000400987947 */ /* 0x000fec0003800000 */
.L_x_340:
        /* <DEDUP_REMOVED lines=12> */
.L_x_347:
        /* <DEDUP_REMOVED lines=20> */
.L_x_349:
[----:B------:R-:W-:Y:S05]  /*2b60*/  BSYNC.RECONVERGENT B0 ;  /* 0x0000000000007941 */ /* 0x000fea0003800200 */
.L_x_348:
[----:B------:R-:W-:Y:S01]  /*2b70*/  IMAD.SHL.U32 R0, R0, 0x100000, RZ ;  /* 0x0010000000007824 */ /* 0x000fe200078e00ff */
[----:B------:R-:W-:-:S04]  /*2b80*/  LEA R3, R3, 0x3b800000, 0x17 ;  /* 0x3b80000003037811 */ /* 0x000fc800078eb8ff */
[----:B------:R-:W-:Y:S01]  /*2b90*/  LOP3.LUT R16, R3, R0, R7, 0xfe, !PT ;  /* 0x0000000003107212 */ /* 0x000fe200078efe07 */
[----:B------:R-:W-:Y:S06]  /*2ba0*/  BRA `(.L_x_333) ;  /* 0x0000000400047947 */ /* 0x000fec0003800000 */
.L_x_346:
        /* <DEDUP_REMOVED lines=20> */
.L_x_351:
[----:B------:R-:W-:Y:S05]  /*2cf0*/  BSYNC.RECONVERGENT B0 ;  /* 0x0000000000007941 */ /* 0x000fea0003800200 */
.L_x_350:
[----:B------:R-:W-:Y:S01]  /*2d00*/  IMAD.SHL.U32 R0, R0, 0x200000, RZ ;  /* 0x0020000000007824 */ /* 0x000fe200078e00ff */
[----:B------:R-:W-:-:S04]  /*2d10*/  LEA R3, R3, 0x37800000, 0x17 ;  /* 0x3780000003037811 */ /* 0x000fc800078eb8ff */
[----:B------:R-:W-:Y:S01]  /*2d20*/  LOP3.LUT R16, R3, R0, R7, 0xfe, !PT ;  /* 0x0000000003107212 */ /* 0x000fe200078efe07 */
[----:B------:R-:W-:Y:S06]  /*2d30*/  BRA `(.L_x_333) ;  /* 0x0000000000a07947 */ /* 0x000fec0003800000 */
.L_x_345:
        /* <DEDUP_REMOVED lines=15> */
.L_x_332:
        /* <DEDUP_REMOVED lines=16> */
.L_x_354:
[----:B------:R-:W-:Y:S01]  /*2f30*/  CS2R R16, SRZ ;  /* 0x0000000000107805 */ /* 0x000fe2000001ff00 */
[----:B------:R-:W-:Y:S06]  /*2f40*/  BRA `(.L_x_333) ;  /* 0x00000000001c7947 */ /* 0x000fec0003800000 */
.L_x_353:
[----:B------:R-:W2:Y:S01]  /*2f50*/  LDG.E.64 R4, desc[UR36][R4.64] ;  /* 0x0000002404047981 */ /* 0x000ea2000c1e1b00 */
[----:B------:R-:W-:Y:S01]  /*2f60*/  IMAD.MOV.U32 R17, RZ, RZ, RZ ;  /* 0x000000ffff117224 */ /* 0x000fe200078e00ff */
[----:B--2---:R0:W2:Y:S01]  /*2f70*/  I2F.U64 R16, R4 ;  /* 0x0000000400107312 */ /* 0x0040a20000301000 */
[----:B------:R-:W-:Y:S05]  /*2f80*/  BRA `(.L_x_333) ;  /* 0x00000000000c7947 */ /* 0x000fea0003800000 */
.L_x_352:
[----:B------:R-:W2:Y:S01]  /*2f90*/  LDG.E R4, desc[UR36][R4.64] ;  /* 0x0000002404047981 */ /* 0x000ea2000c1e1900 */
[----:B------:R-:W-:Y:S01]  /*2fa0*/  IMAD.MOV.U32 R17, RZ, RZ, RZ ;  /* 0x000000ffff117224 */ /* 0x000fe200078e00ff */
[----:B--2---:R-:W-:-:S07]  /*2fb0*/  I2FP.F32.U32 R16, R4 ;  /* 0x0000000400107245 */ /* 0x004fce0000201000 */
.L_x_333:
[----:B------:R-:W-:Y:S05]  /*2fc0*/  BSYNC.RECONVERGENT B6 ;  /* 0x0000000000067941 */ /* 0x000fea0003800200 */
.L_x_327:
[----:B------:R-:W-:-:S07]  /*2fd0*/  VIADD R29, R29, 0x80 ;  /* 0x000000801d1d7836 */ /* 0x000fce0000000000 */
.L_x_326:
[----:B------:R-:W-:Y:S05]  /*2fe0*/  BSYNC.RECONVERGENT B7 ;  /* 0x0000000000077941 */ /* 0x000fea0003800200 */
.L_x_325:
[----:B------:R-:W-:Y:S01]  /*2ff0*/  ISETP.GE.AND P0, PT, R29, R26, PT ;  /* 0x0000001a1d00720c */ /* 0x000fe20003f06270 */
[----:B------:R-:W-:Y:S01]  /*3000*/  BSSY.RECONVERGENT B6, `(.L_x_355) ;  /* 0x00000e8000067945 */ /* 0x000fe20003800200 */
[----:B------:R-:W-:-:S11]  /*3010*/  CS2R R24, SRZ ;  /* 0x0000000000187805 */ /* 0x000fd6000001ff00 */
[----:B------:R-:W-:Y:S05]  /*3020*/  @P0 BRA `(.L_x_356) ;  /* 0x0000000c00940947 */ /* 0x000fea0003800000 */
[----:B0-2-4-:R-:W0:Y:S01]  /*3030*/  LDC.64 R4, c[0x0][0x390] ;  /* 0x0000e400ff047b82 */ /* 0x015e220000000a00 */
[----:B------:R-:W2:Y:S01]  /*3040*/  LDCU UR5, c[0x0][0x3a0] ;  /* 0x00007400ff0577ac */ /* 0x000ea20008000800 */
[----:B------:R-:W-:Y:S01]  /*3050*/  IMAD R0, R2, 0x200, R29 ;  /* 0x0000020002007824 */ /* 0x000fe200078e021d */
        /* <DEDUP_REMOVED lines=14> */
[----:B------:R-:W2:Y:S02]  /*3140*/  LDG.E.S8 R4, desc[UR36][R4.64] ;  /* 0x0000002404047981 */ /* 0x000ea4000c1e1300 */
[----:B--2---:R0:W2:Y:S01]  /*3150*/  I2F.S16 R24, R4 ;  /* 0x0000000400187306 */ /* 0x0040a20000101400 */
[----:B------:R-:W-:Y:S05]  /*3160*/  BRA `(.L_x_356) ;  /* 0x0000000c00447947 */ /* 0x000fea0003800000 */
.L_x_360:
[----:B------:R-:W2:Y:S02]  /*3170*/  LDG.E.U8 R4, desc[UR36][R4.64] ;  /* 0x0000002404047981 */ /* 0x000ea4000c1e1100 */
[----:B--2---:R-:W-:Y:S01]  /*3180*/  I2FP.F32.U32 R24, R4 ;  /* 0x0000000400187245 */ /* 0x004fe20000201000 */
[----:B------:R-:W-:Y:S06]  /*3190*/  BRA `(.L_x_356) ;  /* 0x0000000c00387947 */ /* 0x000fec0003800000 */
.L_x_359:
[----:B------:R-:W-:-:S09]  /*31a0*/  UISETP.NE.AND UP0, UPT, UR4, 0x2, UPT ;  /* 0x000000020400788c */ /* 0x000fd2000bf05270 */
[----:B------:R-:W-:Y:S05]  /*31b0*/  BRA.U !UP0, `(.L_x_362) ;  /* 0x0000000108287547 */ /* 0x000fea000b800000 */
[----:B------:R-:W-:-:S09]  /*31c0*/  UISETP.NE.AND UP0, UPT, UR4, 0x3, UPT ;  /* 0x000000030400788c */ /* 0x000fd2000bf05270 */
[----:B------:R-:W-:Y:S05]  /*31d0*/  BRA.U !UP0, `(.L_x_363) ;  /* 0x0000000108147547 */ /* 0x000fea000b800000 */
[----:B------:R-:W-:-:S09]  /*31e0*/  UISETP.NE.AND UP0, UPT, UR4, 0x4, UPT ;  /* 0x000000040400788c */ /* 0x000fd2000bf05270 */
[----:B------:R-:W-:Y:S05]  /*31f0*/  BRA.U UP0, `(.L_x_361) ;  /* 0x0000000900c47547 */ /* 0x000fea000b800000 */
[----:B------:R-:W2:Y:S02]  /*3200*/  LDG.E.64 R4, desc[UR36][R4.64] ;  /* 0x0000002404047981 */ /* 0x000ea4000c1e1b00 */
[----:B--2---:R0:W2:Y:S01]  /*3210*/  I2F.S64 R24, R4 ;  /* 0x0000000400187312 */ /* 0x0040a20000301400 */
[----:B------:R-:W-:Y:S05]  /*3220*/  BRA `(.L_x_356) ;  /* 0x0000000c00147947 */ /* 0x000fea0003800000 */
.L_x_363:
[----:B------:R-:W2:Y:S02]  /*3230*/  LDG.E R4, desc[UR36][R4.64] ;  /* 0x0000002404047981 */ /* 0x000ea4000c1e1900 */
[----:B--2---:R-:W-:Y:S01]  /*3240*/  I2FP.F32.S32 R24, R4 ;  /* 0x0000000400187245 */ /* 0x004fe20000201400 */
[----:B------:R-:W-:Y:S06]  /*3250*/  BRA `(.L_x_356) ;  /* 0x0000000c00087947 */ /* 0x000fec0003800000 */
.L_x_362:
[----:B------:R-:W2:Y:S02]  /*3260*/  LDG.E.U16 R4, desc[UR36][R4.64] ;  /* 0x0000002404047981 */ /* 0x000ea4000c1e1500 */
[----:B--2---:R0:W2:Y:S01]  /*3270*/  I2F.S16 R24, R4 ;  /* 0x0000000400187306 */ /* 0x0040a20000101400 */
[----:B------:R-:W-:Y:S05]  /*3280*/  BRA `(.L_x_356) ;  /* 0x0000000800fc7947 */ /* 0x000fea0003800000 */
.L_x_358:
[----:B------:R-:W-:-:S09]  /*3290*/  UISETP.GT.AND UP0, UPT, UR4, 0x6, UPT ;  /* 0x000000060400788c */ /* 0x000fd2000bf04270 */
[----:B------:R-:W-:Y:S05]  /*32a0*/  BRA.U UP0, `(.L_x_364) ;  /* 0x0000000100247547 */ /* 0x000fea000b800000 */
[----:B------:R-:W-:-:S09]  /*32b0*/  UISETP.NE.AND UP0, UPT, UR4, 0x5, UPT ;  /* 0x000000050400788c */ /* 0x000fd2000bf05270 */
[----:B------:R-:W-:Y:S05]  /*32c0*/  BRA.U !UP0, `(.L_x_365) ;  /* 0x0000000108107547 */ /* 0x000fea000b800000 */
[----:B------:R-:W-:-:S09]  /*32d0*/  UISETP.NE.AND UP0, UPT, UR4, 0x6, UPT ;  /* 0x000000060400788c */ /* 0x000fd2000bf05270 */
[----:B------:R-:W-:Y:S05]  /*32e0*/  BRA.U UP0, `(.L_x_361) ;  /* 0x0000000900887547 */ /* 0x000fea000b800000 */
[----:B------:R0:W5:Y:S01]  /*32f0*/  LDG.E R24, desc[UR36][R4.64] ;  /* 0x0000002404187981 */ /* 0x000162000c1e1900 */
[----:B------:R-:W-:Y:S05]  /*3300*/  BRA `(.L_x_356) ;  /* 0x0000000800dc7947 */ /* 0x000fea0003800000 */
.L_x_365:
[----:B------:R-:W2:Y:S02]  /*3310*/  LDG.E.U16 R4, desc[UR36][R4.64] ;  /* 0x0000002404047981 */ /* 0x000ea4000c1e1500 */
[----:B--2---:R-:W-:Y:S01]  /*3320*/  HADD2.F32 R24, -RZ, R4.H0_H0 ;  /* 0x20000004ff187230 */ /* 0x004fe20000004100 */
[----:B------:R-:W-:Y:S06]  /*3330*/  BRA `(.L_x_356) ;  /* 0x0000000800d07947 */ /* 0x000fec0003800000 */
.L_x_364:
        /* <DEDUP_REMOVED lines=8> */
.L_x_367:
[----:B------:R-:W2:Y:S02]  /*33c0*/  LDG.E R4, desc[UR36][R4.64] ;  /* 0x0000002404047981 */ /* 0x000ea4000c1e1900 */
[--C-:B--2---:R-:W-:Y:S02]  /*33d0*/  HADD2.F32 R24, -RZ, R4.reuse.H0_H0 ;  /* 0x20000004ff187230 */ /* 0x104fe40000004100 */
[----:B------:R-:W-:Y:S01]  /*33e0*/  HADD2.F32 R25, -RZ, R4.H1_H1 ;  /* 0x30000004ff197230 */ /* 0x000fe20000004100 */
[----:B------:R-:W-:Y:S06]  /*33f0*/  BRA `(.L_x_356) ;  /* 0x0000000800a07947 */ /* 0x000fec0003800000 */
.L_x_366:
[----:B------:R-:W2:Y:S01]  /*3400*/  LDG.E.64 R4, desc[UR36][R4.64] ;  /* 0x0000002404047981 */ /* 0x000ea2000c1e1b00 */
[----:B------:R-:W-:Y:S01]  /*3410*/  UMOV UR4, 0xf0000000 ;  /* 0xf000000000047882 */ /* 0x000fe20000000000 */
[----:B------:R-:W-:Y:S01]  /*3420*/  UMOV UR5, 0x380fffff ;  /* 0x380fffff00057882 */ /* 0x000fe20000000000 */
[----:B--2---:R-:W0:Y:S01]  /*3430*/  F2F.F32.F64 R24, R4 ;  /* 0x0000000400187310 */ /* 0x004e220000301000 */
[----:B------:R-:W-:-:S14]  /*3440*/  DSETP.GEU.AND P0, PT, |R4|, UR4, PT ;  /* 0x0000000404007e2a */ /* 0x000fdc000bf0e200 */
[----:B0-----:R-:W-:Y:S01]  /*3450*/  @!P0 FMUL R24, R24, 1.175494350822287508e-38 ;  /* 0x0080000018188820 */ /* 0x001fe20000400000 */
[----:B------:R-:W-:Y:S06]  /*3460*/  BRA `(.L_x_356) ;  /* 0x0000000800847947 */ /* 0x000fec0003800000 */
.L_x_357:
        /* <DEDUP_REMOVED lines=8> */
[----:B------:R-:W2:Y:S02]  /*34f0*/  LDG.E.U8 R4, desc[UR36][R4.64] ;  /* 0x0000002404047981 */ /* 0x000ea4000c1e1100 */
[----:B--2---:R-:W-:-:S04]  /*3500*/  ISETP.NE.AND P0, PT, R4, RZ, PT ;  /* 0x000000ff0400720c */ /* 0x004fc80003f05270 */
[----:B------:R-:W-:Y:S01]  /*3510*/  FSEL R24, RZ, 1, !P0 ;  /* 0x3f800000ff187808 */ /* 0x000fe20004000000 */
[----:B------:R-:W-:Y:S08]  /*3520*/  BRA `(.L_x_356) ;  /* 0x0000000800547947 */ /* 0x000ff00003800000 */
.L_x_370:
        /* <DEDUP_REMOVED lines=10> */
.L_x_369:
        /* <DEDUP_REMOVED lines=25> */
.L_x_372:
[----:B------:R-:W2:Y:S02]  /*3760*/  LDG.E.U8 R4, desc[UR36][R4.64] ;  /* 0x0000002404047981 */ /* 0x000ea4000c1e1100 */
        /* <DEDUP_REMOVED lines=12> */
.L_x_371:
[----:B------:R-:W2:Y:S02]  /*3830*/  LDG.E.U16 R4, desc[UR36][R4.64] ;  /* 0x0000002404047981 */ /* 0x000ea4000c1e1500 */
[----:B--2---:R-:W-:Y:S01]  /*3840*/  IMAD.U32 R24, R4, 0x10000, RZ ;  /* 0x0001000004187824 */ /* 0x004fe200078e00ff */
[----:B------:R-:W-:Y:S06]  /*3850*/  BRA `(.L_x_356) ;  /* 0x0000000400887947 */ /* 0x000fec0003800000 */
.L_x_368:
        /* <DEDUP_REMOVED lines=8> */
[----:B------:R-:W2:Y:S02]  /*38e0*/  LDG.E.U16 R4, desc[UR36][R4.64] ;  /* 0x0000002404047981 */ /* 0x000ea4000c1e1500 */
[----:B--2---:R-:W-:Y:S01]  /*38f0*/  I2FP.F32.U32 R24, R4 ;  /* 0x0000000400187245 */ /* 0x004fe20000201000 */
[----:B------:R-:W-:Y:S06]  /*3900*/  BRA `(.L_x_356) ;  /* 0x00000004005c7947 */ /* 0x000fec0003800000 */
.L_x_375:
[----:B------:R-:W2:Y:S01]  /*3910*/  LDG.E.U8 R4, desc[UR36][R4.64] ;  /* 0x0000002404047981 */ /* 0x000ea2000c1e1100 */
[----:B------:R-:W-:Y:S01]  /*3920*/  IMAD.MOV.U32 R24, RZ, RZ, RZ ;  /* 0x000000ffff187224 */ /* 0x000fe200078e00ff */
        /* <DEDUP_REMOVED lines=18> */
.L_x_377:
[----:B------:R-:W-:Y:S05]  /*3a50*/  BSYNC.RECONVERGENT B0 ;  /* 0x0000000000007941 */ /* 0x000fea0003800200 */
.L_x_376:
[----:B------:R-:W-:Y:S01]  /*3a60*/  IMAD.SHL.U32 R0, R0, 0x100000, RZ ;  /* 0x0010000000007824 */ /* 0x000fe200078e00ff */
[----:B------:R-:W-:-:S04]  /*3a70*/  LEA R3, R3, 0x3b800000, 0x17 ;  /* 0x3b80000003037811 */ /* 0x000fc800078eb8ff */
[----:B------:R-:W-:Y:S01]  /*3a80*/  LOP3.LUT R24, R3, R0, R7, 0xfe, !PT ;  /* 0x0000000003187212 */ /* 0x000fe200078efe07 */
[----:B------:R-:W-:Y:S06]  /*3a90*/  BRA `(.L_x_356) ;  /* 0x0000000000f87947 */ /* 0x000fec0003800000 */
.L_x_374:
        /* <DEDUP_REMOVED lines=20> */
.L_x_379:
[----:B------:R-:W-:Y:S05]  /*3be0*/  BSYNC.RECONVERGENT B0 ;  /* 0x0000000000007941 */ /* 0x000fea0003800200 */
.L_x_378:
[----:B------:R-:W-:Y:S01]  /*3bf0*/  IMAD.SHL.U32 R0, R0, 0x200000, RZ ;  /* 0x0020000000007824 */ /* 0x000fe200078e00ff */
[----:B------:R-:W-:-:S04]  /*3c00*/  LEA R3, R3, 0x37800000, 0x17 ;  /* 0x3780000003037811 */ /* 0x000fc800078eb8ff */
[----:B------:R-:W-:Y:S01]  /*3c10*/  LOP3.LUT R24, R3, R0, R7, 0xfe, !PT ;  /* 0x0000000003187212 */ /* 0x000fe200078efe07 */
[----:B------:R-:W-:Y:S06]  /*3c20*/  BRA `(.L_x_356) ;  /* 0x0000000000947947 */ /* 0x000fec0003800000 */
.L_x_373:
        /* <DEDUP_REMOVED lines=8> */
[----:B--2---:R-:W-:-:S13]  /*3cb0*/  ISETP.NE.AND P0, PT, R4, RZ, PT ;  /* 0x000000ff0400720c */ /* 0x004fda0003f05270 */
[----:B------:R-:W-:Y:S05]  /*3cc0*/  @!P0 BRA `(.L_x_356) ;  /* 0x00000000006c8947 */ /* 0x000fea0003800000 */
[----:B------:R-:W-:-:S13]  /*3cd0*/  ISETP.NE.AND P0, PT, R4, 0xff, PT ;  /* 0x000000ff0400780c */ /* 0x000fda0003f05270 */
[----:B------:R-:W-:Y:S02]  /*3ce0*/  @!P0 IMAD.MOV.U32 R24, RZ, RZ, 0x7f800001 ;  /* 0x7f800001ff188424 */ /* 0x000fe400078e00ff */
[----:B------:R-:W-:Y:S01]  /*3cf0*/  @P0 IMAD.SHL.U32 R24, R4, 0x800000, RZ ;  /* 0x0080000004180824 */ /* 0x000fe200078e00ff */
[----:B------:R-:W-:Y:S06]  /*3d00*/  BRA `(.L_x_356) ;  /* 0x00000000005c7947 */ /* 0x000fec0003800000 */
.L_x_361:
        /* <DEDUP_REMOVED lines=16> */
.L_x_382:
[----:B------:R-:W-:Y:S01]  /*3e10*/  IMAD.MOV.U32 R24, RZ, RZ, RZ ;  /* 0x000000ffff187224 */ /* 0x000fe200078e00ff */
[----:B------:R-:W-:Y:S06]  /*3e20*/  BRA `(.L_x_356) ;  /* 0x0000000000147947 */ /* 0x000fec0003800000 */
.L_x_381:
[----:B------:R-:W2:Y:S02]  /*3e30*/  LDG.E.64 R4, desc[UR36][R4.64] ;  /* 0x0000002404047981 */ /* 0x000ea4000c1e1b00 */
[----:B--2---:R0:W2:Y:S01]  /*3e40*/  I2F.U64 R24, R4 ;  /* 0x0000000400187312 */ /* 0x0040a20000301000 */
[----:B------:R-:W-:Y:S05]  /*3e50*/  BRA `(.L_x_356) ;  /* 0x0000000000087947 */ /* 0x000fea0003800000 */
.L_x_380:
[----:B------:R-:W2:Y:S02]  /*3e60*/  LDG.E R4, desc[UR36][R4.64] ;  /* 0x0000002404047981 */ /* 0x000ea4000c1e1900 */
[----:B--2---:R-:W-:-:S07]  /*3e70*/  I2FP.F32.U32 R24, R4 ;  /* 0x0000000400187245 */ /* 0x004fce0000201000 */
.L_x_356:
[----:B------:R-:W-:Y:S05]  /*3e80*/  BSYNC.RECONVERGENT B6 ;  /* 0x0000000000067941 */ /* 0x000fea0003800200 */
.L_x_355:
[----:B------:R-:W1:Y:S01]  /*3e90*/  LDC.U8 R28, c[0x0][0x3a4] ;  /* 0x0000e900ff1c7b82 */ /* 0x000e620000000000 */
[-C--:B------:R-:W-:Y:S01]  /*3ea0*/  ISETP.GE.AND P4, PT, R27, R26.reuse, PT ;  /* 0x0000001a1b00720c */ /* 0x080fe20003f86270 */
[----:B-----5:R-:W-:Y:S01]  /*3eb0*/  FADD.FTZ R7, -R23, -RZ ;  /* 0x800000ff17077221 */ /* 0x020fe20000010100 */
[----:B------:R-:W-:Y:S02]  /*3ec0*/  VIADD R3, R27, 0x100 ;  /* 0x000001001b037836 */ /* 0x000fe40000000000 */
[----:B------:R-:W-:Y:S01]  /*3ed0*/  FADD.FTZ R17, -R17, -RZ ;  /* 0x800000ff11117221 */ /* 0x000fe20000010100 */
[----:B0-2---:R-:W-:Y:S02]  /*3ee0*/  VIADD R5, R27, 0x180 ;  /* 0x000001801b057836 */ /* 0x005fe40000000000 */
[----:B------:R-:W-:Y:S01]  /*3ef0*/  FADD.FTZ R19, -R19, -RZ ;  /* 0x800000ff13137221 */ /* 0x000fe20000010100 */
[----:B------:R-:W-:Y:S02]  /*3f00*/  VIADD R23, R27, 0x80 ;  /* 0x000000801b177836 */ /* 0x000fe40000000000 */
[----:B------:R-:W-:Y:S01]  /*3f10*/  FADD.FTZ R25, -R25, -RZ ;  /* 0x800000ff19197221 */ /* 0x000fe20000010100 */
[-C--:B------:R-:W-:Y:S01]  /*3f20*/  ISETP.GE.AND P2, PT, R3, R26.reuse, PT ;  /* 0x0000001a0300720c */ /* 0x080fe20003f46270 */
[----:B------:R-:W-:Y:S01]  /*3f30*/  BSSY.RECONVERGENT B7, `(.L_x_383) ;  /* 0x00002d9000077945 */ /* 0x000fe20003800200 */
[----:B------:R-:W-:-:S03]  /*3f40*/  ISETP.GE.AND P3, PT, R5, R26, PT ;  /* 0x0000001a0500720c */ /* 0x000fc60003f66270 */
[----:B------:R-:W-:Y:S01]  /*3f50*/  BSSY.RELIABLE B6, `(.L_x_384) ;  /* 0x00001f1000067945 */ /* 0x000fe20003800100 */
[-C--:B------:R-:W-:Y:S02]  /*3f60*/  ISETP.GE.AND P0, PT, R27, R26.reuse, PT ;  /* 0x0000001a1b00720c */ /* 0x080fe40003f06270 */
[----:B------:R-:W-:Y:S02]  /*3f70*/  ISETP.GE.AND P1, PT, R23, R26, PT ;  /* 0x0000001a1700720c */ /* 0x000fe40003f26270 */
[----:B------:R-:W-:Y:S02]  /*3f80*/  FSEL R7, R7, RZ, !P0 ;  /* 0x000000ff07077208 */ /* 0x000fe40004000000 */
[----:B------:R-:W-:Y:S02]  /*3f90*/  FSEL R17, R17, RZ, !P2 ;  /* 0x000000ff11117208 */ /* 0x000fe40005000000 */
[----:B------:R-:W-:Y:S02]  /*3fa0*/  FSEL R16, R16, RZ, !P2 ;  /* 0x000000ff10107208 */ /* 0x000fe40005000000 */
[----:B------:R-:W-:-:S02]  /*3fb0*/  FSEL R25, R25, RZ, !P3 ;  /* 0x000000ff19197208 */ /* 0x000fc40005800000 */
[----:B------:R-:W-:Y:S02]  /*3fc0*/  FSEL R24, R24, RZ, !P3 ;  /* 0x000000ff18187208 */ /* 0x000fe40005800000 */
[----:B------:R-:W-:Y:S02]  /*3fd0*/  FSEL R19, R19, RZ, !P1 ;  /* 0x000000ff13137208 */ /* 0x000fe40004800000 */
[----:B------:R-:W-:Y:S01]  /*3fe0*/  FSEL R18, R18, RZ, !P1 ;  /* 0x000000ff12127208 */ /* 0x000fe20004800000 */
[----:B------:R-:W-:Y:S06]  /*3ff0*/  @P4 BRA `(.L_x_385) ;  /* 0x0000001c008c4947 */ /* 0x000fec0003800000 */
[----:B------:R-:W0:Y:S01]  /*4000*/  LDCU UR4, c[0x0][0x3a8] ;  /* 0x00007500ff0477ac */ /* 0x000e220008000800 */
[----:B------:R-:W2:Y:S01]  /*4010*/  LDC.64 R8, c[0x0][0x388] ;  /* 0x0000e200ff087b82 */ /* 0x000ea20000000a00 */
[----:B------:R-:W-:Y:S01]  /*4020*/  IMAD R0, R2, 0x200, R27 ;  /* 0x0000020002007824 */ /* 0x000fe200078e021b */
[----:B-1--4-:R-:W-:-:S03]  /*4030*/  PRMT R4, R28, 0x9910, RZ ;  /* 0x000099101c047816 */ /* 0x012fc600000000ff */
[----:B0-----:R-:W-:Y:S02]  /*4040*/  IMAD R3, R0, UR4, RZ ;  /* 0x0000000400037c24 */ /* 0x001fe4000f8e02ff */
[----:B------:R-:W-:-:S05]  /*4050*/  IMAD.MOV.U32 R0, RZ, RZ, R4 ;  /* 0x000000ffff007224 */ /* 0x000fca00078e0004 */
[----:B------:R-:W-:Y:S02]  /*4060*/  ISETP.GT.AND P0, PT, R0, 0x9, PT ;  /* 0x000000090000780c */ /* 0x000fe40003f04270 */
[----:B--2---:R-:W-:-:S05]  /*4070*/  IADD3 R8, P1, PT, R3, R8, RZ ;  /* 0x0000000803087210 */ /* 0x004fca0007f3e0ff */
[----:B------:R-:W-:-:S06]  /*4080*/  IMAD.X R9, RZ, RZ, R9, P1 ;  /* 0x000000ffff097224 */ /* 0x000fcc00008e0609 */
[----:B------:R-:W-:Y:S05]  /*4090*/  @P0 BRA `(.L_x_386) ;  /* 0x0000000400080947 */ /* 0x000fea0003800000 */
[----:B------:R-:W-:-:S13]  /*40a0*/  ISETP.GT.AND P0, PT, R0, 0x4, PT ;  /* 0x000000040000780c */ /* 0x000fda0003f04270 */
[----:B------:R-:W-:Y:S05]  /*40b0*/  @P0 BRA `(.L_x_387) ;  /* 0x0000000000800947 */ /* 0x000fea0003800000 */
[----:B------:R-:W-:-:S13]  /*40c0*/  ISETP.GT.AND P0, PT, R0, 0x1, PT ;  /* 0x000000010000780c */ /* 0x000fda0003f04270 */
[----:B------:R-:W-:Y:S05]  /*40d0*/  @P0 BRA `(.L_x_388) ;  /* 0x0000000000300947 */ /* 0x000fea0003800000 */
[----:B------:R-:W-:-:S13]  /*40e0*/  ISETP.NE.AND P0, PT, R28, RZ, PT ;  /* 0x000000ff1c00720c */ /* 0x000fda0003f05270 */
[----:B------:R-:W-:Y:S05]  /*40f0*/  @!P0 BRA `(.L_x_389) ;  /* 0x0000000000188947 */ /* 0x000fea0003800000 */
[----:B------:R-:W-:-:S13]  /*4100*/  ISETP.NE.AND P0, PT, R0, 0x1, PT ;  /* 0x000000010000780c */ /* 0x000fda0003f05270 */
[----:B------:R-:W-:Y:S05]  /*4110*/  @P0 BRA `(.L_x_390) ;  /* 0x0000000c00000947 */ /* 0x000fea0003800000 */
[----:B---3--:R-:W0:Y:S01]  /*4120*/  F2I.FTZ.TRUNC.NTZ R3, R22 ;  /* 0x0000001600037305 */ /* 0x008e22000021f100 */
[----:B------:R-:W-:Y:S01]  /*4130*/  IMAD.MOV.U32 R27, RZ, RZ, R23 ;  /* 0x000000ffff1b7224 */ /* 0x000fe200078e0017 */
[----:B0-----:R0:W-:Y:S01]  /*4140*/  STG.E.U8 desc[UR36][R8.64], R3 ;  /* 0x0000000308007986 */ /* 0x0011e2000c101124 */
[----:B------:R-:W-:Y:S05]  /*4150*/  BRA `(.L_x_391) ;  /* 0x0000000c00947947 */ /* 0x000fea0003800000 */
.L_x_389:
[----:B---3--:R-:W0:Y:S01]  /*4160*/  F2I.S64.TRUNC R4, R22 ;  /* 0x0000001600047311 */ /* 0x008e22000020d900 */
[----:B------:R-:W-:Y:S01]  /*4170*/  IMAD.MOV.U32 R27, RZ, RZ, R23 ;  /* 0x000000ffff1b7224 */ /* 0x000fe200078e0017 */
[----:B0-----:R0:W-:Y:S01]  /*4180*/  STG.E.U8 desc[UR36][R8.64], R4 ;  /* 0x0000000408007986 */ /* 0x0011e2000c101124 */
[----:B------:R-:W-:Y:S05]  /*4190*/  BRA `(.L_x_391) ;  /* 0x0000000c00847947 */ /* 0x000fea0003800000 */
.L_x_388:
[----:B------:R-:W-:-:S13]  /*41a0*/  ISETP.NE.AND P0, PT, R0, 0x2, PT ;  /* 0x000000020000780c */ /* 0x000fda0003f05270 */
[----:B------:R-:W-:Y:S05]  /*41b0*/  @!P0 BRA `(.L_x_392) ;  /* 0x0000000000308947 */ /* 0x000fea0003800000 */
[----:B------:R-:W-:-:S13]  /*41c0*/  ISETP.NE.AND P0, PT, R0, 0x3, PT ;  /* 0x000000030000780c */ /* 0x000fda0003f05270 */
[----:B------:R-:W-:Y:S05]  /*41d0*/  @!P0 BRA `(.L_x_393) ;  /* 0x0000000000188947 */ /* 0x000fea0003800000 */
[----:B------:R-:W-:-:S13]  /*41e0*/  ISETP.NE.AND P0, PT, R0, 0x4, PT ;  /* 0x000000040000780c */ /* 0x000fda0003f05270 */
[----:B------:R-:W-:Y:S05]  /*41f0*/  @P0 BRA `(.L_x_390) ;  /* 0x0000000800c80947 */ /* 0x000fea0003800000 */
[----:B---3--:R-:W0:Y:S01]  /*4200*/  F2I.S64.TRUNC R4, R22 ;  /* 0x0000001600047311 */ /* 0x008e22000020d900 */
[----:B------:R-:W-:Y:S01]  /*4210*/  IMAD.MOV.U32 R27, RZ, RZ, R23 ;  /* 0x000000ffff1b7224 */ /* 0x000fe200078e0017 */
[----:B0-----:R0:W-:Y:S01]  /*4220*/  STG.E.64 desc[UR36][R8.64], R4 ;  /* 0x0000000408007986 */ /* 0x0011e2000c101b24 */
[----:B------:R-:W-:Y:S05]  /*4230*/  BRA `(.L_x_391) ;  /* 0x0000000c005c7947 */ /* 0x000fea0003800000 */
.L_x_393:
[----:B---3--:R-:W0:Y:S01]  /*4240*/  F2I.FTZ.TRUNC.NTZ R3, R22 ;  /* 0x0000001600037305 */ /* 0x008e22000021f100 */
[----:B------:R-:W-:Y:S01]  /*4250*/  IMAD.MOV.U32 R27, RZ, RZ, R23 ;  /* 0x000000ffff1b7224 */ /* 0x000fe200078e0017 */
[----:B0-----:R0:W-:Y:S01]  /*4260*/  STG.E desc[UR36][R8.64], R3 ;  /* 0x0000000308007986 */ /* 0x0011e2000c101924 */
[----:B------:R-:W-:Y:S05]  /*4270*/  BRA `(.L_x_391) ;  /* 0x0000000c004c7947 */ /* 0x000fea0003800000 */
.L_x_392:
[----:B---3--:R-:W0:Y:S01]  /*4280*/  F2I.FTZ.TRUNC.NTZ R3, R22 ;  /* 0x0000001600037305 */ /* 0x008e22000021f100 */
[----:B------:R-:W-:Y:S01]  /*4290*/  IMAD.MOV.U32 R27, RZ, RZ, R23 ;  /* 0x000000ffff1b7224 */ /* 0x000fe200078e0017 */
[----:B0-----:R0:W-:Y:S01]  /*42a0*/  STG.E.U16 desc[UR36][R8.64], R3 ;  /* 0x0000000308007986 */ /* 0x0011e2000c101524 */
[----:B------:R-:W-:Y:S05]  /*42b0*/  BRA `(.L_x_391) ;  /* 0x0000000c003c7947 */ /* 0x000fea0003800000 */
.L_x_387:
[----:B------:R-:W-:-:S13]  /*42c0*/  ISETP.GT.AND P0, PT, R0, 0x6, PT ;  /* 0x000000060000780c */ /* 0x000fda0003f04270 */
[----:B------:R-:W-:Y:S05]  /*42d0*/  @P0 BRA `(.L_x_394) ;  /* 0x00000000002c0947 */ /* 0x000fea0003800000 */
[----:B------:R-:W-:-:S13]  /*42e0*/  ISETP.NE.AND P0, PT, R0, 0x5, PT ;  /* 0x000000050000780c */ /* 0x000fda0003f05270 */
[----:B------:R-:W-:Y:S05]  /*42f0*/  @!P0 BRA `(.L_x_395) ;  /* 0x0000000000148947 */ /* 0x000fea0003800000 */
[----:B------:R-:W-:-:S13]  /*4300*/  ISETP.NE.AND P0, PT, R0, 0x6, PT ;  /* 0x000000060000780c */ /* 0x000fda0003f05270 */
[----:B------:R-:W-:Y:S05]  /*4310*/  @P0 BRA `(.L_x_390) ;  /* 0x0000000800800947 */ /* 0x000fea0003800000 */
[----:B---3--:R0:W-:Y:S01]  /*4320*/  STG.E desc[UR36][R8.64], R22 ;  /* 0x0000001608007986 */ /* 0x0081e2000c101924 */
[----:B------:R-:W-:Y:S01]  /*4330*/  IMAD.MOV.U32 R27, RZ, RZ, R23 ;  /* 0x000000ffff1b7224 */ /* 0x000fe200078e0017 */
[----:B------:R-:W-:Y:S06]  /*4340*/  BRA `(.L_x_391) ;  /* 0x0000000c00187947 */ /* 0x000fec0003800000 */
.L_x_395:
[----:B---3--:R-:W-:Y:S01]  /*4350*/  F2FP.F16.F32.PACK_AB R22, RZ, R22 ;  /* 0x00000016ff16723e */ /* 0x008fe200000000ff */
[----:B------:R-:W-:-:S04]  /*4360*/  IMAD.MOV.U32 R27, RZ, RZ, R23 ;  /* 0x000000ffff1b7224 */ /* 0x000fc800078e0017 */
[----:B------:R0:W-:Y:S01]  /*4370*/  STG.E.U16 desc[UR36][R8.64], R22 ;  /* 0x0000001608007986 */ /* 0x0001e2000c101524 */
[----:B------:R-:W-:Y:S05]  /*4380*/  BRA `(.L_x_391) ;  /* 0x0000000c00087947 */ /* 0x000fea0003800000 */
.L_x_394:
[----:B------:R-:W-:-:S13]  /*4390*/  ISETP.NE.AND P0, PT, R0, 0x7, PT ;  /* 0x000000070000780c */ /* 0x000fda0003f05270 */
[----:B------:R-:W-:Y:S05]  /*43a0*/  @!P0 BRA `(.L_x_396) ;  /* 0x0000000000308947 */ /* 0x000fea0003800000 */
[----:B------:R-:W-:-:S13]  /*43b0*/  ISETP.NE.AND P0, PT, R0, 0x8, PT ;  /* 0x000000080000780c */ /* 0x000fda0003f05270 */
[----:B------:R-:W-:Y:S05]  /*43c0*/  @!P0 BRA `(.L_x_397) ;  /* 0x0000000000188947 */ /* 0x000fea0003800000 */
[----:B------:R-:W-:-:S13]  /*43d0*/  ISETP.NE.AND P0, PT, R0, 0x9, PT ;  /* 0x000000090000780c */ /* 0x000fda0003f05270 */
[----:B------:R-:W-:Y:S05]  /*43e0*/  @P0 BRA `(.L_x_390) ;  /* 0x00000008004c0947 */ /* 0x000fea0003800000 */
[----:B---3--:R-:W-:Y:S02]  /*43f0*/  IMAD.MOV.U32 R6, RZ, RZ, R22 ;  /* 0x000000ffff067224 */ /* 0x008fe400078e0016 */
[----:B------:R-:W-:-:S03]  /*4400*/  IMAD.MOV.U32 R27, RZ, RZ, R23 ;  /* 0x000000ffff1b7224 */ /* 0x000fc600078e0017 */
[----:B------:R0:W-:Y:S01]  /*4410*/  STG.E.64 desc[UR36][R8.64], R6 ;  /* 0x0000000608007986 */ /* 0x0001e2000c101b24 */
[----:B------:R-:W-:Y:S05]  /*4420*/  BRA `(.L_x_391) ;  /* 0x0000000800e07947 */ /* 0x000fea0003800000 */
.L_x_397:
[----:B---3--:R-:W-:Y:S01]  /*4430*/  F2FP.F16.F32.PACK_AB R7, R7, R22 ;  /* 0x000000160707723e */ /* 0x008fe200000000ff */
[----:B------:R-:W-:-:S04]  /*4440*/  IMAD.MOV.U32 R27, RZ, RZ, R23 ;  /* 0x000000ffff1b7224 */ /* 0x000fc800078e0017 */
[----:B------:R0:W-:Y:S01]  /*4450*/  STG.E desc[UR36][R8.64], R7 ;  /* 0x0000000708007986 */ /* 0x0001e2000c101924 */
[----:B------:R-:W-:Y:S05]  /*4460*/  BRA `(.L_x_391) ;  /* 0x0000000800d07947 */ /* 0x000fea0003800000 */
.L_x_396:
[----:B---3--:R-:W-:Y:S01]  /*4470*/  FMUL.FTZ R4, R22, 1 ;  /* 0x3f80000016047820 */ /* 0x008fe20000410000 */
[----:B------:R-:W-:-:S05]  /*4480*/  IMAD.MOV.U32 R27, RZ, RZ, R23 ;  /* 0x000000ffff1b7224 */ /* 0x000fca00078e0017 */
[----:B------:R-:W0:Y:S02]  /*4490*/  F2F.F64.F32 R4, R4 ;  /* 0x0000000400047310 */ /* 0x000e240000201800 */
[----:B0-----:R0:W-:Y:S01]  /*44a0*/  STG.E.64 desc[UR36][R8.64], R4 ;  /* 0x0000000408007986 */ /* 0x0011e2000c101b24 */
[----:B------:R-:W-:Y:S05]  /*44b0*/  BRA `(.L_x_391) ;  /* 0x0000000800bc7947 */ /* 0x000fea0003800000 */
.L_x_386:
[----:B------:R-:W-:-:S13]  /*44c0*/  ISETP.GT.AND P0, PT, R0, 0x18, PT ;  /* 0x000000180000780c */ /* 0x000fda0003f04270 */
[----:B------:R-:W-:Y:S05]  /*44d0*/  @P0 BRA `(.L_x_398) ;  /* 0x0000000400080947 */ /* 0x000fea0003800000 */
[----:B------:R-:W-:-:S13]  /*44e0*/  ISETP.GT.AND P0, PT, R0, 0xe, PT ;  /* 0x0000000e0000780c */ /* 0x000fda0003f04270 */
[----:B------:R-:W-:Y:S05]  /*44f0*/  @P0 BRA `(.L_x_399) ;  /* 0x0000000000480947 */ /* 0x000fea0003800000 */
[----:B------:R-:W-:-:S13]  /*4500*/  ISETP.NE.AND P0, PT, R0, 0xa, PT ;  /* 0x0000000a0000780c */ /* 0x000fda0003f05270 */
[----:B------:R-:W-:Y:S05]  /*4510*/  @!P0 BRA `(.L_x_400) ;  /* 0x0000000000248947 */ /* 0x000fea0003800000 */
[----:B------:R-:W-:-:S13]  /*4520*/  ISETP.NE.AND P0, PT, R0, 0xb, PT ;  /* 0x0000000b0000780c */ /* 0x000fda0003f05270 */
[----:B------:R-:W-:Y:S05]  /*4530*/  @P0 BRA `(.L_x_390) ;  /* 0x0000000400f80947 */ /* 0x000fea0003800000 */
[----:B---3--:R-:W-:Y:S01]  /*4540*/  FSETP.NEU.FTZ.AND P0, PT, R22, RZ, PT ;  /* 0x000000ff1600720b */ /* 0x008fe20003f1d000 */
[----:B------:R-:W-:Y:S01]  /*4550*/  IMAD.MOV.U32 R27, RZ, RZ, R23 ;  /* 0x000000ffff1b7224 */ /* 0x000fe200078e0017 */
[----:B------:R-:W-:-:S04]  /*4560*/  FSETP.NEU.FTZ.AND P1, PT, R7, RZ, PT ;  /* 0x000000ff0700720b */ /* 0x000fc80003f3d000 */
[----:B------:R-:W-:-:S04]  /*4570*/  PLOP3.LUT P0, PT, P0, P1, PT, 0xf8, 0x8f ;  /* 0x00000000008f781c */ /* 0x000fc80000703f70 */
[----:B------:R-:W-:-:S05]  /*4580*/  SEL R3, RZ, 0x1, !P0 ;  /* 0x00000001ff037807 */ /* 0x000fca0004000000 */
[----:B------:R0:W-:Y:S01]  /*4590*/  STG.E.U8 desc[UR36][R8.64], R3 ;  /* 0x0000000308007986 */ /* 0x0001e2000c101124 */
[----:B------:R-:W-:Y:S05]  /*45a0*/  BRA `(.L_x_391) ;  /* 0x0000000800807947 */ /* 0x000fea0003800000 */
.L_x_400:
[----:B---3--:R-:W-:Y:S01]  /*45b0*/  FMUL.FTZ R4, R22, 1 ;  /* 0x3f80000016047820 */ /* 0x008fe20000410000 */
[----:B------:R-:W-:Y:S01]  /*45c0*/  FMUL.FTZ R7, R7, 1 ;  /* 0x3f80000007077820 */ /* 0x000fe20000410000 */
[----:B------:R-:W-:-:S04]  /*45d0*/  IMAD.MOV.U32 R27, RZ, RZ, R23 ;  /* 0x000000ffff1b7224 */ /* 0x000fc800078e0017 */
[----:B------:R-:W-:Y:S08]  /*45e0*/  F2F.F64.F32 R4, R4 ;  /* 0x0000000400047310 */ /* 0x000ff00000201800 */
[----:B------:R-:W0:Y:S02]  /*45f0*/  F2F.F64.F32 R6, R7 ;  /* 0x0000000700067310 */ /* 0x000e240000201800 */
[----:B0-----:R0:W-:Y:S01]  /*4600*/  STG.E.128 desc[UR36][R8.64], R4 ;  /* 0x0000000408007986 */ /* 0x0011e2000c101d24 */
[----:B------:R-:W-:Y:S05]  /*4610*/  BRA `(.L_x_391) ;  /* 0x0000000800647947 */ /* 0x000fea0003800000 */
.L_x_399:
[----:B------:R-:W-:-:S13]  /*4620*/  ISETP.NE.AND P0, PT, R0, 0xf, PT ;  /* 0x0000000f0000780c */ /* 0x000fda0003f05270 */
[----:B------:R-:W-:Y:S05]  /*4630*/  @!P0 BRA `(.L_x_401) ;  /* 0x0000000000a08947 */ /* 0x000fea0003800000 */
[----:B------:R-:W-:-:S13]  /*4640*/  ISETP.NE.AND P0, PT, R0, 0x17, PT ;  /* 0x000000170000780c */ /* 0x000fda0003f05270 */
[----:B------:R-:W-:Y:S05]  /*4650*/  @!P0 BRA `(.L_x_402) ;  /* 0x00000000004c8947 */ /* 0x000fea0003800000 */
[----:B------:R-:W-:-:S13]  /*4660*/  ISETP.NE.AND P0, PT, R0, 0x18, PT ;  /* 0x000000180000780c */ /* 0x000fda0003f05270 */
[----:B------:R-:W-:Y:S05]  /*4670*/  @P0 BRA `(.L_x_390) ;  /* 0x0000000400a80947 */ /* 0x000fea0003800000 */
[----:B---3--:R-:W-:Y:S01]  /*4680*/  LOP3.LUT R4, R22, 0x7fffffff, RZ, 0xc0, !PT ;  /* 0x7fffffff16047812 */ /* 0x008fe200078ec0ff */
        /* <DEDUP_REMOVED lines=11> */
.L_x_404:
[----:B------:R-:W-:Y:S05]  /*4740*/  BSYNC.RECONVERGENT B0 ;  /* 0x0000000000007941 */ /* 0x000fea0003800200 */
.L_x_403:
[----:B------:R-:W-:Y:S01]  /*4750*/  LOP3.LUT R5, R0, 0x80, R5, 0xf8, !PT ;  /* 0x0000008000057812 */ /* 0x000fe200078ef805 */
[----:B------:R-:W-:-:S04]  /*4760*/  IMAD.MOV.U32 R27, RZ, RZ, R23 ;  /* 0x000000ffff1b7224 */ /* 0x000fc800078e0017 */
[----:B------:R0:W-:Y:S01]  /*4770*/  STG.E.U8 desc[UR36][R8.64], R5 ;  /* 0x0000000508007986 */ /* 0x0001e2000c101124 */
[----:B------:R-:W-:Y:S05]  /*4780*/  BRA `(.L_x_391) ;  /* 0x0000000800087947 */ /* 0x000fea0003800000 */
.L_x_402:
[----:B---3--:R-:W-:Y:S01]  /*4790*/  LOP3.LUT R4, R22, 0x7fffffff, RZ, 0xc0, !PT ;  /* 0x7fffffff16047812 */ /* 0x008fe200078ec0ff */
        /* <DEDUP_REMOVED lines=13> */
.L_x_406:
[----:B------:R-:W-:Y:S05]  /*4870*/  BSYNC.RECONVERGENT B0 ;  /* 0x0000000000007941 */ /* 0x000fea0003800200 */
.L_x_405:
[----:B------:R-:W-:Y:S01]  /*4880*/  LOP3.LUT R3, R0, 0x80, R5, 0xf8, !PT ;  /* 0x0000008000037812 */ /* 0x000fe200078ef805 */
[----:B------:R-:W-:-:S04]  /*4890*/  IMAD.MOV.U32 R27, RZ, RZ, R23 ;  /* 0x000000ffff1b7224 */ /* 0x000fc800078e0017 */
[----:B------:R0:W-:Y:S01]  /*48a0*/  STG.E.U8 desc[UR36][R8.64], R3 ;  /* 0x0000000308007986 */ /* 0x0001e2000c101124 */
[----:B------:R-:W-:Y:S05]  /*48b0*/  BRA `(.L_x_391) ;  /* 0x0000000400bc7947 */ /* 0x000fea0003800000 */
.L_x_401:
[----:B---3--:R-:W-:Y:S01]  /*48c0*/  F2FP.BF16.F32.PACK_AB R22, RZ, R22 ;  /* 0x00000016ff16723e */ /* 0x008fe200000010ff */
[----:B------:R-:W-:-:S04]  /*48d0*/  IMAD.MOV.U32 R27, RZ, RZ, R23 ;  /* 0x000000ffff1b7224 */ /* 0x000fc800078e0017 */
[----:B------:R0:W-:Y:S01]  /*48e0*/  STG.E.U16 desc[UR36][R8.64], R22 ;  /* 0x0000001608007986 */ /* 0x0001e2000c101524 */
[----:B------:R-:W-:Y:S05]  /*48f0*/  BRA `(.L_x_391) ;  /* 0x0000000400ac7947 */ /* 0x000fea0003800000 */
.L_x_398:
[----:B------:R-:W-:-:S13]  /*4900*/  ISETP.GT.AND P0, PT, R0, 0x1b, PT ;  /* 0x0000001b0000780c */ /* 0x000fda0003f04270 */
[----:B------:R-:W-:Y:S05]  /*4910*/  @P0 BRA `(.L_x_407) ;  /* 0x0000000000e80947 */ /* 0x000fea0003800000 */
[----:B------:R-:W-:-:S13]  /*4920*/  ISETP.NE.AND P0, PT, R0, 0x19, PT ;  /* 0x000000190000780c */ /* 0x000fda0003f05270 */
[----:B------:R-:W-:Y:S05]  /*4930*/  @!P0 BRA `(.L_x_408) ;  /* 0x0000000000808947 */ /* 0x000fea0003800000 */
[----:B------:R-:W-:-:S13]  /*4940*/  ISETP.NE.AND P0, PT, R0, 0x1a, PT ;  /* 0x0000001a0000780c */ /* 0x000fda0003f05270 */
[----:B------:R-:W-:Y:S05]  /*4950*/  @!P0 BRA `(.L_x_409) ;  /* 0x0000000000188947 */ /* 0x000fea0003800000 */
[----:B------:R-:W-:-:S13]  /*4960*/  ISETP.NE.AND P0, PT, R0, 0x1b, PT ;  /* 0x0000001b0000780c */ /* 0x000fda0003f05270 */
[----:B------:R-:W-:Y:S05]  /*4970*/  @P0 BRA `(.L_x_390) ;  /* 0x0000000000e80947 */ /* 0x000fea0003800000 */
[----:B---3--:R-:W0:Y:S01]  /*4980*/  F2I.FTZ.U32.TRUNC.NTZ R3, R22 ;  /* 0x0000001600037305 */ /* 0x008e22000021f000 */
[----:B------:R-:W-:Y:S01]  /*4990*/  IMAD.MOV.U32 R27, RZ, RZ, R23 ;  /* 0x000000ffff1b7224 */ /* 0x000fe200078e0017 */
[----:B0-----:R0:W-:Y:S01]  /*49a0*/  STG.E.U16 desc[UR36][R8.64], R3 ;  /* 0x0000000308007986 */ /* 0x0011e2000c101524 */
[----:B------:R-:W-:Y:S05]  /*49b0*/  BRA `(.L_x_391) ;  /* 0x00000004007c7947 */ /* 0x000fea0003800000 */
.L_x_409:
[----:B---3--:R-:W-:Y:S01]  /*49c0*/  LOP3.LUT R0, R22, 0x7fffffff, RZ, 0xc0, !PT ;  /* 0x7fffffff16007812 */ /* 0x008fe200078ec0ff */
[----:B------:R-:W-:Y:S01]  /*49d0*/  BSSY.RECONVERGENT B0, `(.L_x_410) ;  /* 0x0000013000007945 */ /* 0x000fe20003800200 */
[----:B------:R-:W-:Y:S02]  /*49e0*/  IMAD.MOV.U32 R4, RZ, RZ, 0x80 ;  /* 0x00000080ff047424 */ /* 0x000fe400078e00ff */
[----:B------:R-:W-:-:S13]  /*49f0*/  ISETP.GT.U32.AND P0, PT, R0, 0x437fffff, PT ;  /* 0x437fffff0000780c */ /* 0x000fda0003f04070 */
[----:B------:R-:W-:Y:S05]  /*4a00*/  @P0 BRA `(.L_x_411) ;  /* 0x00000000003c0947 */ /* 0x000fea0003800000 */
[----:B------:R-:W-:-:S13]  /*4a10*/  ISETP.GT.U32.AND P0, PT, R0, 0x3bffffff, PT ;  /* 0x3bffffff0000780c */ /* 0x000fda0003f04070 */
[----:B------:R-:W-:Y:S05]  /*4a20*/  @P0 BRA `(.L_x_412) ;  /* 0x0000000000140947 */ /* 0x000fea0003800000 */
[----:B------:R-:W-:Y:S01]  /*4a30*/  FADD.FTZ R0, R0, 8192 ;  /* 0x4600000000007421 */ /* 0x000fe20000010000 */
[----:B------:R-:W-:-:S04]  /*4a40*/  PRMT R4, RZ, 0x7610, R4 ;  /* 0x00007610ff047816 */ /* 0x000fc80000000004 */
[----:B------:R-:W-:-:S13]  /*4a50*/  LOP3.LUT P0, R0, R0, 0xff, RZ, 0xc0, !PT ;  /* 0x000000ff00007812 */ /* 0x000fda000780c0ff */
[----:B------:R-:W-:Y:S05]  /*4a60*/  @!P0 BRA `(.L_x_411) ;  /* 0x0000000000248947 */ /* 0x000fea0003800000 */
[----:B------:R-:W-:Y:S05]  /*4a70*/  BRA `(.L_x_413) ;  /* 0x0000000000147947 */ /* 0x000fea0003800000 */
.L_x_412:
[----:B------:R-:W-:-:S04]  /*4a80*/  SHF.R.U32.HI R0, RZ, 0x14, R22 ;  /* 0x00000014ff007819 */ /* 0x000fc80000011616 */
[----:B------:R-:W-:-:S04]  /*4a90*/  LOP3.LUT R3, R0, 0x1, RZ, 0xc0, !PT ;  /* 0x0000000100037812 */ /* 0x000fc800078ec0ff */
[----:B------:R-:W-:-:S04]  /*4aa0*/  IADD3 R0, PT, PT, R22, 0x487ffff, R3 ;  /* 0x0487ffff16007810 */ /* 0x000fc80007ffe003 */
[----:B------:R-:W-:-:S04]  /*4ab0*/  SHF.R.U32.HI R0, RZ, 0x14, R0 ;  /* 0x00000014ff007819 */ /* 0x000fc80000011600 */
[----:B------:R-:W-:-:S07]  /*4ac0*/  LOP3.LUT R0, R0, 0xff, RZ, 0xc0, !PT ;  /* 0x000000ff00007812 */ /* 0x000fce00078ec0ff */
.L_x_413:
[----:B------:R-:W-:-:S04]  /*4ad0*/  SHF.R.U32.HI R3, RZ, 0x18, R22 ;  /* 0x00000018ff037819 */ /* 0x000fc80000011616 */
[----:B------:R-:W-:-:S04]  /*4ae0*/  LOP3.LUT R0, R0, 0x80, R3, 0xf8, !PT ;  /* 0x0000008000007812 */ /* 0x000fc800078ef803 */
[----:B------:R-:W-:-:S07]  /*4af0*/  PRMT R4, R0, 0x7610, R4 ;  /* 0x0000761000047816 */ /* 0x000fce0000000004 */
.L_x_411:
[----:B------:R-:W-:Y:S05]  /*4b00*/  BSYNC.RECONVERGENT B0 ;  /* 0x0000000000007941 */ /* 0x000fea0003800200 */
.L_x_410:
[----:B------:R1:W-:Y:S01]  /*4b10*/  STG.E.U8 desc[UR36][R8.64], R4 ;  /* 0x0000000408007986 */ /* 0x0003e2000c101124 */
[----:B------:R-:W-:Y:S01]  /*4b20*/  IMAD.MOV.U32 R27, RZ, RZ, R23 ;  /* 0x000000ffff1b7224 */ /* 0x000fe200078e0017 */
[----:B------:R-:W-:Y:S06]  /*4b30*/  BRA `(.L_x_391) ;  /* 0x00000004001c7947 */ /* 0x000fec0003800000 */
.L_x_408:
        /* <DEDUP_REMOVED lines=12> */
.L_x_416:
[----:B------:R-:W-:-:S04]  /*4c00*/  SHF.R.U32.HI R0, RZ, 0x15, R22 ;  /* 0x00000015ff007819 */ /* 0x000fc80000011616 */
[----:B------:R-:W-:-:S04]  /*4c10*/  LOP3.LUT R3, R0, 0x1, RZ, 0xc0, !PT ;  /* 0x0000000100037812 */ /* 0x000fc800078ec0ff */
[----:B------:R-:W-:-:S04]  /*4c20*/  IADD3 R0, PT, PT, R22, 0x88fffff, R3 ;  /* 0x088fffff16007810 */ /* 0x000fc80007ffe003 */
[----:B------:R-:W-:-:S04]  /*4c30*/  SHF.R.U32.HI R0, RZ, 0x15, R0 ;  /* 0x00000015ff007819 */ /* 0x000fc80000011600 */
[----:B------:R-:W-:-:S07]  /*4c40*/  LOP3.LUT R0, R0, 0xff, RZ, 0xc0, !PT ;  /* 0x000000ff00007812 */ /* 0x000fce00078ec0ff */
.L_x_417:
[----:B------:R-:W-:-:S04]  /*4c50*/  SHF.R.U32.HI R3, RZ, 0x18, R22 ;  /* 0x00000018ff037819 */ /* 0x000fc80000011616 */
[----:B------:R-:W-:-:S04]  /*4c60*/  LOP3.LUT R0, R0, 0x80, R3, 0xf8, !PT ;  /* 0x0000008000007812 */ /* 0x000fc800078ef803 */
[----:B------:R-:W-:-:S07]  /*4c70*/  PRMT R4, R0, 0x7610, R4 ;  /* 0x0000761000047816 */ /* 0x000fce0000000004 */
.L_x_415:
[----:B------:R-:W-:Y:S05]  /*4c80*/  BSYNC.RECONVERGENT B0 ;  /* 0x0000000000007941 */ /* 0x000fea0003800200 */
.L_x_414:
[----:B------:R2:W-:Y:S01]  /*4c90*/  STG.E.U8 desc[UR36][R8.64], R4 ;  /* 0x0000000408007986 */ /* 0x0005e2000c101124 */
[----:B------:R-:W-:Y:S01]  /*4ca0*/  IMAD.MOV.U32 R27, RZ, RZ, R23 ;  /* 0x000000ffff1b7224 */ /* 0x000fe200078e0017 */
[----:B------:R-:W-:Y:S06]  /*4cb0*/  BRA `(.L_x_391) ;  /* 0x0000000000bc7947 */ /* 0x000fec0003800000 */
.L_x_407:
[----:B------:R-:W-:-:S13]  /*4cc0*/  ISETP.NE.AND P0, PT, R0, 0x1c, PT ;  /* 0x0000001c0000780c */ /* 0x000fda0003f05270 */
[----:B------:R-:W-:Y:S05]  /*4cd0*/  @!P0 BRA `(.L_x_418) ;  /* 0x0000000000a88947 */ /* 0x000fea0003800000 */
[----:B------:R-:W-:-:S13]  /*4ce0*/  ISETP.NE.AND P0, PT, R0, 0x1d, PT ;  /* 0x0000001d0000780c */ /* 0x000fda0003f05270 */
[----:B------:R-:W-:Y:S05]  /*4cf0*/  @!P0 BRA `(.L_x_419) ;  /* 0x0000000000908947 */ /* 0x000fea0003800000 */
[----:B------:R-:W-:-:S13]  /*4d00*/  ISETP.NE.AND P0, PT, R0, 0x2c, PT ;  /* 0x0000002c0000780c */ /* 0x000fda0003f05270 */
[----:B------:R-:W-:Y:S05]  /*4d10*/  @!P0 BRA `(.L_x_420) ;  /* 0x0000000000488947 */ /* 0x000fea0003800000 */
.L_x_390:
[----:B------:R-:W-:Y:S01]  /*4d20*/  MOV R14, 0x0 ;  /* 0x00000000000e7802 */ /* 0x000fe20000000f00 */
[----:B------:R-:W0:Y:S01]  /*4d30*/  LDCU.64 UR6, c[0x4][0x128] ;  /* 0x01002500ff0677ac */ /* 0x000e220008000a00 */
[----:B------:R-:W-:Y:S02]  /*4d40*/  IMAD.MOV.U32 R8, RZ, RZ, 0x65 ;  /* 0x00000065ff087424 */ /* 0x000fe400078e00ff */
[----:B------:R-:W-:Y:S01]  /*4d50*/  IMAD.MOV.U32 R12, RZ, RZ, 0x1 ;  /* 0x00000001ff0c7424 */ /* 0x000fe200078e00ff */
[----:B------:R-:W1:Y:S01]  /*4d60*/  LDCU.64 UR8, c[0x4][0x130] ;  /* 0x01002600ff0877ac */ /* 0x000e620008000a00 */
[----:B------:R-:W2:Y:S01]  /*4d70*/  LDC.64 R14, c[0x4][R14] ;  /* 0x010000000e0e7b82 */ /* 0x000ea20000000a00 */
[----:B------:R-:W-:Y:S01]  /*4d80*/  IMAD.MOV.U32 R13, RZ, RZ, RZ ;  /* 0x000000ffff0d7224 */ /* 0x000fe200078e00ff */
[----:B------:R-:W4:Y:S01]  /*4d90*/  LDCU.64 UR4, c[0x4][0x40] ;  /* 0x01000800ff0477ac */ /* 0x000f220008000a00 */
[----:B0-----:R-:W-:Y:S02]  /*4da0*/  IMAD.U32 R4, RZ, RZ, UR6 ;  /* 0x00000006ff047e24 */ /* 0x001fe4000f8e00ff */
[----:B------:R-:W-:-:S02]  /*4db0*/  IMAD.U32 R5, RZ, RZ, UR7 ;  /* 0x00000007ff057e24 */ /* 0x000fc4000f8e00ff */
[----:B-1----:R-:W-:Y:S02]  /*4dc0*/  IMAD.U32 R6, RZ, RZ, UR8 ;  /* 0x00000008ff067e24 */ /* 0x002fe4000f8e00ff */
[----:B------:R-:W-:Y:S02]  /*4dd0*/  IMAD.U32 R7, RZ, RZ, UR9 ;  /* 0x00000009ff077e24 */ /* 0x000fe4000f8e00ff */
[----:B----4-:R-:W-:Y:S02]  /*4de0*/  IMAD.U32 R10, RZ, RZ, UR4 ;  /* 0x00000004ff0a7e24 */ /* 0x010fe4000f8e00ff */
[----:B------:R-:W-:-:S07]  /*4df0*/  IMAD.U32 R11, RZ, RZ, UR5 ;  /* 0x00000005ff0b7e24 */ /* 0x000fce000f8e00ff */
[----:B------:R-:W-:-:S07]  /*4e00*/  LEPC R20, `(.L_x_421) ;  /* 0x000000001014794e */ /* 0x000fce0000000000 */
[----:B--23--:R-:W-:Y:S05]  /*4e10*/  CALL.ABS.NOINC R14 ;  /* 0x000000000e007343 */ /* 0x00cfea0003c00000 */
.L_x_421:
[----:B------:R-:W-:Y:S01]  /*4e20*/  IMAD.MOV.U32 R27, RZ, RZ, R23 ;  /* 0x000000ffff1b7224 */ /* 0x000fe200078e0017 */
[----:B------:R-:W-:Y:S06]  /*4e30*/  BRA `(.L_x_391) ;  /* 0x00000000005c7947 */ /* 0x000fec0003800000 */
.L_x_420:
[----:B---3--:R-:W-:Y:S01]  /*4e40*/  SHF.R.U32.HI R4, RZ, 0x17, R22 ;  /* 0x00000017ff047819 */ /* 0x008fe20000011616 */
[----:B------:R-:W-:-:S03]  /*4e50*/  IMAD.MOV.U32 R27, RZ, RZ, R23 ;  /* 0x000000ffff1b7224 */ /* 0x000fc600078e0017 */
[----:B------:R-:W-:-:S04]  /*4e60*/  LOP3.LUT R3, R4, 0xff, RZ, 0xc0, !PT ;  /* 0x000000ff04037812 */ /* 0x000fc800078ec0ff */
[----:B------:R-:W-:-:S13]  /*4e70*/  ISETP.NE.AND P2, PT, R3, 0xff, PT ;  /* 0x000000ff0300780c */ /* 0x000fda0003f45270 */
[--C-:B------:R-:W-:Y:S02]  /*4e80*/  @P2 SHF.R.U32.HI R0, RZ, 0x16, R22.reuse ;  /* 0x00000016ff002819 */ /* 0x100fe40000011616 */
[----:B------:R-:W-:Y:S01]  /*4e90*/  @P2 LOP3.LUT P0, RZ, R3, 0x3fffff, R22, 0xf8, !PT ;  /* 0x003fffff03ff2812 */ /* 0x000fe2000780f816 */
[----:B------:R-:W-:Y:S01]  /*4ea0*/  IMAD.MOV.U32 R3, RZ, RZ, 0xff ;  /* 0x000000ffff037424 */ /* 0x000fe200078e00ff */
[----:B------:R-:W-:-:S04]  /*4eb0*/  @P2 LOP3.LUT R0, R0, 0x1, RZ, 0xc0, !PT ;  /* 0x0000000100002812 */ /* 0x000fc800078ec0ff */
[----:B------:R-:W-:Y:S01]  /*4ec0*/  @P2 ISETP.EQ.U32.AND P1, PT, R0, 0x1, P0 ;  /* 0x000000010000280c */ /* 0x000fe20000722070 */
[----:B------:R-:W-:Y:S01]  /*4ed0*/  @P2 VIADD R0, R4, 0x1 ;  /* 0x0000000104002836 */ /* 0x000fe20000000000 */
[----:B------:R-:W-:Y:S02]  /*4ee0*/  PLOP3.LUT P0, PT, PT, PT, PT, 0x80, 0x8 ;  /* 0x000000000008781c */ /* 0x000fe40003f0f070 */
[----:B------:R-:W-:-:S13]  /*4ef0*/  @P2 PLOP3.LUT P0, PT, P1, PT, PT, 0x80, 0x8 ;  /* 0x000000000008281c */ /* 0x000fda0000f0f070 */
[----:B------:R-:W-:-:S04]  /*4f00*/  @!P0 IMAD.MOV R0, RZ, RZ, R4 ;  /* 0x000000ffff008224 */ /* 0x000fc800078e0204 */
[----:B------:R-:W-:-:S05]  /*4f10*/  @P2 IMAD.MOV.U32 R3, RZ, RZ, R0 ;  /* 0x000000ffff032224 */ /* 0x000fca00078e0000 */
[----:B------:R4:W-:Y:S01]  /*4f20*/  STG.E.U8 desc[UR36][R8.64], R3 ;  /* 0x0000000308007986 */ /* 0x0009e2000c101124 */
[----:B------:R-:W-:Y:S05]  /*4f30*/  BRA `(.L_x_391) ;  /* 0x00000000001c7947 */ /* 0x000fea0003800000 */
.L_x_419:
[----:B---3--:R-:W0:Y:S01]  /*4f40*/  F2I.U64.TRUNC R4, R22 ;  /* 0x0000001600047311 */ /* 0x008e22000020d800 */
[----:B------:R-:W-:Y:S01]  /*4f50*/  IMAD.MOV.U32 R27, RZ, RZ, R23 ;  /* 0x000000ffff1b7224 */ /* 0x000fe200078e0017 */
[----:B0-----:R0:W-:Y:S01]  /*4f60*/  STG.E.64 desc[UR36][R8.64], R4 ;  /* 0x0000000408007986 */ /* 0x0011e2000c101b24 */
[----:B------:R-:W-:Y:S05]  /*4f70*/  BRA `(.L_x_391) ;  /* 0x00000000000c7947 */ /* 0x000fea0003800000 */
.L_x_418:
[----:B---3--:R-:W0:Y:S01]  /*4f80*/  F2I.FTZ.U32.TRUNC.NTZ R3, R22 ;  /* 0x0000001600037305 */ /* 0x008e22000021f000 */
[----:B------:R-:W-:Y:S01]  /*4f90*/  IMAD.MOV.U32 R27, RZ, RZ, R23 ;  /* 0x000000ffff1b7224 */ /* 0x000fe200078e0017 */
[----:B0-----:R3:W-:Y:S06]  /*4fa0*/  STG.E desc[UR36][R8.64], R3 ;  /* 0x0000000308007986 */ /* 0x0017ec000c101924 */
.L_x_391:
[----:B------:R-:W-:-:S13]  /*4fb0*/  ISETP.GE.AND P0, PT, R27, R26, PT ;  /* 0x0000001a1b00720c */ /* 0x000fda0003f06270 */
[----:B------:R-:W-:Y:S05]  /*4fc0*/  @P0 BREAK.RELIABLE B6 ;  /* 0x0000000000060942 */ /* 0x000fea0003800100 */
[----:B------:R-:W-:Y:S05]  /*4fd0*/  @P0 BRA `(.L_x_422) ;  /* 0x0000001c00380947 */ /* 0x000fea0003800000 */
[----:B------:R-:W5:Y:S01]  /*4fe0*/  LDCU UR4, c[0x0][0x3a8] ;  /* 0x00007500ff0477ac */ /* 0x000f620008000800 */
[----:B01234-:R-:W0:Y:S01]  /*4ff0*/  LDC.64 R8, c[0x0][0x388] ;  /* 0x0000e200ff087b82 */ /* 0x01fe220000000a00 */
[----:B------:R-:W-:Y:S01]  /*5000*/  IMAD R0, R2, 0x200, R27 ;  /* 0x0000020002007824 */ /* 0x000fe200078e021b */
[----:B------:R-:W-:-:S03]  /*5010*/  PRMT R4, R28, 0x9910, RZ ;  /* 0x000099101c047816 */ /* 0x000fc600000000ff */
[----:B-----5:R-:W-:Y:S02]  /*5020*/  IMAD R3, R0, UR4, RZ ;  /* 0x0000000400037c24 */ /* 0x020fe4000f8e02ff */
[----:B------:R-:W-:-:S05]  /*5030*/  IMAD.MOV.U32 R0, RZ, RZ, R4 ;  /* 0x000000ffff007224 */ /* 0x000fca00078e0004 */
[----:B------:R-:W-:Y:S02]  /*5040*/  ISETP.GT.AND P1, PT, R0, 0x9, PT ;  /* 0x000000090000780c */ /* 0x000fe40003f24270 */
[----:B0-----:R-:W-:-:S05]  /*5050*/  IADD3 R8, P0, PT, R3, R8, RZ ;  /* 0x0000000803087210 */ /* 0x001fca0007f1e0ff */
        /* <DEDUP_REMOVED lines=10> */
[----:B------:R-:W0:Y:S02]  /*5100*/  F2I.FTZ.TRUNC.NTZ R3, R18 ;  /* 0x0000001200037305 */ /* 0x000e24000021f100 */
[----:B0-----:R0:W-:Y:S01]  /*5110*/  STG.E.U8 desc[UR36][R8.64], R3 ;  /* 0x0000000308007986 */ /* 0x0011e2000c101124 */
[----:B------:R-:W-:Y:S05]  /*5120*/  BRA `(.L_x_428) ;  /* 0x0000000c003c7947 */ /* 0x000fea0003800000 */
.L_x_426:
[----:B------:R-:W0:Y:S02]  /*5130*/  F2I.S64.TRUNC R18, R18 ;  /* 0x0000001200127311 */ /* 0x000e24000020d900 */
[----:B0-----:R-:W-:-:S05]  /*5140*/  IMAD.MOV.U32 R3, RZ, RZ, R18 ;  /* 0x000000ffff037224 */ /* 0x001fca00078e0012 */
[----:B------:R0:W-:Y:S01]  /*5150*/  STG.E.U8 desc[UR36][R8.64], R3 ;  /* 0x0000000308007986 */ /* 0x0001e2000c101124 */
[----:B------:R-:W-:Y:S05]  /*5160*/  BRA `(.L_x_428) ;  /* 0x0000000c002c7947 */ /* 0x000fea0003800000 */
.L_x_425:
[----:B------:R-:W-:-:S13]  /*5170*/  ISETP.NE.AND P0, PT, R0, 0x2, PT ;  /* 0x000000020000780c */ /* 0x000fda0003f05270 */
[----:B------:R-:W-:Y:S05]  /*5180*/  @!P0 BRA `(.L_x_429) ;  /* 0x0000000000288947 */ /* 0x000fea0003800000 */
[----:B------:R-:W-:-:S13]  /*5190*/  ISETP.NE.AND P0, PT, R0, 0x3, PT ;  /* 0x000000030000780c */ /* 0x000fda0003f05270 */
[----:B------:R-:W-:Y:S05]  /*51a0*/  @!P0 BRA `(.L_x_430) ;  /* 0x0000000000148947 */ /* 0x000fea0003800000 */
[----:B------:R-:W-:-:S13]  /*51b0*/  ISETP.NE.AND P0, PT, R0, 0x4, PT ;  /* 0x000000040000780c */ /* 0x000fda0003f05270 */
[----:B------:R-:W-:Y:S05]  /*51c0*/  @P0 BRA `(.L_x_427) ;  /* 0x00000008003c0947 */ /* 0x000fea0003800000 */
[----:B------:R-:W0:Y:S02]  /*51d0*/  F2I.S64.TRUNC R18, R18 ;  /* 0x0000001200127311 */ /* 0x000e24000020d900 */
[----:B0-----:R0:W-:Y:S01]  /*51e0*/  STG.E.64 desc[UR36][R8.64], R18 ;  /* 0x0000001208007986 */ /* 0x0011e2000c101b24 */
[----:B------:R-:W-:Y:S05]  /*51f0*/  BRA `(.L_x_428) ;  /* 0x0000000c00087947 */ /* 0x000fea0003800000 */
.L_x_430:
[----:B------:R-:W0:Y:S02]  /*5200*/  F2I.FTZ.TRUNC.NTZ R3, R18 ;  /* 0x0000001200037305 */ /* 0x000e24000021f100 */
[----:B0-----:R0:W-:Y:S01]  /*5210*/  STG.E desc[UR36][R8.64], R3 ;  /* 0x0000000308007986 */ /* 0x0011e2000c101924 */
[----:B------:R-:W-:Y:S05]  /*5220*/  BRA `(.L_x_428) ;  /* 0x0000000800fc7947 */ /* 0x000fea0003800000 */
.L_x_429:
[----:B------:R-:W0:Y:S02]  /*5230*/  F2I.FTZ.TRUNC.NTZ R3, R18 ;  /* 0x0000001200037305 */ /* 0x000e24000021f100 */
[----:B0-----:R0:W-:Y:S01]  /*5240*/  STG.E.U16 desc[UR36][R8.64], R3 ;  /* 0x0000000308007986 */ /* 0x0011e2000c101524 */
[----:B------:R-:W-:Y:S05]  /*5250*/  BRA `(.L_x_428) ;  /* 0x0000000800f07947 */ /* 0x000fea0003800000 */
.L_x_424:
[----:B------:R-:W-:-:S13]  /*5260*/  ISETP.GT.AND P0, PT, R0, 0x6, PT ;  /* 0x000000060000780c */ /* 0x000fda0003f04270 */
[----:B------:R-:W-:Y:S05]  /*5270*/  @P0 BRA `(.L_x_431) ;  /* 0x0000000000240947 */ /* 0x000fea0003800000 */
[----:B------:R-:W-:-:S13]  /*5280*/  ISETP.NE.AND P0, PT, R0, 0x5, PT ;  /* 0x000000050000780c */ /* 0x000fda0003f05270 */
[----:B------:R-:W-:Y:S05]  /*5290*/  @!P0 BRA `(.L_x_432) ;  /* 0x0000000000108947 */ /* 0x000fea0003800000 */
[----:B------:R-:W-:-:S13]  /*52a0*/  ISETP.NE.AND P0, PT, R0, 0x6, PT ;  /* 0x000000060000780c */ /* 0x000fda0003f05270 */
[----:B------:R-:W-:Y:S05]  /*52b0*/  @P0 BRA `(.L_x_427) ;  /* 0x0000000800000947 */ /* 0x000fea0003800000 */
[----:B------:R0:W-:Y:S01]  /*52c0*/  STG.E desc[UR36][R8.64], R18 ;  /* 0x0000001208007986 */ /* 0x0001e2000c101924 */
[----:B------:R-:W-:Y:S05]  /*52d0*/  BRA `(.L_x_428) ;  /* 0x0000000800d07947 */ /* 0x000fea0003800000 */
.L_x_432:
[----:B------:R-:W-:-:S05]  /*52e0*/  F2FP.F16.F32.PACK_AB R18, RZ, R18 ;  /* 0x00000012ff12723e */ /* 0x000fca00000000ff */
[----:B------:R0:W-:Y:S01]  /*52f0*/  STG.E.U16 desc[UR36][R8.64], R18 ;  /* 0x0000001208007986 */ /* 0x0001e2000c101524 */
[----:B------:R-:W-:Y:S05]  /*5300*/  BRA `(.L_x_428) ;  /* 0x0000000800c47947 */ /* 0x000fea0003800000 */
.L_x_431:
[----:B------:R-:W-:-:S13]  /*5310*/  ISETP.NE.AND P0, PT, R0, 0x7, PT ;  /* 0x000000070000780c */ /* 0x000fda0003f05270 */
[----:B------:R-:W-:Y:S05]  /*5320*/  @!P0 BRA `(.L_x_433) ;  /* 0x0000000000248947 */ /* 0x000fea0003800000 */
[----:B------:R-:W-:-:S13]  /*5330*/  ISETP.NE.AND P0, PT, R0, 0x8, PT ;  /* 0x000000080000780c */ /* 0x000fda0003f05270 */
[----:B------:R-:W-:Y:S05]  /*5340*/  @!P0 BRA `(.L_x_434) ;  /* 0x0000000000108947 */ /* 0x000fea0003800000 */
[----:B------:R-:W-:-:S13]  /*5350*/  ISETP.NE.AND P0, PT, R0, 0x9, PT ;  /* 0x000000090000780c */ /* 0x000fda0003f05270 */
[----:B------:R-:W-:Y:S05]  /*5360*/  @P0 BRA `(.L_x_427) ;  /* 0x0000000400d40947 */ /* 0x000fea0003800000 */
[----:B------:R0:W-:Y:S01]  /*5370*/  STG.E.64 desc[UR36][R8.64], R18 ;  /* 0x0000001208007986 */ /* 0x0001e2000c101b24 */
[----:B------:R-:W-:Y:S05]  /*5380*/  BRA `(.L_x_428) ;  /* 0x0000000800a47947 */ /* 0x000fea0003800000 */
.L_x_434:
[----:B------:R-:W-:-:S05]  /*5390*/  F2FP.F16.F32.PACK_AB R19, R19, R18 ;  /* 0x000000121313723e */ /* 0x000fca00000000ff */
[----:B------:R0:W-:Y:S01]  /*53a0*/  STG.E desc[UR36][R8.64], R19 ;  /* 0x0000001308007986 */ /* 0x0001e2000c101924 */
[----:B------:R-:W-:Y:S05]  /*53b0*/  BRA `(.L_x_428) ;  /* 0x0000000800987947 */ /* 0x000fea0003800000 */
.L_x_433:
[----:B------:R-:W-:-:S06]  /*53c0*/  FMUL.FTZ R4, R18, 1 ;  /* 0x3f80000012047820 */ /* 0x000fcc0000410000 */
[----:B------:R-:W0:Y:S02]  /*53d0*/  F2F.F64.F32 R4, R4 ;  /* 0x0000000400047310 */ /* 0x000e240000201800 */
[----:B0-----:R0:W-:Y:S01]  /*53e0*/  STG.E.64 desc[UR36][R8.64], R4 ;  /* 0x0000000408007986 */ /* 0x0011e2000c101b24 */
[----:B------:R-:W-:Y:S05]  /*53f0*/  BRA `(.L_x_428) ;  /* 0x0000000800887947 */ /* 0x000fea0003800000 */
.L_x_423:
[----:B------:R-:W-:-:S13]  /*5400*/  ISETP.GT.AND P0, PT, R0, 0x18, PT ;  /* 0x000000180000780c */ /* 0x000fda0003f04270 */
[----:B------:R-:W-:Y:S05]  /*5410*/  @!P0 BRA `(.L_x_435) ;  /* 0x0000000400488947 */ /* 0x000fea0003800000 */
        /* <DEDUP_REMOVED lines=8> */
[----:B------:R-:W0:Y:S02]  /*54a0*/  F2I.FTZ.U32.TRUNC.NTZ R3, R18 ;  /* 0x0000001200037305 */ /* 0x000e24000021f000 */
[----:B0-----:R0:W-:Y:S01]  /*54b0*/  STG.E.U16 desc[UR36][R8.64], R3 ;  /* 0x0000000308007986 */ /* 0x0011e2000c101524 */
[----:B------:R-:W-:Y:S05]  /*54c0*/  BRA `(.L_x_428) ;  /* 0x0000000800547947 */ /* 0x000fea0003800000 */
.L_x_438:
[----:B------:R-:W-:Y:S01]  /*54d0*/  LOP3.LUT R5, R18, 0x7fffffff, RZ, 0xc0, !PT ;  /* 0x7fffffff12057812 */ /* 0x000fe200078ec0ff */
        /* <DEDUP_REMOVED lines=15> */
.L_x_441:
[----:B------:R-:W-:-:S04]  /*55d0*/  SHF.R.U32.HI R18, RZ, 0x18, R18 ;  /* 0x00000018ff127819 */ /* 0x000fc80000011612 */
[----:B------:R-:W-:-:S04]  /*55e0*/  LOP3.LUT R3, R3, 0x80, R18, 0xf8, !PT ;  /* 0x0000008003037812 */ /* 0x000fc800078ef812 */
[----:B------:R-:W-:-:S07]  /*55f0*/  PRMT R4, R3, 0x7610, R4 ;  /* 0x0000761003047816 */ /* 0x000fce0000000004 */
.L_x_440:
[----:B------:R-:W-:Y:S05]  /*5600*/  BSYNC.RECONVERGENT B0 ;  /* 0x0000000000007941 */ /* 0x000fea0003800200 */
.L_x_439:
[----:B------:R0:W-:Y:S01]  /*5610*/  STG.E.U8 desc[UR36][R8.64], R4 ;  /* 0x0000000408007986 */ /* 0x0001e2000c101124 */
[----:B------:R-:W-:Y:S05]  /*5620*/  BRA `(.L_x_428) ;  /* 0x0000000400fc7947 */ /* 0x000fea0003800000 */
.L_x_437:
        /* <DEDUP_REMOVED lines=16> */
.L_x_444:
[----:B------:R-:W-:-:S04]  /*5730*/  SHF.R.U32.HI R18, RZ, 0x18, R18 ;  /* 0x00000018ff127819 */ /* 0x000fc80000011612 */
[----:B------:R-:W-:-:S04]  /*5740*/  LOP3.LUT R3, R3, 0x80, R18, 0xf8, !PT ;  /* 0x0000008003037812 */ /* 0x000fc800078ef812 */
[----:B------:R-:W-:-:S07]  /*5750*/  PRMT R4, R3, 0x7610, R4 ;  /* 0x0000761003047816 */ /* 0x000fce0000000004 */
.L_x_443:
[----:B------:R-:W-:Y:S05]  /*5760*/  BSYNC.RECONVERGENT B0 ;  /* 0x0000000000007941 */ /* 0x000fea0003800200 */
.L_x_442:
[----:B------:R0:W-:Y:S01]  /*5770*/  STG.E.U8 desc[UR36][R8.64], R4 ;  /* 0x0000000408007986 */ /* 0x0001e2000c101124 */
[----:B------:R-:W-:Y:S05]  /*5780*/  BRA `(.L_x_428) ;  /* 0x0000000400a47947 */ /* 0x000fea0003800000 */
.L_x_436:
[----:B------:R-:W-:-:S13]  /*5790*/  ISETP.NE.AND P0, PT, R0, 0x1c, PT ;  /* 0x0000001c0000780c */ /* 0x000fda0003f05270 */
[----:B------:R-:W-:Y:S05]  /*57a0*/  @!P0 BRA `(.L_x_445) ;  /* 0x0000000000588947 */ /* 0x000fea0003800000 */
[----:B------:R-:W-:-:S13]  /*57b0*/  ISETP.NE.AND P0, PT, R0, 0x1d, PT ;  /* 0x0000001d0000780c */ /* 0x000fda0003f05270 */
[----:B------:R-:W-:Y:S05]  /*57c0*/  @!P0 BRA `(.L_x_446) ;  /* 0x0000000000448947 */ /* 0x000fea0003800000 */
[----:B------:R-:W-:-:S13]  /*57d0*/  ISETP.NE.AND P0, PT, R0, 0x2c, PT ;  /* 0x0000002c0000780c */ /* 0x000fda0003f05270 */
[----:B------:R-:W-:Y:S05]  /*57e0*/  @P0 BRA `(.L_x_427) ;  /* 0x0000000000b40947 */ /* 0x000fea0003800000 */
[----:B------:R-:W-:-:S04]  /*57f0*/  SHF.R.U32.HI R4, RZ, 0x17, R18 ;  /* 0x00000017ff047819 */ /* 0x000fc80000011612 */
        /* <DEDUP_REMOVED lines=14> */
.L_x_446:
[----:B------:R-:W0:Y:S02]  /*58e0*/  F2I.U64.TRUNC R18, R18 ;  /* 0x0000001200127311 */ /* 0x000e24000020d800 */
[----:B0-----:R0:W-:Y:S01]  /*58f0*/  STG.E.64 desc[UR36][R8.64], R18 ;  /* 0x0000001208007986 */ /* 0x0011e2000c101b24 */
[----:B------:R-:W-:Y:S05]  /*5900*/  BRA `(.L_x_428) ;  /* 0x0000000400447947 */ /* 0x000fea0003800000 */
.L_x_445:
[----:B------:R-:W0:Y:S02]  /*5910*/  F2I.FTZ.U32.TRUNC.NTZ R3, R18 ;  /* 0x0000001200037305 */ /* 0x000e24000021f000 */
[----:B0-----:R0:W-:Y:S01]  /*5920*/  STG.E desc[UR36][R8.64], R3 ;  /* 0x0000000308007986 */ /* 0x0011e2000c101924 */
[----:B------:R-:W-:Y:S05]  /*5930*/  BRA `(.L_x_428) ;  /* 0x0000000400387947 */ /* 0x000fea0003800000 */
.L_x_435:
[----:B------:R-:W-:-:S13]  /*5940*/  ISETP.GT.AND P0, PT, R0, 0xe, PT ;  /* 0x0000000e0000780c */ /* 0x000fda0003f04270 */
[----:B------:R-:W-:Y:S05]  /*5950*/  @P0 BRA `(.L_x_447) ;  /* 0x0000000000400947 */ /* 0x000fea0003800000 */
[----:B------:R-:W-:-:S13]  /*5960*/  ISETP.NE.AND P0, PT, R0, 0xa, PT ;  /* 0x0000000a0000780c */ /* 0x000fda0003f05270 */
[----:B------:R-:W-:Y:S05]  /*5970*/  @!P0 BRA `(.L_x_448) ;  /* 0x0000000000208947 */ /* 0x000fea0003800000 */
[----:B------:R-:W-:-:S13]  /*5980*/  ISETP.NE.AND P0, PT, R0, 0xb, PT ;  /* 0x0000000b0000780c */ /* 0x000fda0003f05270 */
[----:B------:R-:W-:Y:S05]  /*5990*/  @P0 BRA `(.L_x_427) ;  /* 0x0000000000480947 */ /* 0x000fea0003800000 */
[----:B------:R-:W-:Y:S02]  /*59a0*/  FSETP.NEU.FTZ.AND P0, PT, R18, RZ, PT ;  /* 0x000000ff1200720b */ /* 0x000fe40003f1d000 */
[----:B------:R-:W-:-:S04]  /*59b0*/  FSETP.NEU.FTZ.AND P1, PT, R19, RZ, PT ;  /* 0x000000ff1300720b */ /* 0x000fc80003f3d000 */
[----:B------:R-:W-:-:S04]  /*59c0*/  PLOP3.LUT P0, PT, P0, P1, PT, 0xf8, 0x8f ;  /* 0x00000000008f781c */ /* 0x000fc80000703f70 */
[----:B------:R-:W-:-:S05]  /*59d0*/  SEL R3, RZ, 0x1, !P0 ;  /* 0x00000001ff037807 */ /* 0x000fca0004000000 */
[----:B------:R1:W-:Y:S01]  /*59e0*/  STG.E.U8 desc[UR36][R8.64], R3 ;  /* 0x0000000308007986 */ /* 0x0003e2000c101124 */
[----:B------:R-:W-:Y:S05]  /*59f0*/  BRA `(.L_x_428) ;  /* 0x0000000400087947 */ /* 0x000fea0003800000 */
.L_x_448:
[----:B------:R-:W-:Y:S01]  /*5a00*/  FMUL.FTZ R4, R18, 1 ;  /* 0x3f80000012047820 */ /* 0x000fe20000410000 */
[----:B------:R-:W-:-:S05]  /*5a10*/  FMUL.FTZ R6, R19, 1 ;  /* 0x3f80000013067820 */ /* 0x000fca0000410000 */
[----:B------:R-:W-:Y:S08]  /*5a20*/  F2F.F64.F32 R4, R4 ;  /* 0x0000000400047310 */ /* 0x000ff00000201800 */
[----:B------:R-:W0:Y:S02]  /*5a30*/  F2F.F64.F32 R6, R6 ;  /* 0x0000000600067310 */ /* 0x000e240000201800 */
[----:B0-----:R0:W-:Y:S01]  /*5a40*/  STG.E.128 desc[UR36][R8.64], R4 ;  /* 0x0000000408007986 */ /* 0x0011e2000c101d24 */
[----:B------:R-:W-:Y:S05]  /*5a50*/  BRA `(.L_x_428) ;  /* 0x0000000000f07947 */ /* 0x000fea0003800000 */
.L_x_447:
[----:B------:R-:W-:-:S13]  /*5a60*/  ISETP.NE.AND P0, PT, R0, 0xf, PT ;  /* 0x0000000f0000780c */ /* 0x000fda0003f05270 */
[----:B------:R-:W-:Y:S05]  /*5a70*/  @!P0 BRA `(.L_x_449) ;  /* 0x0000000000e08947 */ /* 0x000fea0003800000 */
[----:B------:R-:W-:-:S13]  /*5a80*/  ISETP.NE.AND P0, PT, R0, 0x17, PT ;  /* 0x000000170000780c */ /* 0x000fda0003f05270 */
[----:B------:R-:W-:Y:S05]  /*5a90*/  @!P0 BRA `(.L_x_450) ;  /* 0x00000000008c8947 */ /* 0x000fea0003800000 */
[----:B------:R-:W-:-:S13]  /*5aa0*/  ISETP.NE.AND P0, PT, R0, 0x18, PT ;  /* 0x000000180000780c */ /* 0x000fda0003f05270 */
[----:B------:R-:W-:Y:S05]  /*5ab0*/  @!P0 BRA `(.L_x_451) ;  /* 0x0000000000448947 */ /* 0x000fea0003800000 */
.L_x_427:
        /* <DEDUP_REMOVED lines=16> */
.L_x_452:
[----:B------:R-:W-:Y:S05]  /*5bc0*/  BRA `(.L_x_428) ;  /* 0x0000000000947947 */ /* 0x000fea0003800000 */
.L_x_451:
[----:B------:R-:W-:Y:S01]  /*5bd0*/  LOP3.LUT R4, R18, 0x7fffffff, RZ, 0xc0, !PT ;  /* 0x7fffffff12047812 */ /* 0x000fe200078ec0ff */
        /* <DEDUP_REMOVED lines=11> */
.L_x_454:
[----:B------:R-:W-:Y:S05]  /*5c90*/  BSYNC.RECONVERGENT B0 ;  /* 0x0000000000007941 */ /* 0x000fea0003800200 */
.L_x_453:
[----:B------:R-:W-:-:S05]  /*5ca0*/  LOP3.LUT R3, R0, 0x80, R5, 0xf8, !PT ;  /* 0x0000008000037812 */ /* 0x000fca00078ef805 */
[----:B------:R3:W-:Y:S01]  /*5cb0*/  STG.E.U8 desc[UR36][R8.64], R3 ;  /* 0x0000000308007986 */ /* 0x0007e2000c101124 */
[----:B------:R-:W-:Y:S05]  /*5cc0*/  BRA `(.L_x_428) ;  /* 0x0000000000547947 */ /* 0x000fea0003800000 */
.L_x_450:
[----:B------:R-:W-:Y:S01]  /*5cd0*/  LOP3.LUT R4, R18, 0x7fffffff, RZ, 0xc0, !PT ;  /* 0x7fffffff12047812 */ /* 0x000fe200078ec0ff */
        /* <DEDUP_REMOVED lines=10> */
.L_x_456:
[----:B------:R-:W-:Y:S01]  /*5d80*/  IMAD.MOV.U32 R0, RZ, RZ, 0x7f ;  /* 0x0000007fff007424 */ /* 0x000fe200078e00ff */
[----:B------:R-:W-:-:S04]  /*5d90*/  ISETP.GT.U32.AND P0, PT, R4, 0x7f800000, PT ;  /* 0x7f8000000400780c */ /* 0x000fc80003f04070 */
[----:B------:R-:W-:-:S09]  /*5da0*/  SEL R0, R0, 0x7c, P0 ;  /* 0x0000007c00007807 */ /* 0x000fd20000000000 */
.L_x_457:
[----:B------:R-:W-:Y:S05]  /*5db0*/  BSYNC.RECONVERGENT B0 ;  /* 0x0000000000007941 */ /* 0x000fea0003800200 */
.L_x_455:
[----:B------:R-:W-:-:S04]  /*5dc0*/  SHF.R.U32.HI R3, RZ, 0x18, R18 ;  /* 0x00000018ff037819 */ /* 0x000fc80000011612 */
[----:B------:R-:W-:-:S05]  /*5dd0*/  LOP3.LUT R3, R0, 0x80, R3, 0xf8, !PT ;  /* 0x0000008000037812 */ /* 0x000fca00078ef803 */
[----:B------:R2:W-:Y:S01]  /*5de0*/  STG.E.U8 desc[UR36][R8.64], R3 ;  /* 0x0000000308007986 */ /* 0x0005e2000c101124 */
[----:B------:R-:W-:Y:S05]  /*5df0*/  BRA `(.L_x_428) ;  /* 0x0000000000087947 */ /* 0x000fea0003800000 */
.L_x_449:
[----:B------:R-:W-:-:S05]  /*5e00*/  F2FP.BF16.F32.PACK_AB R18, RZ, R18 ;  /* 0x00000012ff12723e */ /* 0x000fca00000010ff */
[----:B------:R4:W-:Y:S02]  /*5e10*/  STG.E.U16 desc[UR36][R8.64], R18 ;  /* 0x0000001208007986 */ /* 0x0009e4000c101524 */
.L_x_428:
[----:B------:R-:W-:-:S07]  /*5e20*/  VIADD R27, R27, 0x80 ;  /* 0x000000801b1b7836 */ /* 0x000fce0000000000 */
.L_x_385:
[----:B------:R-:W-:-:S13]  /*5e30*/  ISETP.GE.AND P0, PT, R27, R26, PT ;  /* 0x0000001a1b00720c */ /* 0x000fda0003f06270 */
[----:B------:R-:W-:Y:S05]  /*5e40*/  @P0 BREAK.RELIABLE B6 ;  /* 0x0000000000060942 */ /* 0x000fea0003800100 */
[----:B------:R-:W-:Y:S05]  /*5e50*/  @P0 BRA `(.L_x_422) ;  /* 0x0000000c00980947 */ /* 0x000fea0003800000 */
[----:B------:R-:W-:Y:S05]  /*5e60*/  BSYNC.RELIABLE B6 ;  /* 0x0000000000067941 */ /* 0x000fea0003800100 */
.L_x_384:
        /* <DEDUP_REMOVED lines=21> */
.L_x_461:
[----:B------:R-:W0:Y:S02]  /*5fc0*/  F2I.S64.TRUNC R16, R16 ;  /* 0x0000001000107311 */ /* 0x000e24000020d900 */
[----:B0-----:R-:W-:-:S05]  /*5fd0*/  IMAD.MOV.U32 R3, RZ, RZ, R16 ;  /* 0x000000ffff037224 */ /* 0x001fca00078e0010 */
[----:B------:R0:W-:Y:S01]  /*5fe0*/  STG.E.U8 desc[UR36][R8.64], R3 ;  /* 0x0000000308007986 */ /* 0x0001e2000c101124 */
[----:B------:R-:W-:Y:S05]  /*5ff0*/  BRA `(.L_x_463) ;  /* 0x0000000c002c7947 */ /* 0x000fea0003800000 */
.L_x_460:
        /* <DEDUP_REMOVED lines=9> */
.L_x_465:
[----:B------:R-:W0:Y:S02]  /*6090*/  F2I.FTZ.TRUNC.NTZ R3, R16 ;  /* 0x0000001000037305 */ /* 0x000e24000021f100 */
[----:B0-----:R0:W-:Y:S01]  /*60a0*/  STG.E desc[UR36][R8.64], R3 ;  /* 0x0000000308007986 */ /* 0x0011e2000c101924 */
[----:B------:R-:W-:Y:S05]  /*60b0*/  BRA `(.L_x_463) ;  /* 0x0000000800fc7947 */ /* 0x000fea0003800000 */
.L_x_464:
[----:B------:R-:W0:Y:S02]  /*60c0*/  F2I.FTZ.TRUNC.NTZ R3, R16 ;  /* 0x0000001000037305 */ /* 0x000e24000021f100 */
[----:B0-----:R0:W-:Y:S01]  /*60d0*/  STG.E.U16 desc[UR36][R8.64], R3 ;  /* 0x0000000308007986 */ /* 0x0011e2000c101524 */
[----:B------:R-:W-:Y:S05]  /*60e0*/  BRA `(.L_x_463) ;  /* 0x0000000800f07947 */ /* 0x000fea0003800000 */
.L_x_459:
        /* <DEDUP_REMOVED lines=8> */
.L_x_467:
[----:B------:R-:W-:-:S05]  /*6170*/  F2FP.F16.F32.PACK_AB R16, RZ, R16 ;  /* 0x00000010ff10723e */ /* 0x000fca00000000ff */
[----:B------:R0:W-:Y:S01]  /*6180*/  STG.E.U16 desc[UR36][R8.64], R16 ;  /* 0x0000001008007986 */ /* 0x0001e2000c101524 */
[----:B------:R-:W-:Y:S05]  /*6190*/  BRA `(.L_x_463) ;  /* 0x0000000800c47947 */ /* 0x000fea0003800000 */
.L_x_466:
        /* <DEDUP_REMOVED lines=8> */
.L_x_469:
[----:B------:R-:W-:-:S05]  /*6220*/  F2FP.F16.F32.PACK_AB R17, R17, R16 ;  /* 0x000000101111723e */ /* 0x000fca00000000ff */
[----:B------:R0:W-:Y:S01]  /*6230*/  STG.E desc[UR36][R8.64], R17 ;  /* 0x0000001108007986 */ /* 0x0001e2000c101924 */
[----:B------:R-:W-:Y:S05]  /*6240*/  BRA `(.L_x_463) ;  /* 0x0000000800987947 */ /* 0x000fea0003800000 */
.L_x_468:
[----:B------:R-:W-:-:S06]  /*6250*/  FMUL.FTZ R4, R16, 1 ;  /* 0x3f80000010047820 */ /* 0x000fcc0000410000 */
[----:B------:R-:W0:Y:S02]  /*6260*/  F2F.F64.F32 R4, R4 ;  /* 0x0000000400047310 */ /* 0x000e240000201800 */
[----:B0-----:R0:W-:Y:S01]  /*6270*/  STG.E.64 desc[UR36][R8.64], R4 ;  /* 0x0000000408007986 */ /* 0x0011e2000c101b24 */
[----:B------:R-:W-:Y:S05]  /*6280*/  BRA `(.L_x_463) ;  /* 0x0000000800887947 */ /* 0x000fea0003800000 */
.L_x_458:
        /* <DEDUP_REMOVED lines=13> */
.L_x_473:
        /* <DEDUP_REMOVED lines=16> */
.L_x_476:
[----:B------:R-:W-:-:S04]  /*6460*/  SHF.R.U32.HI R16, RZ, 0x18, R16 ;  /* 0x00000018ff107819 */ /* 0x000fc80000011610 */
[----:B------:R-:W-:-:S04]  /*6470*/  LOP3.LUT R3, R3, 0x80, R16, 0xf8, !PT ;  /* 0x0000008003037812 */ /* 0x000fc800078ef810 */
[----:B------:R-:W-:-:S07]  /*6480*/  PRMT R4, R3, 0x7610, R4 ;  /* 0x0000761003047816 */ /* 0x000fce0000000004 */
.L_x_475:
[----:B------:R-:W-:Y:S05]  /*6490*/  BSYNC.RECONVERGENT B0 ;  /* 0x0000000000007941 */ /* 0x000fea0003800200 */
.L_x_474:
[----:B------:R0:W-:Y:S01]  /*64a0*/  STG.E.U8 desc[UR36][R8.64], R4 ;  /* 0x0000000408007986 */ /* 0x0001e2000c101124 */
[----:B------:R-:W-:Y:S05]  /*64b0*/  BRA `(.L_x_463) ;  /* 0x0000000400fc7947 */ /* 0x000fea0003800000 */
.L_x_472:
        /* <DEDUP_REMOVED lines=16> */
.L_x_479:
[----:B------:R-:W-:-:S04]  /*65c0*/  SHF.R.U32.HI R16, RZ, 0x18, R16 ;  /* 0x00000018ff107819 */ /* 0x000fc80000011610 */
[----:B------:R-:W-:-:S04]  /*65d0*/  LOP3.LUT R3, R3, 0x80, R16, 0xf8, !PT ;  /* 0x0000008003037812 */ /* 0x000fc800078ef810 */
[----:B------:R-:W-:-:S07]  /*65e0*/  PRMT R4, R3, 0x7610, R4 ;  /* 0x0000761003047816 */ /* 0x000fce0000000004 */
.L_x_478:
[----:B------:R-:W-:Y:S05]  /*65f0*/  BSYNC.RECONVERGENT B0 ;  /* 0x0000000000007941 */ /* 0x000fea0003800200 */
.L_x_477:
[----:B------:R0:W-:Y:S01]  /*6600*/  STG.E.U8 desc[UR36][R8.64], R4 ;  /* 0x0000000408007986 */ /* 0x0001e2000c101124 */
[----:B------:R-:W-:Y:S05]  /*6610*/  BRA `(.L_x_463) ;  /* 0x0000000400a47947 */ /* 0x000fea0003800000 */
.L_x_471:
        /* <DEDUP_REMOVED lines=21> */
.L_x_481:
[----:B------:R-:W0:Y:S02]  /*6770*/  F2I.U64.TRUNC R16, R16 ;  /* 0x0000001000107311 */ /* 0x000e24000020d800 */
[----:B0-----:R0:W-:Y:S01]  /*6780*/  STG.E.64 desc[UR36][R8.64], R16 ;  /* 0x0000001008007986 */ /* 0x0011e2000c101b24 */
[----:B------:R-:W-:Y:S05]  /*6790*/  BRA `(.L_x_463) ;  /* 0x0000000400447947 */ /* 0x000fea0003800000 */
.L_x_480:
[----:B------:R-:W0:Y:S02]  /*67a0*/  F2I.FTZ.U32.TRUNC.NTZ R3, R16 ;  /* 0x0000001000037305 */ /* 0x000e24000021f000 */
[----:B0-----:R0:W-:Y:S01]  /*67b0*/  STG.E desc[UR36][R8.64], R3 ;  /* 0x0000000308007986 */ /* 0x0011e2000c101924 */
[----:B------:R-:W-:Y:S05]  /*67c0*/  BRA `(.L_x_463) ;  /* 0x0000000400387947 */ /* 0x000fea0003800000 */
.L_x_470:
        /* <DEDUP_REMOVED lines=12> */
.L_x_483:
[----:B------:R-:W-:Y:S01]  /*6890*/  FMUL.FTZ R4, R16, 1 ;  /* 0x3f80000010047820 */ /* 0x000fe20000410000 */
[----:B------:R-:W-:-:S05]  /*68a0*/  FMUL.FTZ R6, R17, 1 ;  /* 0x3f80000011067820 */ /* 0x000fca0000410000 */
[----:B------:R-:W-:Y:S08]  /*68b0*/  F2F.F64.F32 R4, R4 ;  /* 0x0000000400047310 */ /* 0x000ff00000201800 */
[----:B------:R-:W0:Y:S02]  /*68c0*/  F2F.F64.F32 R6, R6 ;  /* 0x0000000600067310 */ /* 0x000e240000201800 */
[----:B0-----:R4:W-:Y:S01]  /*68d0*/  STG.E.128 desc[UR36][R8.64], R4 ;  /* 0x0000000408007986 */ /* 0x0019e2000c101d24 */
[----:B------:R-:W-:Y:S05]  /*68e0*/  BRA `(.L_x_463) ;  /* 0x0000000000f07947 */ /* 0x000fea0003800000 */
.L_x_482:
[----:B------:R-:W-:-:S13]  /*68f0*/  ISETP.NE.AND P0, PT, R0, 0xf, PT ;  /* 0x0000000f0000780c */ /* 0x000fda0003f05270 */
[----:B------:R-:W-:Y:S05]  /*6900*/  @!P0 BRA `(.L_x_484) ;  /* 0x0000000000e08947 */ /* 0x000fea0003800000 */
[----:B------:R-:W-:-:S13]  /*6910*/  ISETP.NE.AND P0, PT, R0, 0x17, PT ;  /* 0x000000170000780c */ /* 0x000fda0003f05270 */
[----:B------:R-:W-:Y:S05]  /*6920*/  @!P0 BRA `(.L_x_485) ;  /* 0x00000000008c8947 */ /* 0x000fea0003800000 */
[----:B------:R-:W-:-:S13]  /*6930*/  ISETP.NE.AND P0, PT, R0, 0x18, PT ;  /* 0x000000180000780c */ /* 0x000fda0003f05270 */
[----:B------:R-:W-:Y:S05]  /*6940*/  @!P0 BRA `(.L_x_486) ;  /* 0x0000000000448947 */ /* 0x000fea0003800000 */
.L_x_462:
        /* <DEDUP_REMOVED lines=16> */
.L_x_487:
[----:B------:R-:W-:Y:S05]  /*6a50*/  BRA `(.L_x_463) ;  /* 0x0000000000947947 */ /* 0x000fea0003800000 */
.L_x_486:
        /* <DEDUP_REMOVED lines=12> */
.L_x_489:
[----:B------:R-:W-:Y:S05]  /*6b20*/  BSYNC.RECONVERGENT B0 ;  /* 0x0000000000007941 */ /* 0x000fea0003800200 */
.L_x_488:
[----:B------:R-:W-:-:S05]  /*6b30*/  LOP3.LUT R3, R0, 0x80, R5, 0xf8, !PT ;  /* 0x0000008000037812 */ /* 0x000fca00078ef805 */
[----:B------:R1:W-:Y:S01]  /*6b40*/  STG.E.U8 desc[UR36][R8.64], R3 ;  /* 0x0000000308007986 */ /* 0x0003e2000c101124 */
[----:B------:R-:W-:Y:S05]  /*6b50*/  BRA `(.L_x_463) ;  /* 0x0000000000547947 */ /* 0x000fea0003800000 */
.L_x_485:
        /* <DEDUP_REMOVED lines=11> */
.L_x_491:
[----:B------:R-:W-:Y:S01]  /*6c10*/  IMAD.MOV.U32 R0, RZ, RZ, 0x7f ;  /* 0x0000007fff007424 */ /* 0x000fe200078e00ff */
[----:B------:R-:W-:-:S04]  /*6c20*/  ISETP.GT.U32.AND P0, PT, R4, 0x7f800000, PT ;  /* 0x7f8000000400780c */ /* 0x000fc80003f04070 */
[----:B------:R-:W-:-:S09]  /*6c30*/  SEL R0, R0, 0x7c, P0 ;  /* 0x0000007c00007807 */ /* 0x000fd20000000000 */
.L_x_492:
[----:B------:R-:W-:Y:S05]  /*6c40*/  BSYNC.RECONVERGENT B0 ;  /* 0x0000000000007941 */ /* 0x000fea0003800200 */
.L_x_490:
[----:B------:R-:W-:-:S04]  /*6c50*/  SHF.R.U32.HI R3, RZ, 0x18, R16 ;  /* 0x00000018ff037819 */ /* 0x000fc80000011610 */
[----:B------:R-:W-:-:S05]  /*6c60*/  LOP3.LUT R3, R0, 0x80, R3, 0xf8, !PT ;  /* 0x0000008000037812 */ /* 0x000fca00078ef803 */
[----:B------:R2:W-:Y:S01]  /*6c70*/  STG.E.U8 desc[UR36][R8.64], R3 ;  /* 0x0000000308007986 */ /* 0x0005e2000c101124 */
[----:B------:R-:W-:Y:S05]  /*6c80*/  BRA `(.L_x_463) ;  /* 0x0000000000087947 */ /* 0x000fea0003800000 */
.L_x_484:
[----:B------:R-:W-:-:S05]  /*6c90*/  F2FP.BF16.F32.PACK_AB R16, RZ, R16 ;  /* 0x00000010ff10723e */ /* 0x000fca00000010ff */
[----:B------:R0:W-:Y:S02]  /*6ca0*/  STG.E.U16 desc[UR36][R8.64], R16 ;  /* 0x0000001008007986 */ /* 0x0001e4000c101524 */
.L_x_463:
[----:B------:R-:W-:-:S07]  /*6cb0*/  VIADD R27, R27, 0x80 ;  /* 0x000000801b1b7836 */ /* 0x000fce0000000000 */
.L_x_422:
[----:B------:R-:W-:Y:S05]  /*6cc0*/  BSYNC.RECONVERGENT B7 ;  /* 0x0000000000077941 */ /* 0x000fea0003800200 */
.L_x_383:
[----:B------:R-:W-:-:S13]  /*6cd0*/  ISETP.GE.AND P0, PT, R27, R26, PT ;  /* 0x0000001a1b00720c */ /* 0x000fda0003f06270 */
[----:B------:R-:W-:Y:S05]  /*6ce0*/  @P0 EXIT ;  /* 0x000000000000094d */ /* 0x000fea0003800000 */
[----:B012-4-:R-:W0:Y:S01]  /*6cf0*/  LDC.64 R4, c[0x0][0x388] ;  /* 0x0000e200ff047b82 */ /* 0x017e220000000a00 */
[----:B------:R-:W3:Y:S01]  /*6d00*/  LDCU UR4, c[0x0][0x3a8] ;  /* 0x00007500ff0477ac */ /* 0x000ee20008000800 */
[----:B------:R-:W-:Y:S01]  /*6d10*/  PRMT R0, R28, 0x9910, RZ ;  /* 0x000099101c007816 */ /* 0x000fe200000000ff */
[----:B------:R-:W-:-:S03]  /*6d20*/  IMAD R2, R2, 0x200, R27 ;  /* 0x0000020002027824 */ /* 0x000fc600078e021b */
[----:B------:R-:W-:Y:S01]  /*6d30*/  ISETP.GT.AND P1, PT, R0, 0x9, PT ;  /* 0x000000090000780c */ /* 0x000fe20003f24270 */
[----:B---3--:R-:W-:-:S05]  /*6d40*/  IMAD R3, R2, UR4, RZ ;  /* 0x0000000402037c24 */ /* 0x008fca000f8e02ff */
[----:B0-----:R-:W-:-:S05]  /*6d50*/  IADD3 R2, P0, PT, R3, R4, RZ ;  /* 0x0000000403027210 */ /* 0x001fca0007f1e0ff */
[----:B------:R-:W-:Y:S02]  /*6d60*/  IMAD.X R3, RZ, RZ, R5, P0 ;  /* 0x000000ffff037224 */ /* 0x000fe400000e0605 */
[----:B------:R-:W-:Y:S06]  /*6d70*/  @P1 BRA `(.L_x_493) ;  /* 0x0000000000e01947 */ /* 0x000fec0003800000 */
        /* <DEDUP_REMOVED lines=9> */
[----:B0-----:R-:W-:Y:S01]  /*6e10*/  STG.E.U8 desc[UR36][R2.64], R5 ;  /* 0x0000000502007986 */ /* 0x001fe2000c101124 */
[----:B------:R-:W-:Y:S05]  /*6e20*/  EXIT ;  /* 0x000000000000794d */ /* 0x000fea0003800000 */
.L_x_496:
[----:B------:R-:W0:Y:S02]  /*6e30*/  F2I.S64.TRUNC R24, R24 ;  /* 0x0000001800187311 */ /* 0x000e24000020d900 */
[----:B0-----:R-:W-:-:S05]  /*6e40*/  IMAD.MOV.U32 R5, RZ, RZ, R24 ;  /* 0x000000ffff057224 */ /* 0x001fca00078e0018 */
[----:B------:R-:W-:Y:S01]  /*6e50*/  STG.E.U8 desc[UR36][R2.64], R5 ;  /* 0x0000000502007986 */ /* 0x000fe2000c101124 */
[----:B------:R-:W-:Y:S05]  /*6e60*/  EXIT ;  /* 0x000000000000794d */ /* 0x000fea0003800000 */
.L_x_495:
[----:B------:R-:W-:-:S13]  /*6e70*/  ISETP.NE.AND P0, PT, R0, 0x2, PT ;  /* 0x000000020000780c */ /* 0x000fda0003f05270 */
[----:B------:R-:W-:Y:S05]  /*6e80*/  @!P0 BRA `(.L_x_498) ;  /* 0x0000000000288947 */ /* 0x000fea0003800000 */
[----:B------:R-:W-:-:S13]  /*6e90*/  ISETP.NE.AND P0, PT, R0, 0x3, PT ;  /* 0x000000030000780c */ /* 0x000fda0003f05270 */
[----:B------:R-:W-:Y:S05]  /*6ea0*/  @!P0 BRA `(.L_x_499) ;  /* 0x0000000000148947 */ /* 0x000fea0003800000 */
[----:B------:R-:W-:-:S13]  /*6eb0*/  ISETP.NE.AND P0, PT, R0, 0x4, PT ;  /* 0x000000040000780c */ /* 0x000fda0003f05270 */
[----:B------:R-:W-:Y:S05]  /*6ec0*/  @P0 BRA `(.L_x_497) ;  /* 0x00000008003c0947 */ /* 0x000fea0003800000 */
[----:B------:R-:W0:Y:S02]  /*6ed0*/  F2I.S64.TRUNC R24, R24 ;  /* 0x0000001800187311 */ /* 0x000e24000020d900 */
[----:B0-----:R-:W-:Y:S01]  /*6ee0*/  STG.E.64 desc[UR36][R2.64], R24 ;  /* 0x0000001802007986 */ /* 0x001fe2000c101b24 */
[----:B------:R-:W-:Y:S05]  /*6ef0*/  EXIT ;  /* 0x000000000000794d */ /* 0x000fea0003800000 */
.L_x_499:
[----:B------:R-:W0:Y:S02]  /*6f00*/  F2I.FTZ.TRUNC.NTZ R5, R24 ;  /* 0x0000001800057305 */ /* 0x000e24000021f100 */
[----:B0-----:R-:W-:Y:S01]  /*6f10*/  STG.E desc[UR36][R2.64], R5 ;  /* 0x0000000502007986 */ /* 0x001fe2000c101924 */
[----:B------:R-:W-:Y:S05]  /*6f20*/  EXIT ;  /* 0x000000000000794d */ /* 0x000fea0003800000 */
.L_x_498:
[----:B------:R-:W0:Y:S02]  /*6f30*/  F2I.FTZ.TRUNC.NTZ R5, R24 ;  /* 0x0000001800057305 */ /* 0x000e24000021f100 */
[----:B0-----:R-:W-:Y:S01]  /*6f40*/  STG.E.U16 desc[UR36][R2.64], R5 ;  /* 0x0000000502007986 */ /* 0x001fe2000c101524 */
[----:B------:R-:W-:Y:S05]  /*6f50*/  EXIT ;  /* 0x000000000000794d */ /* 0x000fea0003800000 */
.L_x_494:
[----:B------:R-:W-:-:S13]  /*6f60*/  ISETP.GT.AND P0, PT, R0, 0x6, PT ;  /* 0x000000060000780c */ /* 0x000fda0003f04270 */
[----:B------:R-:W-:Y:S05]  /*6f70*/  @P0 BRA `(.L_x_500) ;  /* 0x0000000000240947 */ /* 0x000fea0003800000 */
[----:B------:R-:W-:-:S13]  /*6f80*/  ISETP.NE.AND P0, PT, R0, 0x5, PT ;  /* 0x000000050000780c */ /* 0x000fda0003f05270 */
[----:B------:R-:W-:Y:S05]  /*6f90*/  @!P0 BRA `(.L_x_501) ;  /* 0x0000000000108947 */ /* 0x000fea0003800000 */
[----:B------:R-:W-:-:S13]  /*6fa0*/  ISETP.NE.AND P0, PT, R0, 0x6, PT ;  /* 0x000000060000780c */ /* 0x000fda0003f05270 */
[----:B------:R-:W-:Y:S05]  /*6fb0*/  @P0 BRA `(.L_x_497) ;  /* 0x0000000800000947 */ /* 0x000fea0003800000 */
[----:B------:R-:W-:Y:S01]  /*6fc0*/  STG.E desc[UR36][R2.64], R24 ;  /* 0x0000001802007986 */ /* 0x000fe2000c101924 */
[----:B------:R-:W-:Y:S05]  /*6fd0*/  EXIT ;  /* 0x000000000000794d */ /* 0x000fea0003800000 */
.L_x_501:
[----:B------:R-:W-:-:S05]  /*6fe0*/  F2FP.F16.F32.PACK_AB R24, RZ, R24 ;  /* 0x00000018ff18723e */ /* 0x000fca00000000ff */
[----:B------:R-:W-:Y:S01]  /*6ff0*/  STG.E.U16 desc[UR36][R2.64], R24 ;  /* 0x0000001802007986 */ /* 0x000fe2000c101524 */
[----:B------:R-:W-:Y:S05]  /*7000*/  EXIT ;  /* 0x000000000000794d */ /* 0x000fea0003800000 */
.L_x_500:
[----:B------:R-:W-:-:S13]  /*7010*/  ISETP.NE.AND P0, PT, R0, 0x7, PT ;  /* 0x000000070000780c */ /* 0x000fda0003f05270 */
[----:B------:R-:W-:Y:S05]  /*7020*/  @!P0 BRA `(.L_x_502) ;  /* 0x0000000000248947 */ /* 0x000fea0003800000 */
[----:B------:R-:W-:-:S13]  /*7030*/  ISETP.NE.AND P0, PT, R0, 0x8, PT ;  /* 0x000000080000780c */ /* 0x000fda0003f05270 */
[----:B------:R-:W-:Y:S05]  /*7040*/  @!P0 BRA `(.L_x_503) ;  /* 0x0000000000108947 */ /* 0x000fea0003800000 */
[----:B------:R-:W-:-:S13]  /*7050*/  ISETP.NE.AND P0, PT, R0, 0x9, PT ;  /* 0x000000090000780c */ /* 0x000fda0003f05270 */
[----:B------:R-:W-:Y:S05]  /*7060*/  @P0 BRA `(.L_x_497) ;  /* 0x0000000400d40947 */ /* 0x000fea0003800000 */
[----:B------:R-:W-:Y:S01]  /*7070*/  STG.E.64 desc[UR36][R2.64], R24 ;  /* 0x0000001802007986 */ /* 0x000fe2000c101b24 */
[----:B------:R-:W-:Y:S05]  /*7080*/  EXIT ;  /* 0x000000000000794d */ /* 0x000fea0003800000 */
.L_x_503:
[----:B------:R-:W-:-:S05]  /*7090*/  F2FP.F16.F32.PACK_AB R25, R25, R24 ;  /* 0x000000181919723e */ /* 0x000fca00000000ff */
[----:B------:R-:W-:Y:S01]  /*70a0*/  STG.E desc[UR36][R2.64], R25 ;  /* 0x0000001902007986 */ /* 0x000fe2000c101924 */
[----:B------:R-:W-:Y:S05]  /*70b0*/  EXIT ;  /* 0x000000000000794d */ /* 0x000fea0003800000 */
.L_x_502:
[----:B------:R-:W-:-:S06]  /*70c0*/  FMUL.FTZ R4, R24, 1 ;  /* 0x3f80000018047820 */ /* 0x000fcc0000410000 */
[----:B------:R-:W0:Y:S02]  /*70d0*/  F2F.F64.F32 R4, R4 ;  /* 0x0000000400047310 */ /* 0x000e240000201800 */
[----:B0-----:R-:W-:Y:S01]  /*70e0*/  STG.E.64 desc[UR36][R2.64], R4 ;  /* 0x0000000402007986 */ /* 0x001fe2000c101b24 */
[----:B------:R-:W-:Y:S05]  /*70f0*/  EXIT ;  /* 0x000000000000794d */ /* 0x000fea0003800000 */
.L_x_493:
        /* <DEDUP_REMOVED lines=11> */
[----:B0-----:R-:W-:Y:S01]  /*71b0*/  STG.E.U16 desc[UR36][R2.64], R5 ;  /* 0x0000000502007986 */ /* 0x001fe2000c101524 */
[----:B------:R-:W-:Y:S05]  /*71c0*/  EXIT ;  /* 0x000000000000794d */ /* 0x000fea0003800000 */
.L_x_507:
        /* <DEDUP_REMOVED lines=16> */
.L_x_510:
[----:B------:R-:W-:-:S04]  /*72d0*/  SHF.R.U32.HI R24, RZ, 0x18, R24 ;  /* 0x00000018ff187819 */ /* 0x000fc80000011618 */
[----:B------:R-:W-:-:S04]  /*72e0*/  LOP3.LUT R5, R5, 0x80, R24, 0xf8, !PT ;  /* 0x0000008005057812 */ /* 0x000fc800078ef818 */
[----:B------:R-:W-:-:S07]  /*72f0*/  PRMT R0, R5, 0x7610, R0 ;  /* 0x0000761005007816 */ /* 0x000fce0000000000 */
.L_x_509:
[----:B------:R-:W-:Y:S05]  /*7300*/  BSYNC.RECONVERGENT B0 ;  /* 0x0000000000007941 */ /* 0x000fea0003800200 */
.L_x_508:
[----:B------:R-:W-:Y:S01]  /*7310*/  STG.E.U8 desc[UR36][R2.64], R0 ;  /* 0x0000000002007986 */ /* 0x000fe2000c101124 */
[----:B------:R-:W-:Y:S05]  /*7320*/  EXIT ;  /* 0x000000000000794d */ /* 0x000fea0003800000 */
.L_x_506:
        /* <DEDUP_REMOVED lines=16> */
.L_x_513:
[----:B------:R-:W-:-:S04]  /*7430*/  SHF.R.U32.HI R24, RZ, 0x18, R24 ;  /* 0x00000018ff187819 */ /* 0x000fc80000011618 */
[----:B------:R-:W-:-:S04]  /*7440*/  LOP3.LUT R5, R5, 0x80, R24, 0xf8, !PT ;  /* 0x0000008005057812 */ /* 0x000fc800078ef818 */
[----:B------:R-:W-:-:S07]  /*7450*/  PRMT R0, R5, 0x7610, R0 ;  /* 0x0000761005007816 */ /* 0x000fce0000000000 */
.L_x_512:
[----:B------:R-:W-:Y:S05]  /*7460*/  BSYNC.RECONVERGENT B0 ;  /* 0x0000000000007941 */ /* 0x000fea0003800200 */
.L_x_511:
[----:B------:R-:W-:Y:S01]  /*7470*/  STG.E.U8 desc[UR36][R2.64], R0 ;  /* 0x0000000002007986 */ /* 0x000fe2000c101124 */
[----:B------:R-:W-:Y:S05]  /*7480*/  EXIT ;  /* 0x000000000000794d */ /* 0x000fea0003800000 */
.L_x_505:
        /* <DEDUP_REMOVED lines=19> */
[----:B------:R-:W-:Y:S01]  /*75c0*/  STG.E.U8 desc[UR36][R2.64], R5 ;  /* 0x0000000502007986 */ /* 0x000fe2000c101124 */
[----:B------:R-:W-:Y:S05]  /*75d0*/  EXIT ;  /* 0x000000000000794d */ /* 0x000fea0003800000 */
.L_x_515:
[----:B------:R-:W0:Y:S02]  /*75e0*/  F2I.U64.TRUNC R24, R24 ;  /* 0x0000001800187311 */ /* 0x000e24000020d800 */
[----:B0-----:R-:W-:Y:S01]  /*75f0*/  STG.E.64 desc[UR36][R2.64], R24 ;  /* 0x0000001802007986 */ /* 0x001fe2000c101b24 */
[----:B------:R-:W-:Y:S05]  /*7600*/  EXIT ;  /* 0x000000000000794d */ /* 0x000fea0003800000 */
.L_x_514:
[----:B------:R-:W0:Y:S02]  /*7610*/  F2I.FTZ.U32.TRUNC.NTZ R5, R24 ;  /* 0x0000001800057305 */ /* 0x000e24000021f000 */
[----:B0-----:R-:W-:Y:S01]  /*7620*/  STG.E desc[UR36][R2.64], R5 ;  /* 0x0000000502007986 */ /* 0x001fe2000c101924 */
[----:B------:R-:W-:Y:S05]  /*7630*/  EXIT ;  /* 0x000000000000794d */ /* 0x000fea0003800000 */
.L_x_504:
        /* <DEDUP_REMOVED lines=10> */
[----:B------:R-:W-:Y:S01]  /*76e0*/  STG.E.U8 desc[UR36][R2.64], R5 ;  /* 0x0000000502007986 */ /* 0x000fe2000c101124 */
[----:B------:R-:W-:Y:S05]  /*76f0*/  EXIT ;  /* 0x000000000000794d */ /* 0x000fea0003800000 */
.L_x_517:
[----:B------:R-:W-:Y:S01]  /*7700*/  FMUL.FTZ R4, R24, 1 ;  /* 0x3f80000018047820 */ /* 0x000fe20000410000 */
[----:B------:R-:W-:-:S05]  /*7710*/  FMUL.FTZ R6, R25, 1 ;  /* 0x3f80000019067820 */ /* 0x000fca0000410000 */
[----:B------:R-:W-:Y:S08]  /*7720*/  F2F.F64.F32 R4, R4 ;  /* 0x0000000400047310 */ /* 0x000ff00000201800 */
[----:B------:R-:W0:Y:S02]  /*7730*/  F2F.F64.F32 R6, R6 ;  /* 0x0000000600067310 */ /* 0x000e240000201800 */
[----:B0-----:R-:W-:Y:S01]  /*7740*/  STG.E.128 desc[UR36][R2.64], R4 ;  /* 0x0000000402007986 */ /* 0x001fe2000c101d24 */
[----:B------:R-:W-:Y:S05]  /*7750*/  EXIT ;  /* 0x000000000000794d */ /* 0x000fea0003800000 */
.L_x_516:
[----:B------:R-:W-:-:S13]  /*7760*/  ISETP.NE.AND P0, PT, R0, 0xf, PT ;  /* 0x0000000f0000780c */ /* 0x000fda0003f05270 */
[----:B------:R-:W-:Y:S05]  /*7770*/  @!P0 BRA `(.L_x_518) ;  /* 0x0000000000e08947 */ /* 0x000fea0003800000 */
[----:B------:R-:W-:-:S13]  /*7780*/  ISETP.NE.AND P0, PT, R0, 0x17, PT ;  /* 0x000000170000780c */ /* 0x000fda0003f05270 */
[----:B------:R-:W-:Y:S05]  /*7790*/  @!P0 BRA `(.L_x_519) ;  /* 0x00000000008c8947 */ /* 0x000fea0003800000 */
[----:B------:R-:W-:-:S13]  /*77a0*/  ISETP.NE.AND P0, PT, R0, 0x18, PT ;  /* 0x000000180000780c */ /* 0x000fda0003f05270 */
[----:B------:R-:W-:Y:S05]  /*77b0*/  @!P0 BRA `(.L_x_520) ;  /* 0x0000000000448947 */ /* 0x000fea0003800000 */
.L_x_497:
[----:B------:R-:W-:Y:S01]  /*77c0*/  MOV R0, 0x0 ;  /* 0x0000000000007802 */ /* 0x000fe20000000f00 */
[----:B------:R-:W0:Y:S01]  /*77d0*/  LDCU.64 UR4, c[0x4][0x128] ;  /* 0x01002500ff0477ac */ /* 0x000e220008000a00 */
[----:B------:R-:W-:Y:S02]  /*77e0*/  IMAD.MOV.U32 R8, RZ, RZ, 0x65 ;  /* 0x00000065ff087424 */ /* 0x000fe400078e00ff */
[----:B------:R1:W2:Y:S01]  /*77f0*/  LDC.64 R2, c[0x4][R0] ;  /* 0x0100000000027b82 */ /* 0x0002a20000000a00 */
[----:B------:R-:W3:Y:S01]  /*7800*/  LDCU.64 UR6, c[0x4][0x130] ;  /* 0x01002600ff0677ac */ /* 0x000ee20008000a00 */
[----:B------:R-:W-:Y:S02]  /*7810*/  IMAD.MOV.U32 R12, RZ, RZ, 0x1 ;  /* 0x00000001ff0c7424 */ /* 0x000fe400078e00ff */
[----:B------:R-:W-:Y:S01]  /*7820*/  IMAD.MOV.U32 R13, RZ, RZ, RZ ;  /* 0x000000ffff0d7224 */ /* 0x000fe200078e00ff */
[----:B------:R-:W4:Y:S01]  /*7830*/  LDCU.64 UR8, c[0x4][0x40] ;  /* 0x01000800ff0877ac */ /* 0x000f220008000a00 */
[----:B0-----:R-:W-:-:S02]  /*7840*/  IMAD.U32 R4, RZ, RZ, UR4 ;  /* 0x00000004ff047e24 */ /* 0x001fc4000f8e00ff */
[----:B------:R-:W-:Y:S02]  /*7850*/  IMAD.U32 R5, RZ, RZ, UR5 ;  /* 0x00000005ff057e24 */ /* 0x000fe4000f8e00ff */
[----:B---3--:R-:W-:Y:S02]  /*7860*/  IMAD.U32 R6, RZ, RZ, UR6 ;  /* 0x00000006ff067e24 */ /* 0x008fe4000f8e00ff */
[----:B------:R-:W-:Y:S02]  /*7870*/  IMAD.U32 R7, RZ, RZ, UR7 ;  /* 0x00000007ff077e24 */ /* 0x000fe4000f8e00ff */
[----:B----4-:R-:W-:Y:S02]  /*7880*/  IMAD.U32 R10, RZ, RZ, UR8 ;  /* 0x00000008ff0a7e24 */ /* 0x010fe4000f8e00ff */
[----:B-1----:R-:W-:-:S07]  /*7890*/  IMAD.U32 R11, RZ, RZ, UR9 ;  /* 0x00000009ff0b7e24 */ /* 0x002fce000f8e00ff */
[----:B------:R-:W-:-:S07]  /*78a0*/  LEPC R20, `(.L_x_521) ;  /* 0x000000001014794e */ /* 0x000fce0000000000 */
[----:B--2---:R-:W-:Y:S05]  /*78b0*/  CALL.ABS.NOINC R2 ;  /* 0x0000000002007343 */ /* 0x004fea0003c00000 */
.L_x_521:
[----:B------:R-:W-:Y:S05]  /*78c0*/  EXIT ;  /* 0x000000000000794d */ /* 0x000fea0003800000 */
.L_x_520:
        /* <DEDUP_REMOVED lines=12> */
.L_x_523:
[----:B------:R-:W-:Y:S05]  /*7990*/  BSYNC.RECONVERGENT B0 ;  /* 0x0000000000007941 */ /* 0x000fea0003800200 */
.L_x_522:
[----:B------:R-:W-:-:S05]  /*79a0*/  LOP3.LUT R5, R0, 0x80, R7, 0xf8, !PT ;  /* 0x0000008000057812 */ /* 0x000fca00078ef807 */
[----:B------:R-:W-:Y:S01]  /*79b0*/  STG.E.U8 desc[UR36][R2.64], R5 ;  /* 0x0000000502007986 */ /* 0x000fe2000c101124 */
[----:B------:R-:W-:Y:S05]  /*79c0*/  EXIT ;  /* 0x000000000000794d */ /* 0x000fea0003800000 */
.L_x_519:
        /* <DEDUP_REMOVED lines=11> */
.L_x_525:
[----:B------:R-:W-:Y:S01]  /*7a80*/  IMAD.MOV.U32 R0, RZ, RZ, 0x7f ;  /* 0x0000007fff007424 */ /* 0x000fe200078e00ff */
[----:B------:R-:W-:-:S04]  /*7a90*/  ISETP.GT.U32.AND P0, PT, R4, 0x7f800000, PT ;  /* 0x7f8000000400780c */ /* 0x000fc80003f04070 */
[----:B------:R-:W-:-:S09]  /*7aa0*/  SEL R0, R0, 0x7c, P0 ;  /* 0x0000007c00007807 */ /* 0x000fd20000000000 */
.L_x_526:
[----:B------:R-:W-:Y:S05]  /*7ab0*/  BSYNC.RECONVERGENT B0 ;  /* 0x0000000000007941 */ /* 0x000fea0003800200 */
.L_x_524:
[----:B------:R-:W-:-:S04]  /*7ac0*/  SHF.R.U32.HI R5, RZ, 0x18, R24 ;  /* 0x00000018ff057819 */ /* 0x000fc80000011618 */
[----:B------:R-:W-:-:S05]  /*7ad0*/  LOP3.LUT R5, R0, 0x80, R5, 0xf8, !PT ;  /* 0x0000008000057812 */ /* 0x000fca00078ef805 */
[----:B------:R-:W-:Y:S01]  /*7ae0*/  STG.E.U8 desc[UR36][R2.64], R5 ;  /* 0x0000000502007986 */ /* 0x000fe2000c101124 */
[----:B------:R-:W-:Y:S05]  /*7af0*/  EXIT ;  /* 0x000000000000794d */ /* 0x000fea0003800000 */
.L_x_518:
[----:B------:R-:W-:-:S05]  /*7b00*/  F2FP.BF16.F32.PACK_AB R24, RZ, R24 ;  /* 0x00000018ff18723e */ /* 0x000fca00000010ff */
[----:B------:R-:W-:Y:S01]  /*7b10*/  STG.E.U16 desc[UR36][R2.64], R24 ;  /* 0x0000001802007986 */ /* 0x000fe2000c101524 */
[----:B------:R-:W-:Y:S05]  /*7b20*/  EXIT ;  /* 0x000000000000794d */ /* 0x000fea0003800000 */
.L_x_527:
        /* <DEDUP_REMOVED lines=13> */
.L_x_2269:


//--------------------- .text._ZN2at6native18elementwise_kernelILi128ELi2EZNS0_22gpu_kernel_impl_nocastIZZZNS0_16conj_kernel_cudaERNS_18TensorIteratorBaseEENKUlvE0_clEvENKUlvE10_clEvEUlN3c107complexIfEEE_EEvS4_RKT_EUliE_EEviT1_ --------------------------
	.section	.text._ZN2at6native18elementwise_kernelILi128ELi2EZNS0_22gpu_kernel_impl_nocastIZZZNS0_16conj_kernel_cudaERNS_18TensorIteratorBaseEENKUlvE0_clEvENKUlvE10_clEvEUlN3c107complexIfEEE_EEvS4_RKT_EUliE_EEviT1_,"ax",@progbits
	.align	128
        .global         _ZN2at6native18elementwise_kernelILi128ELi2EZNS0_22gpu_kernel_impl_nocastIZZZNS0_16conj_kernel_cudaERNS_18TensorIteratorBaseEENKUlvE0_clEvENKUlvE10_clEvEUlN3c107complexIfEEE_EEvS4_RKT_EUliE_EEviT1_
        .type           _ZN2at6native18elementwise_kernelILi128ELi2EZNS0_22gpu_kernel_impl_nocastIZZZNS0_16conj_kernel_cudaERNS_18TensorIteratorBaseEENKUlvE0_clEvENKUlvE10_clEvEUlN3c107complexIfEEE_EEvS4_RKT_EUliE_EEviT1_,@function
        .size           _ZN2at6native18elementwise_kernelILi128ELi2EZNS0_22gpu_kernel_impl_nocastIZZZNS0_16conj_kernel_cudaERNS_18TensorIteratorBaseEENKUlvE0_clEvENKUlvE10_clEvEUlN3c107complexIfEEE_EEvS4_RKT_EUliE_EEviT1_,(.L_x_2270 - _ZN2at6native18elementwise_kernelILi128ELi2EZNS0_22gpu_kernel_impl_nocastIZZZNS0_16conj_kernel_cudaERNS_18TensorIteratorBaseEENKUlvE0_clEvENKUlvE10_clEvEUlN3c107complexIfEEE_EEvS4_RKT_EUliE_EEviT1_)
        .other          _ZN2at6native18elementwise_kernelILi128ELi2EZNS0_22gpu_kernel_impl_nocastIZZZNS0_16conj_kernel_cudaERNS_18TensorIteratorBaseEENKUlvE0_clEvENKUlvE10_clEvEUlN3c107complexIfEEE_EEvS4_RKT_EUliE_EEviT1_,@"STO_CUDA_ENTRY STV_DEFAULT"
_ZN2at6native18elementwise_kernelILi128ELi2EZNS0_22gpu_kernel_impl_nocastIZZZNS0_16conj_kernel_cudaERNS_18TensorIteratorBaseEENKUlvE0_clEvENKUlvE10_clEvEUlN3c107complexIfEEE_EEvS4_RKT_EUliE_EEviT1_:
.text._ZN2at6native18elementwise_kernelILi128ELi2EZNS0_22gpu_kernel_impl_nocastIZZZNS0_16conj_kernel_cudaERNS_18TensorIteratorBaseEENKUlvE0_clEvENKUlvE10_clEvEUlN3c107complexIfEEE_EEvS4_RKT_EUliE_EEviT1_:
[----:B------:R-:W-:Y:S08]  /*0000*/  LDC R1, c[0x0][0x37c] ;  /* 0x0000df00ff017b82 */ /* 0x000ff00000000800 */
[----:B------:R-:W0:Y:S01]  /*0010*/  LDC R2, c[0x0][0x388] ;  /* 0x0000e200ff027b82 */ /* 0x000e220000000800 */
[----:B------:R-:W1:Y:S01]  /*0020*/  S2R R3, SR_TID.X ;  /* 0x0000000000037919 */ /* 0x000e620000002100 */
[----:B------:R-:W2:Y:S06]  /*0030*/  LDCU.64 UR6, c[0x0][0x358] ;  /* 0x00006b00ff0677ac */ /* 0x000eac0008000a00 */
[----:B------:R-:W3:Y:S01]  /*0040*/  S2UR UR4, SR_CTAID.X ;  /* 0x00000000000479c3 */ /* 0x000ee20000002500 */
[----:B0-----:R-:W-:Y:S01]  /*0050*/  ISETP.NE.AND P0, PT, R2, RZ, PT ;  /* 0x000000ff0200720c */ /* 0x001fe20003f05270 */
[----:B---3--:R-:W-:-:S06]  /*0060*/  USHF.L.U32 UR4, UR4, 0x8, URZ ;  /* 0x0000000804047899 */ /* 0x008fcc00080006ff */
[----:B-1----:R-:W-:-:S06]  /*0070*/  LOP3.LUT R3, R3, UR4, RZ, 0xfc, !PT ;  /* 0x0000000403037c12 */ /* 0x002fcc000f8efcff */
[----:B--2---:R-:W-:Y:S05]  /*0080*/  @P0 BRA `(.L_x_528) ;  /* 0x00000000004c0947 */ /* 0x004fea0003800000 */
[----:B------:R-:W0:Y:S01]  /*0090*/  LDCU UR4, c[0x0][0x380] ;  /* 0x00007000ff0477ac */ /* 0x000e220008000800 */
[----:B------:R-:W-:Y:S01]  /*00a0*/  BSSY.RECONVERGENT B0, `(.L_x_529) ;  /* 0x0000009000007945 */ /* 0x000fe20003800200 */
[----:B0-----:R-:W-:-:S13]  /*00b0*/  ISETP.GE.AND P0, PT, R3, UR4, PT ;  /* 0x0000000403007c0c */ /* 0x001fda000bf06270 */
[----:B------:R-:W-:Y:S05]  /*00c0*/  @P0 BRA `(.L_x_530) ;  /* 0x0000000000180947 */ /* 0x000fea0003800000 */
[----:B------:R-:W0:Y:S02]  /*00d0*/  LDC.64 R4, c[0x0][0x588] ;  /* 0x00016200ff047b82 */ /* 0x000e240000000a00 */
[----:B0-----:R-:W2:Y:S06]  /*00e0*/  LDG.E.64 R4, desc[UR6][R4.64] ;  /* 0x0000000604047981 */ /* 0x001eac000c1e1b00 */
[----:B------:R-:W0:Y:S01]  /*00f0*/  LDC.64 R6, c[0x0][0x580] ;  /* 0x00016000ff067b82 */ /* 0x000e220000000a00 */
[----:B------:R-:W-:Y:S01]  /*0100*/  IADD3 R3, PT, PT, R3, 0x80, RZ ;  /* 0x0000008003037810 */ /* 0x000fe20007ffe0ff */
[----:B--2---:R-:W-:-:S05]  /*0110*/  FADD.FTZ R5, -R5, -RZ ;  /* 0x800000ff05057221 */ /* 0x004fca0000010100 */
[----:B0-----:R0:W-:Y:S02]  /*0120*/  STG.E.64 desc[UR6][R6.64], R4 ;  /* 0x0000000406007986 */ /* 0x0011e4000c101b06 */
.L_x_530:
[----:B------:R-:W-:Y:S05]  /*0130*/  BSYNC.RECONVERGENT B0 ;  /* 0x0000000000007941 */ /* 0x000fea0003800200 */
.L_x_529:
[----:B------:R-:W-:-:S13]  /*0140*/  ISETP.GE.AND P0, PT, R3, UR4, PT ;  /* 0x0000000403007c0c */ /* 0x000fda000bf06270 */
[----:B------:R-:W-:Y:S05]  /*0150*/  @P0 EXIT ;  /* 0x000000000000094d */ /* 0x000fea0003800000 */
[----:B------:R-:W1:Y:S02]  /*0160*/  LDC.64 R2, c[0x0][0x588] ;  /* 0x00016200ff027b82 */ /* 0x000e640000000a00 */
[----:B-1----:R-:W2:Y:S06]  /*0170*/  LDG.E.64 R2, desc[UR6][R2.64] ;  /* 0x0000000602027981 */ /* 0x002eac000c1e1b00 */
[----:B0-----:R-:W0:Y:S01]  /*0180*/  LDC.64 R4, c[0x0][0x580] ;  /* 0x00016000ff047b82 */ /* 0x001e220000000a00 */
[----:B--2---:R-:W-:-:S05]  /*0190*/  FADD.FTZ R3, -R3, -RZ ;  /* 0x800000ff03037221 */ /* 0x004fca0000010100 */
[----:B0-----:R-:W-:Y:S01]  /*01a0*/  STG.E.64 desc[UR6][R4.64], R2 ;  /* 0x0000000204007986 */ /* 0x001fe2000c101b06 */
[----:B------:R-:W-:Y:S05]  /*01b0*/  EXIT ;  /* 0x000000000000794d */ /* 0x000fea0003800000 */
.L_x_528:
[----:B------:R-:W0:Y:S01]  /*01c0*/  LDCU UR4, c[0x0][0x380] ;  /* 0x00007000ff0477ac */ /* 0x000e220008000800 */
[----:B------:R-:W-:Y:S01]  /*01d0*/  IADD3 R2, PT, PT, R2, -0x1, RZ ;  /* 0xffffffff02027810 */ /* 0x000fe20007ffe0ff */
[----:B------:R-:W-:Y:S03]  /*01e0*/  BSSY.RECONVERGENT B0, `(.L_x_531) ;  /* 0x0000138000007945 */ /* 0x000fe60003800200 */
[----:B------:R-:W-:-:S04]  /*01f0*/  VIMNMX.U32 R0, PT, PT, R2, 0x18, PT ;  /* 0x0000001802007848 */ /* 0x000fc80003fe0000 */
[----:B------:R-:W-:Y:S02]  /*0200*/  IADD3 R0, PT, PT, R0, 0x1, RZ ;  /* 0x0000000100007810 */ /* 0x000fe40007ffe0ff */
[----:B0-----:R-:W-:-:S13]  /*0210*/  ISETP.GE.AND P0, PT, R3, UR4, PT ;  /* 0x0000000403007c0c */ /* 0x001fda000bf06270 */
[----:B------:R-:W-:Y:S05]  /*0220*/  @P0 BRA `(.L_x_532) ;  /* 0x0000001000cc0947 */ /* 0x000fea0003800000 */
[----:B------:R-:W0:Y:S01]  /*0230*/  LDCU.64 UR8, c[0x0][0x390] ;  /* 0x00007200ff0877ac */ /* 0x000e220008000a00 */
[----:B------:R-:W-:Y:S01]  /*0240*/  HFMA2 R4, -RZ, RZ, 0, 0 ;  /* 0x00000000ff047431 */ /* 0x000fe200000001ff */
[----:B------:R-:W-:Y:S01]  /*0250*/  MOV R5, R3 ;  /* 0x0000000300057202 */ /* 0x000fe20000000f00 */
[----:B------:R-:W1:Y:S01]  /*0260*/  LDCU UR5, c[0x0][0x38c] ;  /* 0x00007180ff0577ac */ /* 0x000e620008000800 */
[----:B------:R-:W-:Y:S01]  /*0270*/  ISETP.NE.AND P0, PT, R2, RZ, PT ;  /* 0x000000ff0200720c */ /* 0x000fe20003f05270 */
[----:B------:R-:W2:Y:S01]  /*0280*/  LDCU.64 UR10, c[0x0][0x4b8] ;  /* 0x00009700ff0a77ac */ /* 0x000ea20008000a00 */
[----:B0-----:R-:W-:-:S05]  /*0290*/  IMAD.HI.U32 R6, R3, UR8, R4 ;  /* 0x0000000803067c27 */ /* 0x001fca000f8e0004 */
[----:B------:R-:W-:-:S04]  /*02a0*/  SHF.R.U32.HI R7, RZ, UR9, R6 ;  /* 0x00000009ff077c19 */ /* 0x000fc80008011606 */
[----:B------:R-:W-:-:S05]  /*02b0*/  IADD3 R4, PT, PT, -R7, RZ, RZ ;  /* 0x000000ff07047210 */ /* 0x000fca0007ffe1ff */
[----:B-1----:R-:W-:-:S04]  /*02c0*/  IMAD R4, R4, UR5, R3 ;  /* 0x0000000504047c24 */ /* 0x002fc8000f8e0203 */
[C---:B--2---:R-:W-:Y:S02]  /*02d0*/  IMAD R5, R4.reuse, UR10, RZ ;  /* 0x0000000a04057c24 */ /* 0x044fe4000f8e02ff */
[----:B------:R-:W-:Y:S01]  /*02e0*/  IMAD R4, R4, UR11, RZ ;  /* 0x0000000b04047c24 */ /* 0x000fe2000f8e02ff */
[----:B------:R-:W-:Y:S06]  /*02f0*/  @!P0 BRA `(.L_x_533) ;  /* 0x0000001000748947 */ /* 0x000fec0003800000 */
[----:B------:R-:W0:Y:S01]  /*0300*/  LDCU.64 UR8, c[0x0][0x398] ;  /* 0x00007300ff0877ac */ /* 0x000e220008000a00 */
[----:B------:R-:W-:Y:S02]  /*0310*/  MOV R6, RZ ;  /* 0x000000ff00067202 */ /* 0x000fe40000000f00 */
[----:B------:R-:W-:Y:S01]  /*0320*/  ISETP.NE.AND P0, PT, R0, 0x2, PT ;  /* 0x000000020000780c */ /* 0x000fe20003f05270 */
[----:B------:R-:W1:Y:S01]  /*0330*/  LDCU UR5, c[0x0][0x3a0] ;  /* 0x00007400ff0577ac */ /* 0x000e620008000800 */
[----:B------:R-:W2:Y:S01]  /*0340*/  LDCU.64 UR10, c[0x0][0x4c0] ;  /* 0x00009800ff0a77ac */ /* 0x000ea20008000a00 */
[----:B0-----:R-:W-:-:S05]  /*0350*/  IMAD.HI.U32 R8, R7, UR9, R6 ;  /* 0x0000000907087c27 */ /* 0x001fca000f8e0006 */
[----:B-1----:R-:W-:-:S04]  /*0360*/  SHF.R.U32.HI R9, RZ, UR5, R8 ;  /* 0x00000005ff097c19 */ /* 0x002fc80008011608 */
[----:B------:R-:W-:-:S05]  /*0370*/  IADD3 R6, PT, PT, -R9, RZ, RZ ;  /* 0x000000ff09067210 */ /* 0x000fca0007ffe1ff */
[----:B------:R-:W-:-:S04]  /*0380*/  IMAD R6, R6, UR8, R7 ;  /* 0x0000000806067c24 */ /* 0x000fc8000f8e0207 */
[C---:B--2---:R-:W-:Y:S02]  /*0390*/  IMAD R5, R6.reuse, UR10, R5 ;  /* 0x0000000a06057c24 */ /* 0x044fe4000f8e0205 */
[----:B------:R-:W-:Y:S01]  /*03a0*/  IMAD R4, R6, UR11, R4 ;  /* 0x0000000b06047c24 */ /* 0x000fe2000f8e0204 */
[----:B------:R-:W-:Y:S06]  /*03b0*/  @!P0 BRA `(.L_x_533) ;  /* 0x0000001000448947 */ /* 0x000fec0003800000 */
[----:B------:R-:W0:Y:S01]  /*03c0*/  LDCU.64 UR8, c[0x0][0x3a8] ;  /* 0x00007500ff0877ac */ /* 0x000e220008000a00 */
[----:B------:R-:W-:Y:S01]  /*03d0*/  HFMA2 R8, -RZ, RZ, 0, 0 ;  /* 0x00000000ff087431 */ /* 0x000fe200000001ff */
[----:B------:R-:W-:Y:S01]  /*03e0*/  ISETP.NE.AND P0, PT, R0, 0x3, PT ;  /* 0x000000030000780c */ /* 0x000fe20003f05270 */
[----:B------:R-:W1:Y:S01]  /*03f0*/  LDCU UR5, c[0x0][0x3a4] ;  /* 0x00007480ff0577ac */ /* 0x000e620008000800 */
[----:B------:R-:W2:Y:S02]  /*0400*/  LDCU.64 UR10, c[0x0][0x4c8] ;  /* 0x00009900ff0a77ac */ /* 0x000ea40008000a00 */
[----:B0-----:R-:W-:-:S05]  /*0410*/  IMAD.HI.U32 R6, R9, UR8, R8 ;  /* 0x0000000809067c27 */ /* 0x001fca000f8e0008 */
[----:B------:R-:W-:-:S04]  /*0420*/  SHF.R.U32.HI R7, RZ, UR9, R6 ;  /* 0x00000009ff077c19 */ /* 0x000fc80008011606 */
[----:B------:R-:W-:-:S05]  /*0430*/  IADD3 R8, PT, PT, -R7, RZ, RZ ;  /* 0x000000ff07087210 */ /* 0x000fca0007ffe1ff */
[----:B-1----:R-:W-:-:S04]  /*0440*/  IMAD R8, R8, UR5, R9 ;  /* 0x0000000508087c24 */ /* 0x002fc8000f8e0209 */
[C---:B--2---:R-:W-:Y:S02]  /*0450*/  IMAD R5, R8.reuse, UR10, R5 ;  /* 0x0000000a08057c24 */ /* 0x044fe4000f8e0205 */
[----:B------:R-:W-:Y:S01]  /*0460*/  IMAD R4, R8, UR11, R4 ;  /* 0x0000000b08047c24 */ /* 0x000fe2000f8e0204 */
        /* <DEDUP_REMOVED lines=26> */
[----:B------:R-:W-:Y:S01]  /*0610*/  IMAD.MOV.U32 R6, RZ, RZ, RZ ;  /* 0x000000ffff067224 */ /* 0x000fe200078e00ff */
        /* <DEDUP_REMOVED lines=76> */
[----:B-1----:R-:W-:-:S05]  /*0ae0*/  SHF.R.U32.HI R9, RZ, UR5, R8 ;  /* 0x00000005ff097c19 */ /* 0x002fca0008011608 */
[----:B------:R-:W-:-:S04]  /*0af0*/  IMAD.MOV R6, RZ, RZ, -R9 ;  /* 0x000000ffff067224 */ /* 0x000fc800078e0a09 */
        /* <DEDUP_REMOVED lines=136> */
[----:B------:R-:W-:Y:S01]  /*1380*/  ISETP.NE.AND P0, PT, R0, 0x18, PT ;  /* 0x000000180000780c */ /* 0x000fe20003f05270 */
[----:B------:R-:W0:Y:S01]  /*1390*/  LDCU.64 UR8, c[0x0][0x4a0] ;  /* 0x00009400ff0877ac */ /* 0x000e220008000a00 */
[----:B------:R-:W-:Y:S01]  /*13a0*/  MOV R6, RZ ;  /* 0x000000ff00067202 */ /* 0x000fe20000000f00 */
[----:B------:R-:W1:Y:S01]  /*13b0*/  LDCU UR5, c[0x0][0x4a8] ;  /* 0x00009500ff0577ac */ /* 0x000e620008000800 */
[----:B------:R-:W2:Y:S09]  /*13c0*/  LDCU.64 UR10, c[0x0][0x570] ;  /* 0x0000ae00ff0a77ac */ /* 0x000eb20008000a00 */
[----:B------:R-:W3:Y:S01]  /*13d0*/  @P0 LDC.64 R14, c[0x0][0x4b0] ;  /* 0x00012c00ff0e0b82 */ /* 0x000ee20000000a00 */
[----:B0-----:R-:W-:-:S07]  /*13e0*/  IMAD.HI.U32 R10, R7, UR9, R6 ;  /* 0x00000009070a7c27 */ /* 0x001fce000f8e0006 */
[----:B------:R-:W0:Y:S01]  /*13f0*/  @P0 LDC R17, c[0x0][0x4ac] ;  /* 0x00012b00ff110b82 */ /* 0x000e220000000800 */
[----:B-1----:R-:W-:Y:S02]  /*1400*/  SHF.R.U32.HI R11, RZ, UR5, R10 ;  /* 0x00000005ff0b7c19 */ /* 0x002fe4000801160a */
[----:B------:R-:W-:Y:S02]  /*1410*/  @P0 MOV R10, RZ ;  /* 0x000000ff000a0202 */ /* 0x000fe40000000f00 */
[----:B------:R-:W-:-:S03]  /*1420*/  IADD3 R13, PT, PT, -R11, RZ, RZ ;  /* 0x000000ff0b0d7210 */ /* 0x000fc60007ffe1ff */
[----:B------:R-:W1:Y:S01]  /*1430*/  @P0 LDC.64 R8, c[0x0][0x578] ;  /* 0x00015e00ff080b82 */ /* 0x000e620000000a00 */
[----:B---3--:R-:W-:-:S05]  /*1440*/  @P0 IMAD.HI.U32 R6, R11, R14, R10 ;  /* 0x0000000e0b060227 */ /* 0x008fca00078e000a */
[----:B------:R-:W-:Y:S01]  /*1450*/  @P0 SHF.R.U32.HI R10, RZ, R15, R6 ;  /* 0x0000000fff0a0219 */ /* 0x000fe20000011606 */
[----:B------:R-:W-:-:S03]  /*1460*/  IMAD R6, R13, UR8, R7 ;  /* 0x000000080d067c24 */ /* 0x000fc6000f8e0207 */
[----:B------:R-:W-:Y:S01]  /*1470*/  @P0 IADD3 R10, PT, PT, -R10, RZ, RZ ;  /* 0x000000ff0a0a0210 */ /* 0x000fe20007ffe1ff */
[C---:B--2---:R-:W-:Y:S02]  /*1480*/  IMAD R5, R6.reuse, UR10, R5 ;  /* 0x0000000a06057c24 */ /* 0x044fe4000f8e0205 */
[----:B------:R-:W-:Y:S02]  /*1490*/  IMAD R4, R6, UR11, R4 ;  /* 0x0000000b06047c24 */ /* 0x000fe4000f8e0204 */
[----:B0-----:R-:W-:-:S04]  /*14a0*/  @P0 IMAD R10, R10, R17, R11 ;  /* 0x000000110a0a0224 */ /* 0x001fc800078e020b */
[C---:B-1----:R-:W-:Y:S02]  /*14b0*/  @P0 IMAD R5, R10.reuse, R8, R5 ;  /* 0x000000080a050224 */ /* 0x042fe400078e0205 */
[----:B------:R-:W-:-:S07]  /*14c0*/  @P0 IMAD R4, R10, R9, R4 ;  /* 0x000000090a040224 */ /* 0x000fce00078e0204 */
.L_x_533:
[----:B------:R-:W0:Y:S02]  /*14d0*/  LDCU.128 UR8, c[0x0][0x580] ;  /* 0x0000b000ff0877ac */ /* 0x000e240008000c00 */
[----:B0-----:R-:W-:-:S05]  /*14e0*/  IADD3 R6, P0, PT, R4, UR10, RZ ;  /* 0x0000000a04067c10 */ /* 0x001fca000ff1e0ff */
[----:B------:R-:W-:-:S06]  /*14f0*/  IMAD.X R7, RZ, RZ, UR11, P0 ;  /* 0x0000000bff077e24 */ /* 0x000fcc00080e06ff */
[----:B------:R-:W2:Y:S01]  /*1500*/  LDG.E.64 R6, desc[UR6][R6.64] ;  /* 0x0000000606067981 */ /* 0x000ea2000c1e1b00 */
[----:B------:R-:W-:Y:S02]  /*1510*/  IADD3 R4, P0, PT, R5, UR8, RZ ;  /* 0x0000000805047c10 */ /* 0x000fe4000ff1e0ff */
[----:B------:R-:W-:Y:S02]  /*1520*/  IADD3 R3, PT, PT, R3, 0x80, RZ ;  /* 0x0000008003037810 */ /* 0x000fe40007ffe0ff */
[----:B------:R-:W-:Y:S01]  /*1530*/  IADD3.X R5, PT, PT, RZ, UR9, RZ, P0, !PT ;  /* 0x00000009ff057c10 */ /* 0x000fe200087fe4ff */
[----:B--2---:R-:W-:-:S05]  /*1540*/  FADD.FTZ R7, -R7, -RZ ;  /* 0x800000ff07077221 */ /* 0x004fca0000010100 */
[----:B------:R0:W-:Y:S03]  /*1550*/  STG.E.64 desc[UR6][R4.64], R6 ;  /* 0x0000000604007986 */ /* 0x0001e6000c101b06 */
.L_x_532:
[----:B------:R-:W-:Y:S05]  /*1560*/  BSYNC.RECONVERGENT B0 ;  /* 0x0000000000007941 */ /* 0x000fea0003800200 */
.L_x_531:
[----:B------:R-:W-:-:S13]  /*1570*/  ISETP.GE.AND P0, PT, R3, UR4, PT ;  /* 0x0000000403007c0c */ /* 0x000fda000bf06270 */
[----:B------:R-:W-:Y:S05]  /*1580*/  @P0 EXIT ;  /* 0x000000000000094d */ /* 0x000fea0003800000 */
[----:B------:R-:W1:Y:S01]  /*1590*/  LDCU.64 UR4, c[0x0][0x390] ;  /* 0x00007200ff0477ac */ /* 0x000e620008000a00 */
[----:B0-----:R-:W-:Y:S02]  /*15a0*/  MOV R4, RZ ;  /* 0x000000ff00047202 */ /* 0x001fe40000000f00 */
[----:B------:R-:W-:Y:S01]  /*15b0*/  MOV R5, R3 ;  /* 0x0000000300057202 */ /* 0x000fe20000000f00 */
[----:B------:R-:W0:Y:S01]  /*15c0*/  LDCU UR8, c[0x0][0x38c] ;  /* 0x00007180ff0877ac */ /* 0x000e220008000800 */
[----:B------:R-:W-:Y:S01]  /*15d0*/  ISETP.NE.AND P0, PT, R2, RZ, PT ;  /* 0x000000ff0200720c */ /* 0x000fe20003f05270 */
[----:B------:R-:W2:Y:S01]  /*15e0*/  LDCU.64 UR10, c[0x0][0x4b8] ;  /* 0x00009700ff0a77ac */ /* 0x000ea20008000a00 */
[----:B-1----:R-:W-:-:S05]  /*15f0*/  IMAD.HI.U32 R4, R3, UR4, R4 ;  /* 0x0000000403047c27 */ /* 0x002fca000f8e0004 */
[----:B------:R-:W-:-:S04]  /*1600*/  SHF.R.U32.HI R5, RZ, UR5, R4 ;  /* 0x00000005ff057c19 */ /* 0x000fc80008011604 */
[----:B------:R-:W-:-:S05]  /*1610*/  IADD3 R6, PT, PT, -R5, RZ, RZ ;  /* 0x000000ff05067210 */ /* 0x000fca0007ffe1ff */
[----:B0-----:R-:W-:-:S04]  /*1620*/  IMAD R2, R6, UR8, R3 ;  /* 0x0000000806027c24 */ /* 0x001fc8000f8e0203 */
[C---:B--2---:R-:W-:Y:S02]  /*1630*/  IMAD R3, R2.reuse, UR10, RZ ;  /* 0x0000000a02037c24 */ /* 0x044fe4000f8e02ff */
[----:B------:R-:W-:Y:S01]  /*1640*/  IMAD R2, R2, UR11, RZ ;  /* 0x0000000b02027c24 */ /* 0x000fe2000f8e02ff */
        /* <DEDUP_REMOVED lines=268> */
[----:B------:R-:W1:Y:S10]  /*2710*/  LDCU UR4, c[0x0][0x4a8] ;  /* 0x00009500ff0477ac */ /* 0x000e740008000800 */
[----:B------:R-:W2:Y:S01]  /*2720*/  @P0 LDC.64 R8, c[0x0][0x4b0] ;  /* 0x00012c00ff080b82 */ /* 0x000ea20000000a00 */
[----:B0-----:R-:W-:-:S07]  /*2730*/  IMAD.HI.U32 R6, R5, UR9, R4 ;  /* 0x0000000905067c27 */ /* 0x001fce000f8e0004 */
[----:B------:R-:W0:Y:S01]  /*2740*/  @P0 LDC R11, c[0x0][0x4ac] ;  /* 0x00012b00ff0b0b82 */ /* 0x000e220000000800 */
[----:B-1----:R-:W-:Y:S01]  /*2750*/  SHF.R.U32.HI R7, RZ, UR4, R6 ;  /* 0x00000004ff077c19 */ /* 0x002fe20008011606 */
[----:B------:R-:W1:Y:S01]  /*2760*/  LDCU.64 UR4, c[0x0][0x570] ;  /* 0x0000ae00ff0477ac */ /* 0x000e620008000a00 */
[----:B------:R-:W-:Y:S02]  /*2770*/  @P0 MOV R6, RZ ;  /* 0x000000ff00060202 */ /* 0x000fe40000000f00 */
[----:B------:R-:W-:-:S03]  /*2780*/  IADD3 R4, PT, PT, -R7, RZ, RZ ;  /* 0x000000ff07047210 */ /* 0x000fc60007ffe1ff */
[----:B------:R-:W3:Y:S02]  /*2790*/  @P0 LDC.64 R12, c[0x0][0x578] ;  /* 0x00015e00ff0c0b82 */ /* 0x000ee40000000a00 */
[----:B------:R-:W-:Y:S02]  /*27a0*/  IMAD R4, R4, UR8, R5 ;  /* 0x0000000804047c24 */ /* 0x000fe4000f8e0205 */
[----:B--2---:R-:W-:-:S05]  /*27b0*/  @P0 IMAD.HI.U32 R0, R7, R8, R6 ;  /* 0x0000000807000227 */ /* 0x004fca00078e0006 */
[----:B------:R-:W-:Y:S01]  /*27c0*/  @P0 SHF.R.U32.HI R0, RZ, R9, R0 ;  /* 0x00000009ff000219 */ /* 0x000fe20000011600 */
[C---:B-1----:R-:W-:Y:S02]  /*27d0*/  IMAD R3, R4.reuse, UR4, R3 ;  /* 0x0000000404037c24 */ /* 0x042fe4000f8e0203 */
[----:B------:R-:W-:Y:S01]  /*27e0*/  IMAD R2, R4, UR5, R2 ;  /* 0x0000000504027c24 */ /* 0x000fe2000f8e0202 */
[----:B------:R-:W-:-:S05]  /*27f0*/  @P0 IADD3 R6, PT, PT, -R0, RZ, RZ ;  /* 0x000000ff00060210 */ /* 0x000fca0007ffe1ff */
[----:B0-----:R-:W-:-:S04]  /*2800*/  @P0 IMAD R6, R11, R6, R7 ;  /* 0x000000060b060224 */ /* 0x001fc800078e0207 */
[C---:B---3--:R-:W-:Y:S02]  /*2810*/  @P0 IMAD R3, R6.reuse, R12, R3 ;  /* 0x0000000c06030224 */ /* 0x048fe400078e0203 */
[----:B------:R-:W-:-:S07]  /*2820*/  @P0 IMAD R2, R6, R13, R2 ;  /* 0x0000000d06020224 */ /* 0x000fce00078e0202 */
.L_x_534:
[----:B------:R-:W0:Y:S02]  /*2830*/  LDCU.128 UR8, c[0x0][0x580] ;  /* 0x0000b000ff0877ac */ /* 0x000e240008000c00 */
[----:B0-----:R-:W-:-:S04]  /*2840*/  IADD3 R4, P0, PT, R2, UR10, RZ ;  /* 0x0000000a02047c10 */ /* 0x001fc8000ff1e0ff */
[----:B------:R-:W-:-:S06]  /*2850*/  IADD3.X R5, PT, PT, RZ, UR11, RZ, P0, !PT ;  /* 0x0000000bff057c10 */ /* 0x000fcc00087fe4ff */
[----:B------:R-:W2:Y:S01]  /*2860*/  LDG.E.64 R4, desc[UR6][R4.64] ;  /* 0x0000000604047981 */ /* 0x000ea2000c1e1b00 */
[----:B------:R-:W-:-:S04]  /*2870*/  IADD3 R2, P0, PT, R3, UR8, RZ ;  /* 0x0000000803027c10 */ /* 0x000fc8000ff1e0ff */
[----:B------:R-:W-:Y:S01]  /*2880*/  IADD3.X R3, PT, PT, RZ, UR9, RZ, P0, !PT ;  /* 0x00000009ff037c10 */ /* 0x000fe200087fe4ff */
[----:B--2---:R-:W-:-:S05]  /*2890*/  FADD.FTZ R5, -R5, -RZ ;  /* 0x800000ff05057221 */ /* 0x004fca0000010100 */
[----:B------:R-:W-:Y:S01]  /*28a0*/  STG.E.64 desc[UR6][R2.64], R4 ;  /* 0x0000000402007986 */ /* 0x000fe2000c101b06 */
[----:B------:R-:W-:Y:S05]  /*28b0*/  EXIT ;  /* 0x000000000000794d */ /* 0x000fea0003800000 */
.L_x_535:
        /* <DEDUP_REMOVED lines=12> */
.L_x_2270:


//--------------------- .text._ZN2at6native27unrolled_elementwise_kernelIZZZNS0_16conj_kernel_cudaERNS_18TensorIteratorBaseEENKUlvE0_clEvENKUlvE10_clEvEUlN3c107complexIfEEE_St5arrayIPcLm2EELi4E23TrivialOffsetCalculatorILi1EjESE_NS0_6memory15LoadWithoutCastENSF_16StoreWithoutCastEEEviT_T0_T2_T3_T4_T5_ --------------------------
	.section	.text._ZN2at6native27unrolled_elementwise_kernelIZZZNS0_16conj_kernel_cudaERNS_18TensorIteratorBaseEENKUlvE0_clEvENKUlvE10_clEvEUlN3c107complexIfEEE_St5arrayIPcLm2EELi4E23TrivialOffsetCalculatorILi1EjESE_NS0_6memory15LoadWithoutCastENSF_16StoreWithoutCastEEEviT_T0_T2_T3_T4_T5_,"ax",@progbits
	.align	128
        .global         _ZN2at6native27unrolled_elementwise_kernelIZZZNS0_16conj_kernel_cudaERNS_18TensorIteratorBaseEENKUlvE0_clEvENKUlvE10_clEvEUlN3c107complexIfEEE_St5arrayIPcLm2EELi4E23TrivialOffsetCalculatorILi1EjESE_NS0_6memory15LoadWithoutCastENSF_16StoreWithoutCastEEEviT_T0_T2_T3_T4_T5_
        .type           _ZN2at6native27unrolled_elementwise_kernelIZZZNS0_16conj_kernel_cudaERNS_18TensorIteratorBaseEENKUlvE0_clEvENKUlvE10_clEvEUlN3c107complexIfEEE_St5arrayIPcLm2EELi4E23TrivialOffsetCalculatorILi1EjESE_NS0_6memory15LoadWithoutCastENSF_16StoreWithoutCastEEEviT_T0_T2_T3_T4_T5_,@function
        .size           _ZN2at6native27unrolled_elementwise_kernelIZZZNS0_16conj_kernel_cudaERNS_18TensorIteratorBaseEENKUlvE0_clEvENKUlvE10_clEvEUlN3c107complexIfEEE_St5arrayIPcLm2EELi4E23TrivialOffsetCalculatorILi1EjESE_NS0_6memory15LoadWithoutCastENSF_16StoreWithoutCastEEEviT_T0_T2_T3_T4_T5_,(.L_x_2271 - _ZN2at6native27unrolled_elementwise_kernelIZZZNS0_16conj_kernel_cudaERNS_18TensorIteratorBaseEENKUlvE0_clEvENKUlvE10_clEvEUlN3c107complexIfEEE_St5arrayIPcLm2EELi4E23TrivialOffsetCalculatorILi1EjESE_NS0_6memory15LoadWithoutCastENSF_16StoreWithoutCastEEEviT_T0_T2_T3_T4_T5_)
        .other          _ZN2at6native27unrolled_elementwise_kernelIZZZNS0_16conj_kernel_cudaERNS_18TensorIteratorBaseEENKUlvE0_clEvENKUlvE10_clEvEUlN3c107complexIfEEE_St5arrayIPcLm2EELi4E23TrivialOffsetCalculatorILi1EjESE_NS0_6memory15LoadWithoutCastENSF_16StoreWithoutCastEEEviT_T0_T2_T3_T4_T5_,@"STO_CUDA_ENTRY STV_DEFAULT"
_ZN2at6native27unrolled_elementwise_kernelIZZZNS0_16conj_kernel_cudaERNS_18TensorIteratorBaseEENKUlvE0_clEvENKUlvE10_clEvEUlN3c107complexIfEEE_St5arrayIPcLm2EELi4E23TrivialOffsetCalculatorILi1EjESE_NS0_6memory15LoadWithoutCastENSF_16StoreWithoutCastEEEviT_T0_T2_T3_T4_T5_:
.text._ZN2at6native27unrolled_elementwise_kernelIZZZNS0_16conj_kernel_cudaERNS_18TensorIteratorBaseEENKUlvE0_clEvENKUlvE10_clEvEUlN3c107complexIfEEE_St5arrayIPcLm2EELi4E23TrivialOffsetCalculatorILi1EjESE_NS0_6memory15LoadWithoutCastENSF_16StoreWithoutCastEEEviT_T0_T2_T3_T4_T5_:
[----:B------:R-:W-:Y:S01]  /*0000*/  LDC R1, c[0x0][0x37c] ;  /* 0x0000df00ff017b82 */ /* 0x000fe20000000800 */
[----:B------:R-:W0:Y:S07]  /*0010*/  S2R R0, SR_CTAID.X ;  /* 0x0000000000007919 */ /* 0x000e2e0000002500 */
[----:B------:R-:W0:Y:S01]  /*0020*/  LDC R3, c[0x0][0x380] ;  /* 0x0000e000ff037b82 */ /* 0x000e220000000800 */
[----:B------:R-:W1:Y:S01]  /*0030*/  LDCU.64 UR4, c[0x0][0x358] ;  /* 0x00006b00ff0477ac */ /* 0x000e620008000a00 */
[----:B------:R-:W2:Y:S01]  /*0040*/  S2R R7, SR_TID.X ;  /* 0x0000000000077919 */ /* 0x000ea20000002100 */
[----:B0-----:R-:W-:-:S02]  /*0050*/  IMAD R6, R0, -0x200, R3 ;  /* 0xfffffe0000067824 */ /* 0x001fc400078e0203 */
[----:B--2---:R-:W-:-:S03]  /*0060*/  VIADD R9, R7, 0x80 ;  /* 0x0000008007097836 */ /* 0x004fc60000000000 */
[----:B------:R-:W-:Y:S01]  /*0070*/  ISETP.GE.AND P0, PT, R7, R6, PT ;  /* 0x000000060700720c */ /* 0x000fe20003f06270 */
[----:B------:R-:W-:-:S12]  /*0080*/  IMAD.MOV.U32 R3, RZ, RZ, R7 ;  /* 0x000000ffff037224 */ /* 0x000fd800078e0007 */
[----:B------:R-:W0:Y:S01]  /*0090*/  @!P0 LDC.64 R10, c[0x0][0x390] ;  /* 0x0000e400ff0a8b82 */ /* 0x000e220000000a00 */
[----:B------:R-:W-:Y:S01]  /*00a0*/  @!P0 LEA R5, R0, R7, 0x9 ;  /* 0x0000000700058211 */ /* 0x000fe200078e48ff */
[----:B------:R-:W-:-:S05]  /*00b0*/  @!P0 IMAD.MOV.U32 R3, RZ, RZ, R9 ;  /* 0x000000ffff038224 */ /* 0x000fca00078e0009 */
[----:B------:R-:W-:Y:S01]  /*00c0*/  ISETP.GE.AND P1, PT, R3, R6, PT ;  /* 0x000000060300720c */ /* 0x000fe20003f26270 */
[----:B------:R-:W2:-:S12]  /*00d0*/  @!P0 LDC.64 R18, c[0x0][0x388] ;  /* 0x0000e200ff128b82 */ /* 0x000e980000000a00 */
[----:B------:R-:W-:Y:S02]  /*00e0*/  @!P1 IMAD R13, R0, 0x200, R3 ;  /* 0x00000200000d9824 */ /* 0x000fe400078e0203 */
[----:B------:R-:W-:Y:S02]  /*00f0*/  @!P1 VIADD R3, R3, 0x80 ;  /* 0x0000008003039836 */ /* 0x000fe40000000000 */
[----:B0-----:R-:W-:Y:S01]  /*0100*/  @!P0 IMAD.WIDE.U32 R10, R5, 0x8, R10 ;  /* 0x00000008050a8825 */ /* 0x001fe200078e000a */
[----:B------:R-:W-:Y:S02]  /*0110*/  CS2R R4, SRZ ;  /* 0x0000000000047805 */ /* 0x000fe4000001ff00 */
[----:B------:R-:W-:-:S04]  /*0120*/  ISETP.GE.AND P3, PT, R3, R6, PT ;  /* 0x000000060300720c */ /* 0x000fc80003f66270 */
[----:B-1----:R0:W3:Y:S09]  /*0130*/  @!P0 LDG.E.64 R4, desc[UR4][R10.64] ;  /* 0x000000040a048981 */ /* 0x0020f2000c1e1b00 */
[----:B------:R-:W-:Y:S01]  /*0140*/  @!P3 LEA R21, R0, R3, 0x9 ;  /* 0x000000030015b211 */ /* 0x000fe200078e48ff */
[----:B------:R-:W-:Y:S01]  /*0150*/  @!P3 VIADD R3, R3, 0x80 ;  /* 0x000000800303b836 */ /* 0x000fe20000000000 */
[----:B0-----:R-:W0:Y:S04]  /*0160*/  @!P3 LDC.64 R10, c[0x0][0x390] ;  /* 0x0000e400ff0abb82 */ /* 0x001e280000000a00 */
[----:B------:R-:W-:-:S13]  /*0170*/  ISETP.GE.AND P2, PT, R3, R6, PT ;  /* 0x000000060300720c */ /* 0x000fda0003f46270 */
[----:B------:R-:W1:Y:S01]  /*0180*/  @!P2 LDC.64 R14, c[0x0][0x390] ;  /* 0x0000e400ff0eab82 */ /* 0x000e620000000a00 */
[----:B------:R-:W-:Y:S01]  /*0190*/  @!P2 IMAD R17, R0, 0x200, R3 ;  /* 0x000002000011a824 */ /* 0x000fe200078e0203 */
[----:B------:R-:W-:-:S03]  /*01a0*/  CS2R R2, SRZ ;  /* 0x0000000000027805 */ /* 0x000fc6000001ff00 */
[----:B-1----:R-:W-:-:S03]  /*01b0*/  @!P2 IMAD.WIDE.U32 R14, R17, 0x8, R14 ;  /* 0x00000008110ea825 */ /* 0x002fc600078e000e */
[----:B------:R-:W1:Y:S01]  /*01c0*/  @!P1 LDC.64 R16, c[0x0][0x390] ;  /* 0x0000e400ff109b82 */ /* 0x000e620000000a00 */
[----:B------:R-:W-:Y:S01]  /*01d0*/  @!P0 IMAD R23, R0, 0x200, R7 ;  /* 0x0000020000178824 */ /* 0x000fe200078e0207 */
[----:B------:R4:W5:Y:S01]  /*01e0*/  @!P2 LDG.E.64 R2, desc[UR4][R14.64] ;  /* 0x000000040e02a981 */ /* 0x000962000c1e1b00 */
[----:B0-----:R-:W-:Y:S01]  /*01f0*/  @!P3 IMAD.WIDE.U32 R20, R21, 0x8, R10 ;  /* 0x000000081514b825 */ /* 0x001fe200078e000a */
[----:B------:R-:W-:-:S03]  /*0200*/  CS2R R10, SRZ ;  /* 0x00000000000a7805 */ /* 0x000fc6000001ff00 */
[----:B--2---:R-:W-:-:S03]  /*0210*/  @!P0 IMAD.WIDE.U32 R18, R23, 0x8, R18 ;  /* 0x0000000817128825 */ /* 0x004fc600078e0012 */
[----:B------:R0:W5:Y:S01]  /*0220*/  @!P3 LDG.E.64 R10, desc[UR4][R20.64] ;  /* 0x00000004140ab981 */ /* 0x000162000c1e1b00 */
[----:B-1----:R-:W-:Y:S01]  /*0230*/  @!P1 IMAD.WIDE.U32 R16, R13, 0x8, R16 ;  /* 0x000000080d109825 */ /* 0x002fe200078e0010 */
[----:B------:R-:W-:-:S06]  /*0240*/  CS2R R12, SRZ ;  /* 0x00000000000c7805 */ /* 0x000fcc000001ff00 */
[----:B------:R0:W5:Y:S01]  /*0250*/  @!P1 LDG.E.64 R12, desc[UR4][R16.64] ;  /* 0x00000004100c9981 */ /* 0x000162000c1e1b00 */
[----:B------:R-:W-:Y:S02]  /*0260*/  ISETP.GE.AND P1, PT, R7, R6, PT ;  /* 0x000000060700720c */ /* 0x000fe40003f26270 */
[----:B----4-:R-:W-:Y:S01]  /*0270*/  MOV R15, R7 ;  /* 0x00000007000f7202 */ /* 0x010fe20000000f00 */
[----:B------:R-:W-:-:S05]  /*0280*/  @!P0 IMAD.MOV.U32 R15, RZ, RZ, R9 ;  /* 0x000000ffff0f8224 */ /* 0x000fca00078e0009 */
[----:B------:R-:W-:Y:S01]  /*0290*/  ISETP.GE.AND P2, PT, R15, R6, PT ;  /* 0x000000060f00720c */ /* 0x000fe20003f46270 */
[----:B------:R-:W-:Y:S01]  /*02a0*/  BSSY.RECONVERGENT B0, `(.L_x_536) ;  /* 0x000001a000007945 */ /* 0x000fe20003800200 */
[----:B---3--:R-:W-:-:S05]  /*02b0*/  FADD.FTZ R5, -R5, -RZ ;  /* 0x800000ff05057221 */ /* 0x008fca0000010100 */
[----:B------:R-:W-:-:S05]  /*02c0*/  FSEL R5, R5, RZ, !P1 ;  /* 0x000000ff05057208 */ /* 0x000fca0004800000 */
[----:B------:R0:W-:Y:S01]  /*02d0*/  @!P0 STG.E.64 desc[UR4][R18.64], R4 ;  /* 0x0000000412008986 */ /* 0x0001e2000c101b04 */
[----:B------:R-:W-:Y:S05]  /*02e0*/  @P2 BRA `(.L_x_537) ;  /* 0x0000000000542947 */ /* 0x000fea0003800000 */
[----:B0-----:R-:W0:Y:S01]  /*02f0*/  LDC.64 R4, c[0x0][0x388] ;  /* 0x0000e200ff047b82 */ /* 0x001e220000000a00 */
[----:B------:R-:W-:Y:S01]  /*0300*/  LEA R17, R0, R15, 0x9 ;  /* 0x0000000f00117211 */ /* 0x000fe200078e48ff */
[----:B-----5:R-:W-:Y:S01]  /*0310*/  FADD.FTZ R13, -R13, -RZ ;  /* 0x800000ff0d0d7221 */ /* 0x020fe20000010100 */
[----:B------:R-:W-:Y:S01]  /*0320*/  ISETP.GE.AND P0, PT, R9, R6, PT ;  /* 0x000000060900720c */ /* 0x000fe20003f06270 */
[----:B------:R-:W-:-:S03]  /*0330*/  VIADD R15, R15, 0x80 ;  /* 0x000000800f0f7836 */ /* 0x000fc60000000000 */
[----:B------:R-:W-:Y:S02]  /*0340*/  FSEL R12, R12, RZ, !P0 ;  /* 0x000000ff0c0c7208 */ /* 0x000fe40004000000 */
[----:B------:R-:W-:Y:S02]  /*0350*/  FSEL R13, R13, RZ, !P0 ;  /* 0x000000ff0d0d7208 */ /* 0x000fe40004000000 */
[----:B------:R-:W-:Y:S01]  /*0360*/  ISETP.GE.AND P0, PT, R15, R6, PT ;  /* 0x000000060f00720c */ /* 0x000fe20003f06270 */
[----:B0-----:R-:W-:-:S05]  /*0370*/  IMAD.WIDE.U32 R4, R17, 0x8, R4 ;  /* 0x0000000811047825 */ /* 0x001fca00078e0004 */
[----:B------:R1:W-:Y:S07]  /*0380*/  STG.E.64 desc[UR4][R4.64], R12 ;  /* 0x0000000c04007986 */ /* 0x0003ee000c101b04 */
[----:B------:R-:W-:Y:S05]  /*0390*/  @P0 BRA `(.L_x_537) ;  /* 0x0000000000280947 */ /* 0x000fea0003800000 */
[----:B-1----:R-:W0:Y:S01]  /*03a0*/  LDC.64 R4, c[0x0][0x388] ;  /* 0x0000e200ff047b82 */ /* 0x002e220000000a00 */
[----:B------:R-:W-:Y:S01]  /*03b0*/  VIADD R9, R7, 0x100 ;  /* 0x0000010007097836 */ /* 0x000fe20000000000 */
[----:B------:R-:W-:Y:S01]  /*03c0*/  LEA R13, R0, R15, 0x9 ;  /* 0x0000000f000d7211 */ /* 0x000fe200078e48ff */
[----:B------:R-:W-:Y:S01]  /*03d0*/  FADD.FTZ R11, -R11, -RZ ;  /* 0x800000ff0b0b7221 */ /* 0x000fe20000010100 */
[----:B------:R-:W-:Y:S02]  /*03e0*/  VIADD R15, R15, 0x80 ;  /* 0x000000800f0f7836 */ /* 0x000fe40000000000 */
[----:B------:R-:W-:-:S04]  /*03f0*/  ISETP.GE.AND P0, PT, R9, R6, PT ;  /* 0x000000060900720c */ /* 0x000fc80003f06270 */
[----:B------:R-:W-:Y:S02]  /*0400*/  FSEL R10, R10, RZ, !P0 ;  /* 0x000000ff0a0a7208 */ /* 0x000fe40004000000 */
[----:B------:R-:W-:Y:S01]  /*0410*/  FSEL R11, R11, RZ, !P0 ;  /* 0x000000ff0b0b7208 */ /* 0x000fe20004000000 */
[----:B0-----:R-:W-:-:S05]  /*0420*/  IMAD.WIDE.U32 R4, R13, 0x8, R4 ;  /* 0x000000080d047825 */ /* 0x001fca00078e0004 */
[----:B------:R2:W-:Y:S02]  /*0430*/  STG.E.64 desc[UR4][R4.64], R10 ;  /* 0x0000000a04007986 */ /* 0x0005e4000c101b04 */
.L_x_537:
[----:B------:R-:W-:Y:S05]  /*0440*/  BSYNC.RECONVERGENT B0 ;  /* 0x0000000000007941 */ /* 0x000fea0003800200 */
.L_x_536:
[----:B------:R-:W-:-:S13]  /*0450*/  ISETP.GE.AND P0, PT, R15, R6, PT ;  /* 0x000000060f00720c */ /* 0x000fda0003f06270 */
[----:B------:R-:W-:Y:S05]  /*0460*/  @P0 EXIT ;  /* 0x000000000000094d */ /* 0x000fea0003800000 */
[----:B012---:R-:W0:Y:S01]  /*0470*/  LDC.64 R4, c[0x0][0x388] ;  /* 0x0000e200ff047b82 */ /* 0x007e220000000a00 */
[----:B------:R-:W-:Y:S01]  /*0480*/  VIADD R7, R7, 0x180 ;  /* 0x0000018007077836 */ /* 0x000fe20000000000 */
[----:B------:R-:W-:Y:S01]  /*0490*/  LEA R15, R0, R15, 0x9 ;  /* 0x0000000f000f7211 */ /* 0x000fe200078e48ff */
[----:B-----5:R-:W-:-:S03]  /*04a0*/  FADD.FTZ R3, -R3, -RZ ;  /* 0x800000ff03037221 */ /* 0x020fc60000010100 */
[----:B------:R-:W-:-:S04]  /*04b0*/  ISETP.GE.AND P0, PT, R7, R6, PT ;  /* 0x000000060700720c */ /* 0x000fc80003f06270 */
[----:B------:R-:W-:Y:S02]  /*04c0*/  FSEL R2, R2, RZ, !P0 ;  /* 0x000000ff02027208 */ /* 0x000fe40004000000 */
[----:B------:R-:W-:Y:S01]  /*04d0*/  FSEL R3, R3, RZ, !P0 ;  /* 0x000000ff03037208 */ /* 0x000fe20004000000 */
[----:B0-----:R-:W-:-:S05]  /*04e0*/  IMAD.WIDE.U32 R4, R15, 0x8, R4 ;  /* 0x000000080f047825 */ /* 0x001fca00078e0004 */
[----:B------:R-:W-:Y:S01]  /*04f0*/  STG.E.64 desc[UR4][R4.64], R2 ;  /* 0x0000000204007986 */ /* 0x000fe2000c101b04 */
[----:B------:R-:W-:Y:S05]  /*0500*/  EXIT ;  /* 0x000000000000794d */ /* 0x000fea0003800000 */
.L_x_538:
        /* <DEDUP_REMOVED lines=15> */
.L_x_2271:


//--------------------- .text._ZN2at6native29vectorized_elementwise_kernelILi2EZZZNS0_16conj_kernel_cudaERNS_18TensorIteratorBaseEENKUlvE0_clEvENKUlvE10_clEvEUlN3c107complexIfEEE_St5arrayIPcLm2EEEEviT0_T1_ --------------------------
	.section	.text._ZN2at6native29vectorized_elementwise_kernelILi2EZZZNS0_16conj_kernel_cudaERNS_18TensorIteratorBaseEENKUlvE0_clEvENKUlvE10_clEvEUlN3c107complexIfEEE_St5arrayIPcLm2EEEEviT0_T1_,"ax",@progbits
	.align	128
        .global         _ZN2at6native29vectorized_elementwise_kernelILi2EZZZNS0_16conj_kernel_cudaERNS_18TensorIteratorBaseEENKUlvE0_clEvENKUlvE10_clEvEUlN3c107complexIfEEE_St5arrayIPcLm2EEEEviT0_T1_
        .type           _ZN2at6native29vectorized_elementwise_kernelILi2EZZZNS0_16conj_kernel_cudaERNS_18TensorIteratorBaseEENKUlvE0_clEvENKUlvE10_clEvEUlN3c107complexIfEEE_St5arrayIPcLm2EEEEviT0_T1_,@function
        .size           _ZN2at6native29vectorized_elementwise_kernelILi2EZZZNS0_16conj_kernel_cudaERNS_18TensorIteratorBaseEENKUlvE0_clEvENKUlvE10_clEvEUlN3c107complexIfEEE_St5arrayIPcLm2EEEEviT0_T1_,(.L_x_2272 - _ZN2at6native29vectorized_elementwise_kernelILi2EZZZNS0_16conj_kernel_cudaERNS_18TensorIteratorBaseEENKUlvE0_clEvENKUlvE10_clEvEUlN3c107complexIfEEE_St5arrayIPcLm2EEEEviT0_T1_)
        .other          _ZN2at6native29vectorized_elementwise_kernelILi2EZZZNS0_16conj_kernel_cudaERNS_18TensorIteratorBaseEENKUlvE0_clEvENKUlvE10_clEvEUlN3c107complexIfEEE_St5arrayIPcLm2EEEEviT0_T1_,@"STO_CUDA_ENTRY STV_DEFAULT"
_ZN2at6native29vectorized_elementwise_kernelILi2EZZZNS0_16conj_kernel_cudaERNS_18TensorIteratorBaseEENKUlvE0_clEvENKUlvE10_clEvEUlN3c107complexIfEEE_St5arrayIPcLm2EEEEviT0_T1_:
.text._ZN2at6native29vectorized_elementwise_kernelILi2EZZZNS0_16conj_kernel_cudaERNS_18TensorIteratorBaseEENKUlvE0_clEvENKUlvE10_clEvEUlN3c107complexIfEEE_St5arrayIPcLm2EEEEviT0_T1_:
[----:B------:R-:W-:Y:S01]  /*0000*/  LDC R1, c[0x0][0x37c] ;  /* 0x0000df00ff017b82 */ /* 0x000fe20000000800 */
[----:B------:R-:W0:Y:S01]  /*0010*/  S2R R0, SR_CTAID.X ;  /* 0x0000000000007919 */ /* 0x000e220000002500 */
[----:B------:R-:W1:Y:S01]  /*0020*/  LDCU UR6, c[0x0][0x380] ;  /* 0x00007000ff0677ac */ /* 0x000e620008000800 */
[----:B------:R-:W2:Y:S01]  /*0030*/  LDCU.64 UR4, c[0x0][0x358] ;  /* 0x00006b00ff0477ac */ /* 0x000ea20008000a00 */
[----:B0-----:R-:W-:-:S05]  /*0040*/  IMAD.SHL.U32 R0, R0, 0x400, RZ ;  /* 0x0000040000007824 */ /* 0x001fca00078e00ff */
[----:B-1----:R-:W-:-:S04]  /*0050*/  IADD3 R2, PT, PT, -R0, UR6, RZ ;  /* 0x0000000600027c10 */ /* 0x002fc8000fffe1ff */
[----:B------:R-:W-:-:S13]  /*0060*/  ISETP.GT.U32.AND P0, PT, R2, 0x3ff, PT ;  /* 0x000003ff0200780c */ /* 0x000fda0003f04070 */
[----:B--2---:R-:W-:Y:S05]  /*0070*/  @P0 BRA `(.L_x_539) ;  /* 0x0000000800740947 */ /* 0x004fea0003800000 */
[----:B------:R-:W0:Y:S01]  /*0080*/  S2R R3, SR_TID.X ;  /* 0x0000000000037919 */ /* 0x000e220000002100 */
[----:B------:R-:W-:Y:S02]  /*0090*/  CS2R R6, SRZ ;  /* 0x0000000000067805 */ /* 0x000fe4000001ff00 */
[C---:B0-----:R-:W-:Y:S01]  /*00a0*/  ISETP.GE.U32.AND P0, PT, R3.reuse, R2, PT ;  /* 0x000000020300720c */ /* 0x041fe20003f06070 */
[----:B------:R-:W-:Y:S01]  /*00b0*/  IMAD.MOV.U32 R25, RZ, RZ, R3 ;  /* 0x000000ffff197224 */ /* 0x000fe200078e0003 */
[----:B------:R-:W-:-:S11]  /*00c0*/  IADD3 R5, PT, PT, R3, 0x80, RZ ;  /* 0x0000008003057810 */ /* 0x000fd60007ffe0ff */
[----:B------:R-:W-:Y:S01]  /*00d0*/  @!P0 IMAD.MOV.U32 R25, RZ, RZ, R5 ;  /* 0x000000ffff198224 */ /* 0x000fe200078e0005 */
[----:B------:R-:W0:Y:S04]  /*00e0*/  @!P0 LDC.64 R20, c[0x0][0x390] ;  /* 0x0000e400ff148b82 */ /* 0x000e280000000a00 */
[----:B------:R-:W-:-:S13]  /*00f0*/  ISETP.GE.U32.AND P6, PT, R25, R2, PT ;  /* 0x000000021900720c */ /* 0x000fda0003fc6070 */
[----:B------:R-:W-:Y:S01]  /*0100*/  @!P6 IMAD.IADD R11, R0, 0x1, R25 ;  /* 0x00000001000be824 */ /* 0x000fe200078e0219 */
[----:B------:R-:W-:Y:S01]  /*0110*/  @!P6 IADD3 R25, PT, PT, R25, 0x80, RZ ;  /* 0x000000801919e810 */ /* 0x000fe20007ffe0ff */
[----:B------:R-:W1:Y:S03]  /*0120*/  @!P6 LDC.64 R8, c[0x0][0x390] ;  /* 0x0000e400ff08eb82 */ /* 0x000e660000000a00 */
[----:B------:R-:W-:-:S13]  /*0130*/  ISETP.GE.U32.AND P5, PT, R25, R2, PT ;  /* 0x000000021900720c */ /* 0x000fda0003fa6070 */
[----:B------:R-:W-:Y:S01]  /*0140*/  @!P5 IMAD.IADD R22, R0, 0x1, R25 ;  /* 0x000000010016d824 */ /* 0x000fe200078e0219 */
[----:B------:R-:W2:Y:S01]  /*0150*/  @!P5 LDC.64 R16, c[0x0][0x390] ;  /* 0x0000e400ff10db82 */ /* 0x000ea20000000a00 */
[----:B------:R-:W-:-:S05]  /*0160*/  @!P5 VIADD R25, R25, 0x80 ;  /* 0x000000801919d836 */ /* 0x000fca0000000000 */
[----:B------:R-:W-:Y:S01]  /*0170*/  ISETP.GE.U32.AND P4, PT, R25, R2, PT ;  /* 0x000000021900720c */ /* 0x000fe20003f86070 */
[----:B-1----:R-:W-:-:S05]  /*0180*/  @!P6 IMAD.WIDE.U32 R8, R11, 0x8, R8 ;  /* 0x000000080b08e825 */ /* 0x002fca00078e0008 */
[----:B------:R1:W5:Y:S07]  /*0190*/  @!P6 LDG.E.64 R6, desc[UR4][R8.64] ;  /* 0x000000040806e981 */ /* 0x00036e000c1e1b00 */
[----:B------:R-:W3:Y:S01]  /*01a0*/  @!P4 LDC.64 R18, c[0x0][0x390] ;  /* 0x0000e400ff12cb82 */ /* 0x000ee20000000a00 */
[----:B------:R-:W-:Y:S01]  /*01b0*/  @!P4 IADD3 R23, PT, PT, R0, R25, RZ ;  /* 0x000000190017c210 */ /* 0x000fe20007ffe0ff */
[----:B------:R-:W-:Y:S02]  /*01c0*/  @!P4 VIADD R25, R25, 0x80 ;  /* 0x000000801919c836 */ /* 0x000fe40000000000 */
[----:B--2---:R-:W-:-:S03]  /*01d0*/  @!P5 IMAD.WIDE.U32 R16, R22, 0x8, R16 ;  /* 0x000000081610d825 */ /* 0x004fc600078e0010 */
[----:B------:R-:W-:Y:S01]  /*01e0*/  ISETP.GE.U32.AND P3, PT, R25, R2, PT ;  /* 0x000000021900720c */ /* 0x000fe20003f66070 */
[----:B------:R-:W-:-:S04]  /*01f0*/  @!P0 IMAD.IADD R22, R0, 0x1, R3 ;  /* 0x0000000100168824 */ /* 0x000fc800078e0203 */
[----:B0-----:R-:W-:-:S08]  /*0200*/  @!P0 IMAD.WIDE.U32 R20, R22, 0x8, R20 ;  /* 0x0000000816148825 */ /* 0x001fd000078e0014 */
[----:B------:R-:W-:Y:S01]  /*0210*/  @!P3 IMAD.IADD R4, R0, 0x1, R25 ;  /* 0x000000010004b824 */ /* 0x000fe200078e0219 */
[----:B------:R-:W-:Y:S01]  /*0220*/  @!P3 IADD3 R25, PT, PT, R25, 0x80, RZ ;  /* 0x000000801919b810 */ /* 0x000fe20007ffe0ff */
[----:B-1----:R-:W0:Y:S01]  /*0230*/  @!P3 LDC.64 R8, c[0x0][0x390] ;  /* 0x0000e400ff08bb82 */ /* 0x002e220000000a00 */
[----:B---3--:R-:W-:Y:S01]  /*0240*/  @!P4 IMAD.WIDE.U32 R18, R23, 0x8, R18 ;  /* 0x000000081712c825 */ /* 0x008fe200078e0012 */
[----:B------:R-:W-:Y:S02]  /*0250*/  CS2R R22, SRZ ;  /* 0x0000000000167805 */ /* 0x000fe4000001ff00 */
[----:B------:R-:W-:-:S04]  /*0260*/  ISETP.GE.U32.AND P2, PT, R25, R2, PT ;  /* 0x000000021900720c */ /* 0x000fc80003f46070 */
[----:B------:R-:W2:Y:S09]  /*0270*/  @!P0 LDG.E.64 R22, desc[UR4][R20.64] ;  /* 0x0000000414168981 */ /* 0x000eb2000c1e1b00 */
[----:B------:R-:W-:Y:S01]  /*0280*/  @!P2 IMAD.IADD R29, R0, 0x1, R25 ;  /* 0x00000001001da824 */ /* 0x000fe200078e0219 */
[----:B------:R-:W1:Y:S01]  /*0290*/  @!P2 LDC.64 R10, c[0x0][0x390] ;  /* 0x0000e400ff0aab82 */ /* 0x000e620000000a00 */
[----:B------:R-:W-:-:S05]  /*02a0*/  @!P2 VIADD R25, R25, 0x80 ;  /* 0x000000801919a836 */ /* 0x000fca0000000000 */
[----:B------:R-:W-:-:S13]  /*02b0*/  ISETP.GE.U32.AND P1, PT, R25, R2, PT ;  /* 0x000000021900720c */ /* 0x000fda0003f26070 */
[----:B------:R-:W-:Y:S01]  /*02c0*/  @!P1 IADD3 R27, PT, PT, R0, R25, RZ ;  /* 0x00000019001b9210 */ /* 0x000fe20007ffe0ff */
[----:B------:R-:W-:Y:S01]  /*02d0*/  @!P1 VIADD R25, R25, 0x80 ;  /* 0x0000008019199836 */ /* 0x000fe20000000000 */
[----:B------:R-:W3:Y:S04]  /*02e0*/  @!P1 LDC.64 R12, c[0x0][0x390] ;  /* 0x0000e400ff0c9b82 */ /* 0x000ee80000000a00 */
[----:B------:R-:W-:Y:S01]  /*02f0*/  ISETP.GE.U32.AND P6, PT, R25, R2, PT ;  /* 0x000000021900720c */ /* 0x000fe20003fc6070 */
[----:B-1----:R-:W-:-:S12]  /*0300*/  @!P2 IMAD.WIDE.U32 R10, R29, 0x8, R10 ;  /* 0x000000081d0aa825 */ /* 0x002fd800078e000a */
[----:B------:R-:W1:Y:S01]  /*0310*/  @!P6 LDC.64 R14, c[0x0][0x390] ;  /* 0x0000e400ff0eeb82 */ /* 0x000e620000000a00 */
[----:B------:R-:W-:Y:S01]  /*0320*/  CS2R R28, SRZ ;  /* 0x00000000001c7805 */ /* 0x000fe2000001ff00 */
[----:B0-----:R-:W-:Y:S01]  /*0330*/  @!P3 IMAD.WIDE.U32 R8, R4, 0x8, R8 ;  /* 0x000000080408b825 */ /* 0x001fe200078e0008 */
[----:B------:R-:W-:-:S04]  /*0340*/  @!P6 IADD3 R25, PT, PT, R0, R25, RZ ;  /* 0x000000190019e210 */ /* 0x000fc80007ffe0ff */
[----:B------:R0:W5:Y:S01]  /*0350*/  @!P3 LDG.E.64 R28, desc[UR4][R8.64] ;  /* 0x00000004081cb981 */ /* 0x000162000c1e1b00 */
[----:B---3--:R-:W-:Y:S01]  /*0360*/  @!P1 IMAD.WIDE.U32 R12, R27, 0x8, R12 ;  /* 0x000000081b0c9825 */ /* 0x008fe200078e000c */
[----:B0-----:R-:W0:Y:S03]  /*0370*/  @!P0 LDC.64 R8, c[0x0][0x388] ;  /* 0x0000e200ff088b82 */ /* 0x001e260000000a00 */
[----:B-1----:R-:W-:Y:S01]  /*0380*/  @!P6 IMAD.WIDE.U32 R26, R25, 0x8, R14 ;  /* 0x00000008191ae825 */ /* 0x002fe200078e000e */
[----:B------:R-:W-:Y:S02]  /*0390*/  CS2R R14, SRZ ;  /* 0x00000000000e7805 */ /* 0x000fe4000001ff00 */
[----:B------:R-:W-:-:S04]  /*03a0*/  CS2R R24, SRZ ;  /* 0x0000000000187805 */ /* 0x000fc8000001ff00 */
[----:B------:R1:W5:Y:S01]  /*03b0*/  @!P4 LDG.E.64 R14, desc[UR4][R18.64] ;  /* 0x00000004120ec981 */ /* 0x000362000c1e1b00 */
[----:B------:R-:W-:Y:S01]  /*03c0*/  CS2R R20, SRZ ;  /* 0x0000000000147805 */ /* 0x000fe2000001ff00 */
[----:B------:R-:W-:Y:S02]  /*03d0*/  @!P0 IMAD.IADD R4, R0, 0x1, R3 ;  /* 0x0000000100048824 */ /* 0x000fe400078e0203 */
[----:B------:R3:W5:Y:S04]  /*03e0*/  @!P5 LDG.E.64 R24, desc[UR4][R16.64] ;  /* 0x000000041018d981 */ /* 0x000768000c1e1b00 */
[----:B------:R0:W5:Y:S01]  /*03f0*/  @!P2 LDG.E.64 R20, desc[UR4][R10.64] ;  /* 0x000000040a14a981 */ /* 0x000162000c1e1b00 */
[----:B-1----:R-:W-:-:S06]  /*0400*/  CS2R R18, SRZ ;  /* 0x0000000000127805 */ /* 0x002fcc000001ff00 */
[----:B------:R1:W5:Y:S01]  /*0410*/  @!P1 LDG.E.64 R18, desc[UR4][R12.64] ;  /* 0x000000040c129981 */ /* 0x000362000c1e1b00 */
[----:B------:R-:W-:Y:S02]  /*0420*/  ISETP.GE.U32.AND P1, PT, R3, R2, PT ;  /* 0x000000020300720c */ /* 0x000fe40003f26070 */
[----:B---3--:R-:W-:Y:S01]  /*0430*/  CS2R R16, SRZ ;  /* 0x0000000000107805 */ /* 0x008fe2000001ff00 */
[----:B0-----:R-:W-:-:S04]  /*0440*/  @!P0 IMAD.WIDE.U32 R10, R4, 0x8, R8 ;  /* 0x00000008040a8825 */ /* 0x001fc800078e0008 */
[----:B------:R-:W-:Y:S01]  /*0450*/  IMAD.MOV.U32 R9, RZ, RZ, R3 ;  /* 0x000000ffff097224 */ /* 0x000fe200078e0003 */
[----:B------:R-:W-:Y:S01]  /*0460*/  @!P0 MOV R9, R5 ;  /* 0x0000000500098202 */ /* 0x000fe20000000f00 */
[----:B------:R1:W5:Y:S01]  /*0470*/  @!P6 LDG.E.64 R16, desc[UR4][R26.64] ;  /* 0x000000041a10e981 */ /* 0x000362000c1e1b00 */
[----:B------:R-:W-:Y:S04]  /*0480*/  BSSY.RECONVERGENT B0, `(.L_x_540) ;  /* 0x000004f000007945 */ /* 0x000fe80003800200 */
[----:B------:R-:W-:Y:S01]  /*0490*/  BSSY.RELIABLE B1, `(.L_x_541) ;  /* 0x0000043000017945 */ /* 0x000fe20003800100 */
[----:B--2---:R-:W-:-:S05]  /*04a0*/  FADD.FTZ R23, -R23, -RZ ;  /* 0x800000ff17177221 */ /* 0x004fca0000010100 */
[----:B------:R-:W-:-:S05]  /*04b0*/  FSEL R23, R23, RZ, !P1 ;  /* 0x000000ff17177208 */ /* 0x000fca0004800000 */
[----:B------:R1:W-:Y:S01]  /*04c0*/  @!P0 STG.E.64 desc[UR4][R10.64], R22 ;  /* 0x000000160a008986 */ /* 0x0003e2000c101b04 */
[----:B------:R-:W-:-:S13]  /*04d0*/  ISETP.GE.U32.AND P0, PT, R9, R2, PT ;  /* 0x000000020900720c */ /* 0x000fda0003f06070 */
[----:B-1----:R-:W-:Y:S05]  /*04e0*/  @P0 BRA `(.L_x_542) ;  /* 0x0000000000540947 */ /* 0x002fea0003800000 */
[----:B------:R-:W0:Y:S01]  /*04f0*/  LDC.64 R10, c[0x0][0x388] ;  /* 0x0000e200ff0a7b82 */ /* 0x000e220000000a00 */
[----:B-----5:R-:W-:Y:S01]  /*0500*/  FADD.FTZ R7, -R7, -RZ ;  /* 0x800000ff07077221 */ /* 0x020fe20000010100 */
[----:B------:R-:W-:Y:S01]  /*0510*/  IMAD.IADD R13, R0, 0x1, R9 ;  /* 0x00000001000d7824 */ /* 0x000fe200078e0209 */
[----:B------:R-:W-:Y:S01]  /*0520*/  ISETP.GE.U32.AND P0, PT, R5, R2, PT ;  /* 0x000000020500720c */ /* 0x000fe20003f06070 */
[----:B------:R-:W-:-:S03]  /*0530*/  VIADD R9, R9, 0x80 ;  /* 0x0000008009097836 */ /* 0x000fc60000000000 */
[----:B------:R-:W-:Y:S02]  /*0540*/  FSEL R6, R6, RZ, !P0 ;  /* 0x000000ff06067208 */ /* 0x000fe40004000000 */
[----:B------:R-:W-:Y:S02]  /*0550*/  FSEL R7, R7, RZ, !P0 ;  /* 0x000000ff07077208 */ /* 0x000fe40004000000 */
[----:B------:R-:W-:Y:S01]  /*0560*/  ISETP.GE.U32.AND P0, PT, R9, R2, PT ;  /* 0x000000020900720c */ /* 0x000fe20003f06070 */
[----:B0-----:R-:W-:-:S05]  /*0570*/  IMAD.WIDE.U32 R10, R13, 0x8, R10 ;  /* 0x000000080d0a7825 */ /* 0x001fca00078e000a */
[----:B------:R0:W-:Y:S07]  /*0580*/  STG.E.64 desc[UR4][R10.64], R6 ;  /* 0x000000060a007986 */ /* 0x0001ee000c101b04 */
[----:B------:R-:W-:Y:S05]  /*0590*/  @P0 BRA `(.L_x_543) ;  /* 0x0000000000580947 */ /* 0x000fea0003800000 */
[----:B------:R-:W1:Y:S01]  /*05a0*/  LDC.64 R4, c[0x0][0x388] ;  /* 0x0000e200ff047b82 */ /* 0x000e620000000a00 */
[----:B0-----:R-:W-:Y:S01]  /*05b0*/  IADD3 R7, PT, PT, R3, 0x100, RZ ;  /* 0x0000010003077810 */ /* 0x001fe20007ffe0ff */
[----:B------:R-:W-:Y:S01]  /*05c0*/  FADD.FTZ R25, -R25, -RZ ;  /* 0x800000ff19197221 */ /* 0x000fe20000010100 */
[----:B------:R-:W-:Y:S02]  /*05d0*/  IMAD.IADD R11, R0, 0x1, R9 ;  /* 0x00000001000b7824 */ /* 0x000fe400078e0209 */
[----:B------:R-:W-:Y:S01]  /*05e0*/  ISETP.GE.U32.AND P0, PT, R7, R2, PT ;  /* 0x000000020700720c */ /* 0x000fe20003f06070 */
[----:B------:R-:W-:-:S03]  /*05f0*/  VIADD R9, R9, 0x80 ;  /* 0x0000008009097836 */ /* 0x000fc60000000000 */
[----:B------:R-:W-:Y:S02]  /*0600*/  FSEL R24, R24, RZ, !P0 ;  /* 0x000000ff18187208 */ /* 0x000fe40004000000 */
[----:B------:R-:W-:Y:S01]  /*0610*/  FSEL R25, R25, RZ, !P0 ;  /* 0x000000ff19197208 */ /* 0x000fe20004000000 */
[----:B-1----:R-:W-:-:S05]  /*0620*/  IMAD.WIDE.U32 R4, R11, 0x8, R4 ;  /* 0x000000080b047825 */ /* 0x002fca00078e0004 */
[----:B------:R0:W-:Y:S02]  /*0630*/  STG.E.64 desc[UR4][R4.64], R24 ;  /* 0x0000001804007986 */ /* 0x0001e4000c101b04 */
.L_x_542:
[----:B------:R-:W-:-:S13]  /*0640*/  ISETP.GE.U32.AND P0, PT, R9, R2, PT ;  /* 0x000000020900720c */ /* 0x000fda0003f06070 */
[----:B------:R-:W-:Y:S05]  /*0650*/  @P0 BRA `(.L_x_544) ;  /* 0x0000000000580947 */ /* 0x000fea0003800000 */
[----:B0-----:R-:W0:Y:S01]  /*0660*/  LDC.64 R4, c[0x0][0x388] ;  /* 0x0000e200ff047b82 */ /* 0x001e220000000a00 */
[----:B-----5:R-:W-:Y:S01]  /*0670*/  IADD3 R7, PT, PT, R3, 0x180, RZ ;  /* 0x0000018003077810 */ /* 0x020fe20007ffe0ff */
[----:B------:R-:W-:Y:S01]  /*0680*/  FADD.FTZ R15, -R15, -RZ ;  /* 0x800000ff0f0f7221 */ /* 0x000fe20000010100 */
[----:B------:R-:W-:Y:S02]  /*0690*/  IMAD.IADD R11, R0, 0x1, R9 ;  /* 0x00000001000b7824 */ /* 0x000fe400078e0209 */
[----:B------:R-:W-:Y:S01]  /*06a0*/  ISETP.GE.U32.AND P0, PT, R7, R2, PT ;  /* 0x000000020700720c */ /* 0x000fe20003f06070 */
[----:B------:R-:W-:-:S03]  /*06b0*/  VIADD R9, R9, 0x80 ;  /* 0x0000008009097836 */ /* 0x000fc60000000000 */
[----:B------:R-:W-:Y:S02]  /*06c0*/  FSEL R14, R14, RZ, !P0 ;  /* 0x000000ff0e0e7208 */ /* 0x000fe40004000000 */
[----:B------:R-:W-:Y:S01]  /*06d0*/  FSEL R15, R15, RZ, !P0 ;  /* 0x000000ff0f0f7208 */ /* 0x000fe20004000000 */
[----:B0-----:R-:W-:-:S05]  /*06e0*/  IMAD.WIDE.U32 R4, R11, 0x8, R4 ;  /* 0x000000080b047825 */ /* 0x001fca00078e0004 */
[----:B------:R1:W-:Y:S02]  /*06f0*/  STG.E.64 desc[UR4][R4.64], R14 ;  /* 0x0000000e04007986 */ /* 0x0003e4000c101b04 */
.L_x_543:
[----:B------:R-:W-:-:S13]  /*0700*/  ISETP.GE.U32.AND P0, PT, R9, R2, PT ;  /* 0x000000020900720c */ /* 0x000fda0003f06070 */
[----:B------:R-:W-:Y:S05]  /*0710*/  @P0 BRA `(.L_x_545) ;  /* 0x00000000005c0947 */ /* 0x000fea0003800000 */
[----:B-1----:R-:W1:Y:S01]  /*0720*/  LDC.64 R4, c[0x0][0x388] ;  /* 0x0000e200ff047b82 */ /* 0x002e620000000a00 */
[----:B0-----:R-:W-:Y:S01]  /*0730*/  IADD3 R7, PT, PT, R3, 0x200, RZ ;  /* 0x0000020003077810 */ /* 0x001fe20007ffe0ff */
[----:B------:R-:W-:Y:S01]  /*0740*/  FADD.FTZ R29, -R29, -RZ ;  /* 0x800000ff1d1d7221 */ /* 0x000fe20000010100 */
[----:B------:R-:W-:Y:S01]  /*0750*/  IMAD.IADD R11, R0, 0x1, R9 ;  /* 0x00000001000b7824 */ /* 0x000fe200078e0209 */
[----:B------:R-:W-:Y:S02]  /*0760*/  IADD3 R9, PT, PT, R9, 0x80, RZ ;  /* 0x0000008009097810 */ /* 0x000fe40007ffe0ff */
[----:B------:R-:W-:-:S04]  /*0770*/  ISETP.GE.U32.AND P0, PT, R7, R2, PT ;  /* 0x000000020700720c */ /* 0x000fc80003f06070 */
[----:B------:R-:W-:Y:S02]  /*0780*/  FSEL R28, R28, RZ, !P0 ;  /* 0x000000ff1c1c7208 */ /* 0x000fe40004000000 */
[----:B------:R-:W-:Y:S01]  /*0790*/  FSEL R29, R29, RZ, !P0 ;  /* 0x000000ff1d1d7208 */ /* 0x000fe20004000000 */
[----:B-1----:R-:W-:-:S05]  /*07a0*/  IMAD.WIDE.U32 R4, R11, 0x8, R4 ;  /* 0x000000080b047825 */ /* 0x002fca00078e0004 */
[----:B------:R1:W-:Y:S02]  /*07b0*/  STG.E.64 desc[UR4][R4.64], R28 ;  /* 0x0000001c04007986 */ /* 0x0003e4000c101b04 */
.L_x_544:
[----:B------:R-:W-:-:S13]  /*07c0*/  ISETP.GE.U32.AND P0, PT, R9, R2, PT ;  /* 0x000000020900720c */ /* 0x000fda0003f06070 */
[----:B------:R-:W-:Y:S05]  /*07d0*/  @P0 BREAK.RELIABLE B1 ;  /* 0x0000000000010942 */ /* 0x000fea0003800100 */
[----:B------:R-:W-:Y:S05]  /*07e0*/  @P0 BRA `(.L_x_546) ;  /* 0x0000000000600947 */ /* 0x000fea0003800000 */
[----:B01----:R-:W0:Y:S01]  /*07f0*/  LDC.64 R4, c[0x0][0x388] ;  /* 0x0000e200ff047b82 */ /* 0x003e220000000a00 */
[----:B-----5:R-:W-:Y:S01]  /*0800*/  VIADD R7, R3, 0x280 ;  /* 0x0000028003077836 */ /* 0x020fe20000000000 */
[----:B------:R-:W-:Y:S01]  /*0810*/  IADD3 R11, PT, PT, R0, R9, RZ ;  /* 0x00000009000b7210 */ /* 0x000fe20007ffe0ff */
[----:B------:R-:W-:Y:S01]  /*0820*/  FADD.FTZ R21, -R21, -RZ ;  /* 0x800000ff15157221 */ /* 0x000fe20000010100 */
[----:B------:R-:W-:Y:S02]  /*0830*/  VIADD R9, R9, 0x80 ;  /* 0x0000008009097836 */ /* 0x000fe40000000000 */
[----:B------:R-:W-:-:S04]  /*0840*/  ISETP.GE.U32.AND P0, PT, R7, R2, PT ;  /* 0x000000020700720c */ /* 0x000fc80003f06070 */
[----:B------:R-:W-:Y:S02]  /*0850*/  FSEL R20, R20, RZ, !P0 ;  /* 0x000000ff14147208 */ /* 0x000fe40004000000 */
[----:B------:R-:W-:Y:S01]  /*0860*/  FSEL R21, R21, RZ, !P0 ;  /* 0x000000ff15157208 */ /* 0x000fe20004000000 */
[----:B0-----:R-:W-:-:S05]  /*0870*/  IMAD.WIDE.U32 R4, R11, 0x8, R4 ;  /* 0x000000080b047825 */ /* 0x001fca00078e0004 */
[----:B------:R2:W-:Y:S02]  /*0880*/  STG.E.64 desc[UR4][R4.64], R20 ;  /* 0x0000001404007986 */ /* 0x0005e4000c101b04 */
.L_x_545:
[----:B------:R-:W-:-:S13]  /*0890*/  ISETP.GE.U32.AND P0, PT, R9, R2, PT ;  /* 0x000000020900720c */ /* 0x000fda0003f06070 */
[----:B------:R-:W-:Y:S05]  /*08a0*/  @P0 BREAK.RELIABLE B1 ;  /* 0x0000000000010942 */ /* 0x000fea0003800100 */
[----:B------:R-:W-:Y:S05]  /*08b0*/  @P0 BRA `(.L_x_546) ;  /* 0x00000000002c0947 */ /* 0x000fea0003800000 */
[----:B------:R-:W-:Y:S05]  /*08c0*/  BSYNC.RELIABLE B1 ;  /* 0x0000000000017941 */ /* 0x000fea0003800100 */
.L_x_541:
[----:B-12---:R-:W1:Y:S01]  /*08d0*/  LDC.64 R4, c[0x0][0x388] ;  /* 0x0000e200ff047b82 */ /* 0x006e620000000a00 */
        /* <DEDUP_REMOVED lines=9> */
.L_x_546:
[----:B------:R-:W-:Y:S05]  /*0970*/  BSYNC.RECONVERGENT B0 ;  /* 0x0000000000007941 */ /* 0x000fea0003800200 */
.L_x_540:
[----:B------:R-:W-:Y:S05]  /*0980*/  WARPSYNC.ALL ;  /* 0x0000000000007948 */ /* 0x000fea0003800000 */
[----:B------:R-:W-:-:S13]  /*0990*/  ISETP.GE.U32.AND P0, PT, R9, R2, PT ;  /* 0x000000020900720c */ /* 0x000fda0003f06070 */
[----:B------:R-:W-:Y:S05]  /*09a0*/  @P0 EXIT ;  /* 0x000000000000094d */ /* 0x000fea0003800000 */
[----:B0123--:R-:W0:Y:S01]  /*09b0*/  LDC.64 R4, c[0x0][0x388] ;  /* 0x0000e200ff047b82 */ /* 0x00fe220000000a00 */
[----:B------:R-:W-:Y:S01]  /*09c0*/  VIADD R3, R3, 0x380 ;  /* 0x0000038003037836 */ /* 0x000fe20000000000 */
[----:B------:R-:W-:Y:S01]  /*09d0*/  IADD3 R9, PT, PT, R0, R9, RZ ;  /* 0x0000000900097210 */ /* 0x000fe20007ffe0ff */
[----:B-----5:R-:W-:-:S03]  /*09e0*/  FADD.FTZ R17, -R17, -RZ ;  /* 0x800000ff11117221 */ /* 0x020fc60000010100 */
[----:B------:R-:W-:-:S04]  /*09f0*/  ISETP.GE.U32.AND P0, PT, R3, R2, PT ;  /* 0x000000020300720c */ /* 0x000fc80003f06070 */
[----:B------:R-:W-:Y:S02]  /*0a00*/  FSEL R16, R16, RZ, !P0 ;  /* 0x000000ff10107208 */ /* 0x000fe40004000000 */
[----:B------:R-:W-:Y:S01]  /*0a10*/  FSEL R17, R17, RZ, !P0 ;  /* 0x000000ff11117208 */ /* 0x000fe20004000000 */
[----:B0-----:R-:W-:-:S05]  /*0a20*/  IMAD.WIDE.U32 R2, R9, 0x8, R4 ;  /* 0x0000000809027825 */ /* 0x001fca00078e0004 */
[----:B------:R-:W-:Y:S01]  /*0a30*/  STG.E.64 desc[UR4][R2.64], R16 ;  /* 0x0000001002007986 */ /* 0x000fe2000c101b04 */
[----:B------:R-:W-:Y:S05]  /*0a40*/  EXIT ;  /* 0x000000000000794d */ /* 0x000fea0003800000 */
.L_x_539:
[----:B------:R-:W0:Y:S01]  /*0a50*/  S2R R23, SR_TID.X ;  /* 0x0000000000177919 */ /* 0x000e220000002100 */
[----:B------:R-:W1:Y:S02]  /*0a60*/  LDC.64 R2, c[0x0][0x390] ;  /* 0x0000e400ff027b82 */ /* 0x000e640000000a00 */
[----:B-1----:R-:W-:-:S04]  /*0a70*/  IMAD.WIDE.U32 R2, R0, 0x8, R2 ;  /* 0x0000000800027825 */ /* 0x002fc800078e0002 */
[----:B0-----:R-:W-:Y:S02]  /*0a80*/  IMAD.WIDE.U32 R20, R23, 0x10, R2 ;  /* 0x0000001017147825 */ /* 0x001fe400078e0002 */
[----:B------:R-:W0:Y:S03]  /*0a90*/  LDC.64 R2, c[0x0][0x388] ;  /* 0x0000e200ff027b82 */ /* 0x000e260000000a00 */
[----:B------:R-:W2:Y:S04]  /*0aa0*/  LDG.E.128 R16, desc[UR4][R20.64] ;  /* 0x0000000414107981 */ /* 0x000ea8000c1e1d00 */
[----:B------:R-:W3:Y:S04]  /*0ab0*/  LDG.E.128 R12, desc[UR4][R20.64+0x800] ;  /* 0x00080004140c7981 */ /* 0x000ee8000c1e1d00 */
[----:B------:R-:W4:Y:S04]  /*0ac0*/  LDG.E.128 R8, desc[UR4][R20.64+0x1000] ;  /* 0x0010000414087981 */ /* 0x000f28000c1e1d00 */
[----:B------:R-:W5:Y:S01]  /*0ad0*/  LDG.E.128 R4, desc[UR4][R20.64+0x1800] ;  /* 0x0018000414047981 */ /* 0x000f62000c1e1d00 */
[----:B0-----:R-:W-:-:S04]  /*0ae0*/  IMAD.WIDE.U32 R2, R0, 0x8, R2 ;  /* 0x0000000800027825 */ /* 0x001fc800078e0002 */
[----:B------:R-:W-:-:S04]  /*0af0*/  IMAD.WIDE.U32 R2, R23, 0x10, R2 ;  /* 0x0000001017027825 */ /* 0x000fc800078e0002 */
[----:B--2---:R-:W-:Y:S01]  /*0b00*/  FADD.FTZ R17, -R17, -RZ ;  /* 0x800000ff11117221 */ /* 0x004fe20000010100 */
[----:B------:R-:W-:Y:S01]  /*0b10*/  FADD.FTZ R19, -R19, -RZ ;  /* 0x800000ff13137221 */ /* 0x000fe20000010100 */
[----:B---3--:R-:W-:Y:S01]  /*0b20*/  FADD.FTZ R13, -R13, -RZ ;  /* 0x800000ff0d0d7221 */ /* 0x008fe20000010100 */
[----:B------:R-:W-:-:S03]  /*0b30*/  FADD.FTZ R15, -R15, -RZ ;  /* 0x800000ff0f0f7221 */ /* 0x000fc60000010100 */
[----:B------:R-:W-:Y:S01]  /*0b40*/  STG.E.128 desc[UR4][R2.64], R16 ;  /* 0x0000001002007986 */ /* 0x000fe2000c101d04 */
[----:B----4-:R-:W-:Y:S01]  /*0b50*/  FADD.FTZ R9, -R9, -RZ ;  /* 0x800000ff09097221 */ /* 0x010fe20000010100 */
[----:B------:R-:W-:Y:S02]  /*0b60*/  FADD.FTZ R11, -R11, -RZ ;  /* 0x800000ff0b0b7221 */ /* 0x000fe40000010100 */
[----:B------:R-:W-:Y:S01]  /*0b70*/  STG.E.128 desc[UR4][R2.64+0x800], R12 ;  /* 0x0008000c02007986 */ /* 0x000fe2000c101d04 */
[----:B-----5:R-:W-:Y:S01]  /*0b80*/  FADD.FTZ R5, -R5, -RZ ;  /* 0x800000ff05057221 */ /* 0x020fe20000010100 */
[----:B------:R-:W-:Y:S02]  /*0b90*/  FADD.FTZ R7, -R7, -RZ ;  /* 0x800000ff07077221 */ /* 0x000fe40000010100 */
[----:B------:R-:W-:Y:S04]  /*0ba0*/  STG.E.128 desc[UR4][R2.64+0x1000], R8 ;  /* 0x0010000802007986 */ /* 0x000fe8000c101d04 */
[----:B------:R-:W-:Y:S01]  /*0bb0*/  STG.E.128 desc[UR4][R2.64+0x1800], R4 ;  /* 0x0018000402007986 */ /* 0x000fe2000c101d04 */
[----:B------:R-:W-:Y:S05]  /*0bc0*/  EXIT ;  /* 0x000000000000794d */ /* 0x000fea0003800000 */
.L_x_547:
        /* <DEDUP_REMOVED lines=11> */
.L_x_2272:


//--------------------- .text._ZN2at6native29vectorized_elementwise_kernelILi4EZZZNS0_16conj_kernel_cudaERNS_18TensorIteratorBaseEENKUlvE0_clEvENKUlvE10_clEvEUlN3c107complexIfEEE_St5arrayIPcLm2EEEEviT0_T1_ --------------------------
	.section	.text._ZN2at6native29vectorized_elementwise_kernelILi4EZZZNS0_16conj_kernel_cudaERNS_18TensorIteratorBaseEENKUlvE0_clEvENKUlvE10_clEvEUlN3c107complexIfEEE_St5arrayIPcLm2EEEEviT0_T1_,"ax",@progbits
	.align	128
        .global         _ZN2at6native29vectorized_elementwise_kernelILi4EZZZNS0_16conj_kernel_cudaERNS_18TensorIteratorBaseEENKUlvE0_clEvENKUlvE10_clEvEUlN3c107complexIfEEE_St5arrayIPcLm2EEEEviT0_T1_
        .type           _ZN2at6native29vectorized_elementwise_kernelILi4EZZZNS0_16conj_kernel_cudaERNS_18TensorIteratorBaseEENKUlvE0_clEvENKUlvE10_clEvEUlN3c107complexIfEEE_St5arrayIPcLm2EEEEviT0_T1_,@function
        .size           _ZN2at6native29vectorized_elementwise_kernelILi4EZZZNS0_16conj_kernel_cudaERNS_18TensorIteratorBaseEENKUlvE0_clEvENKUlvE10_clEvEUlN3c107complexIfEEE_St5arrayIPcLm2EEEEviT0_T1_,(.L_x_2273 - _ZN2at6native29vectorized_elementwise_kernelILi4EZZZNS0_16conj_kernel_cudaERNS_18TensorIteratorBaseEENKUlvE0_clEvENKUlvE10_clEvEUlN3c107complexIfEEE_St5arrayIPcLm2EEEEviT0_T1_)
        .other          _ZN2at6native29vectorized_elementwise_kernelILi4EZZZNS0_16conj_kernel_cudaERNS_18TensorIteratorBaseEENKUlvE0_clEvENKUlvE10_clEvEUlN3c107complexIfEEE_St5arrayIPcLm2EEEEviT0_T1_,@"STO_CUDA_ENTRY STV_DEFAULT"
_ZN2at6native29vectorized_elementwise_kernelILi4EZZZNS0_16conj_kernel_cudaERNS_18TensorIteratorBaseEENKUlvE0_clEvENKUlvE10_clEvEUlN3c107complexIfEEE_St5arrayIPcLm2EEEEviT0_T1_:
.text._ZN2at6native29vectorized_elementwise_kernelILi4EZZZNS0_16conj_kernel_cudaERNS_18TensorIteratorBaseEENKUlvE0_clEvENKUlvE10_clEvEUlN3c107complexIfEEE_St5arrayIPcLm2EEEEviT0_T1_:
        /* <DEDUP_REMOVED lines=100> */
.L_x_551:
        /* <DEDUP_REMOVED lines=12> */
.L_x_552:
        /* <DEDUP_REMOVED lines=12> */
.L_x_553:
        /* <DEDUP_REMOVED lines=13> */
.L_x_554:
[----:B------:R-:W-:-:S13]  /*0890*/  ISETP.GE.U32.AND P0, PT, R9, R2, PT ;  /* 0x000000020900720c */ /* 0x000fda0003f06070 */
[----:B------:R-:W-:Y:S05]  /*08a0*/  @P0 BREAK.RELIABLE B1 ;  /* 0x0000000000010942 */ /* 0x000fea0003800100 */
[----:B------:R-:W-:Y:S05]  /*08b0*/  @P0 BRA `(.L_x_555) ;  /* 0x00000000002c0947 */ /* 0x000fea0003800000 */
[----:B------:R-:W-:Y:S05]  /*08c0*/  BSYNC.RELIABLE B1 ;  /* 0x0000000000017941 */ /* 0x000fea0003800100 */
.L_x_550:
        /* <DEDUP_REMOVED lines=10> */
.L_x_555:
[----:B------:R-:W-:Y:S05]  /*0970*/  BSYNC.RECONVERGENT B0 ;  /* 0x0000000000007941 */ /* 0x000fea0003800200 */
.L_x_549:
        /* <DEDUP_REMOVED lines=13> */
.L_x_548:
[----:B------:R-:W0:Y:S01]  /*0a50*/  S2R R23, SR_TID.X ;  /* 0x0000000000177919 */ /* 0x000e220000002100 */
[----:B------:R-:W1:Y:S02]  /*0a60*/  LDC.64 R2, c[0x0][0x390] ;  /* 0x0000e400ff027b82 */ /* 0x000e640000000a00 */
[----:B-1----:R-:W-:-:S04]  /*0a70*/  IMAD.WIDE.U32 R2, R0, 0x8, R2 ;  /* 0x0000000800027825 */ /* 0x002fc800078e0002 */
[----:B0-----:R-:W-:Y:S02]  /*0a80*/  IMAD.WIDE.U32 R20, R23, 0x20, R2 ;  /* 0x0000002017147825 */ /* 0x001fe400078e0002 */
[----:B------:R-:W0:Y:S03]  /*0a90*/  LDC.64 R2, c[0x0][0x388] ;  /* 0x0000e200ff027b82 */ /* 0x000e260000000a00 */
[----:B------:R-:W2:Y:S04]  /*0aa0*/  LDG.E.ENL2.256 R12, R16, desc[UR4][R20.64] ;  /* 0xfe0000041410797e */ /* 0x000ea8000812190c */
[----:B------:R-:W3:Y:S01]  /*0ab0*/  LDG.E.ENL2.256 R4, R8, desc[UR4][R20.64+0x1000] ;  /* 0xfe0080041408797e */ /* 0x000ee20008121904 */
[----:B0-----:R-:W-:-:S04]  /*0ac0*/  IMAD.WIDE.U32 R2, R0, 0x8, R2 ;  /* 0x0000000800027825 */ /* 0x001fc800078e0002 */
[----:B------:R-:W-:-:S04]  /*0ad0*/  IMAD.WIDE.U32 R2, R23, 0x20, R2 ;  /* 0x0000002017027825 */ /* 0x000fc800078e0002 */
[----:B--2---:R-:W-:Y:S01]  /*0ae0*/  FADD.FTZ R17, -R17, -RZ ;  /* 0x800000ff11117221 */ /* 0x004fe20000010100 */
[----:B------:R-:W-:Y:S01]  /*0af0*/  FADD.FTZ R19, -R19, -RZ ;  /* 0x800000ff13137221 */ /* 0x000fe20000010100 */
[----:B------:R-:W-:Y:S01]  /*0b00*/  FADD.FTZ R13, -R13, -RZ ;  /* 0x800000ff0d0d7221 */ /* 0x000fe20000010100 */
[----:B------:R-:W-:Y:S01]  /*0b10*/  FADD.FTZ R15, -R15, -RZ ;  /* 0x800000ff0f0f7221 */ /* 0x000fe20000010100 */
[----:B---3--:R-:W-:Y:S01]  /*0b20*/  FADD.FTZ R9, -R9, -RZ ;  /* 0x800000ff09097221 */ /* 0x008fe20000010100 */
[----:B------:R-:W-:Y:S01]  /*0b30*/  FADD.FTZ R11, -R11, -RZ ;  /* 0x800000ff0b0b7221 */ /* 0x000fe20000010100 */
[----:B------:R-:W-:Y:S01]  /*0b40*/  FADD.FTZ R5, -R5, -RZ ;  /* 0x800000ff05057221 */ /* 0x000fe20000010100 */
[----:B------:R-:W-:Y:S01]  /*0b50*/  FADD.FTZ R7, -R7, -RZ ;  /* 0x800000ff07077221 */ /* 0x000fe20000010100 */
[----:B------:R-:W-:Y:S04]  /*0b60*/  STG.E.ENL2.256 desc[UR4][R2.64], R16, R12 ;  /* 0xf8000010020c797f */ /* 0x000fe8000f121804 */
[----:B------:R-:W-:Y:S01]  /*0b70*/  STG.E.ENL2.256 desc[UR4][R2.64+0x1000], R8, R4 ;  /* 0xf80080080204797f */ /* 0x000fe2000f121804 */
[----:B------:R-:W-:Y:S05]  /*0b80*/  EXIT ;  /* 0x000000000000794d */ /* 0x000fea0003800000 */
.L_x_556:
        /* <DEDUP_REMOVED lines=15> */
.L_x_2273:


//--------------------- .text._ZN2at6native29vectorized_elementwise_kernelILi8EZZZNS0_16conj_kernel_cudaERNS_18TensorIteratorBaseEENKUlvE0_clEvENKUlvE10_clEvEUlN3c107complexIfEEE_St5arrayIPcLm2EEEEviT0_T1_ --------------------------
	.section	.text._ZN2at6native29vectorized_elementwise_kernelILi8EZZZNS0_16conj_kernel_cudaERNS_18TensorIteratorBaseEENKUlvE0_clEvENKUlvE10_clEvEUlN3c107complexIfEEE_St5arrayIPcLm2EEEEviT0_T1_,"ax",@progbits
	.align	128
        .global         _ZN2at6native29vectorized_elementwise_kernelILi8EZZZNS0_16conj_kernel_cudaERNS_18TensorIteratorBaseEENKUlvE0_clEvENKUlvE10_clEvEUlN3c107complexIfEEE_St5arrayIPcLm2EEEEviT0_T1_
        .type           _ZN2at6native29vectorized_elementwise_kernelILi8EZZZNS0_16conj_kernel_cudaERNS_18TensorIteratorBaseEENKUlvE0_clEvENKUlvE10_clEvEUlN3c107complexIfEEE_St5arrayIPcLm2EEEEviT0_T1_,@function
        .size           _ZN2at6native29vectorized_elementwise_kernelILi8EZZZNS0_16conj_kernel_cudaERNS_18TensorIteratorBaseEENKUlvE0_clEvENKUlvE10_clEvEUlN3c107complexIfEEE_St5arrayIPcLm2EEEEviT0_T1_,(.L_x_2274 - _ZN2at6native29vectorized_elementwise_kernelILi8EZZZNS0_16conj_kernel_cudaERNS_18TensorIteratorBaseEENKUlvE0_clEvENKUlvE10_clEvEUlN3c107complexIfEEE_St5arrayIPcLm2EEEEviT0_T1_)
        .other          _ZN2at6native29vectorized_elementwise_kernelILi8EZZZNS0_16conj_kernel_cudaERNS_18TensorIteratorBaseEENKUlvE0_clEvENKUlvE10_clEvEUlN3c107complexIfEEE_St5arrayIPcLm2EEEEviT0_T1_,@"STO_CUDA_ENTRY STV_DEFAULT"
_ZN2at6native29vectorized_elementwise_kernelILi8EZZZNS0_16conj_kernel_cudaERNS_18TensorIteratorBaseEENKUlvE0_clEvENKUlvE10_clEvEUlN3c107complexIfEEE_St5arrayIPcLm2EEEEviT0_T1_:
.text._ZN2at6native29vectorized_elementwise_kernelILi8EZZZNS0_16conj_kernel_cudaERNS_18TensorIteratorBaseEENKUlvE0_clEvENKUlvE10_clEvEUlN3c107complexIfEEE_St5arrayIPcLm2EEEEviT0_T1_:
        /* <DEDUP_REMOVED lines=100> */
.L_x_560:
        /* <DEDUP_REMOVED lines=12> */
.L_x_561:
        /* <DEDUP_REMOVED lines=12> */
.L_x_562:
        /* <DEDUP_REMOVED lines=13> */
.L_x_563:
[----:B------:R-:W-:-:S13]  /*0890*/  ISETP.GE.U32.AND P0, PT, R9, R2, PT ;  /* 0x000000020900720c */ /* 0x000fda0003f06070 */
[----:B------:R-:W-:Y:S05]  /*08a0*/  @P0 BREAK.RELIABLE B1 ;  /* 0x0000000000010942 */ /* 0x000fea0003800100 */
[----:B------:R-:W-:Y:S05]  /*08b0*/  @P0 BRA `(.L_x_564) ;  /* 0x00000000002c0947 */ /* 0x000fea0003800000 */
[----:B------:R-:W-:Y:S05]  /*08c0*/  BSYNC.RELIABLE B1 ;  /* 0x0000000000017941 */ /* 0x000fea0003800100 */
.L_x_559:
        /* <DEDUP_REMOVED lines=10> */
.L_x_564:
[----:B------:R-:W-:Y:S05]  /*0970*/  BSYNC.RECONVERGENT B0 ;  /* 0x0000000000007941 */ /* 0x000fea0003800200 */
.L_x_558:
        /* <DEDUP_REMOVED lines=13> */
.L_x_557:
        /* <DEDUP_REMOVED lines=20> */
.L_x_565:
        /* <DEDUP_REMOVED lines=15> */
.L_x_2274:


//--------------------- .text._ZN2at6native18elementwise_kernelILi128ELi4EZNS0_15gpu_kernel_implIZZZNS0_16conj_kernel_cudaERNS_18TensorIteratorBaseEENKUlvE0_clEvENKUlvE9_clEvEUlN3c107complexIdEEE_EEvS4_RKT_EUliE_EEviT1_ --------------------------
	.section	.text._ZN2at6native18elementwise_kernelILi128ELi4EZNS0_15gpu_kernel_implIZZZNS0_16conj_kernel_cudaERNS_18TensorIteratorBaseEENKUlvE0_clEvENKUlvE9_clEvEUlN3c107complexIdEEE_EEvS4_RKT_EUliE_EEviT1_,"ax",@progbits
	.align	128
        .global         _ZN2at6native18elementwise_kernelILi128ELi4EZNS0_15gpu_kernel_implIZZZNS0_16conj_kernel_cudaERNS_18TensorIteratorBaseEENKUlvE0_clEvENKUlvE9_clEvEUlN3c107complexIdEEE_EEvS4_RKT_EUliE_EEviT1_
        .type           _ZN2at6native18elementwise_kernelILi128ELi4EZNS0_15gpu_kernel_implIZZZNS0_16conj_kernel_cudaERNS_18TensorIteratorBaseEENKUlvE0_clEvENKUlvE9_clEvEUlN3c107complexIdEEE_EEvS4_RKT_EUliE_EEviT1_,@function
        .size           _ZN2at6native18elementwise_kernelILi128ELi4EZNS0_15gpu_kernel_implIZZZNS0_16conj_kernel_cudaERNS_18TensorIteratorBaseEENKUlvE0_clEvENKUlvE9_clEvEUlN3c107complexIdEEE_EEvS4_RKT_EUliE_EEviT1_,(.L_x_2275 - _ZN2at6native18elementwise_kernelILi128ELi4EZNS0_15gpu_kernel_implIZZZNS0_16conj_kernel_cudaERNS_18TensorIteratorBaseEENKUlvE0_clEvENKUlvE9_clEvEUlN3c107complexIdEEE_EEvS4_RKT_EUliE_EEviT1_)
        .other          _ZN2at6native18elementwise_kernelILi128ELi4EZNS0_15gpu_kernel_implIZZZNS0_16conj_kernel_cudaERNS_18TensorIteratorBaseEENKUlvE0_clEvENKUlvE9_clEvEUlN3c107complexIdEEE_EEvS4_RKT_EUliE_EEviT1_,@"STO_CUDA_ENTRY STV_DEFAULT"
_ZN2at6native18elementwise_kernelILi128ELi4EZNS0_15gpu_kernel_implIZZZNS0_16conj_kernel_cudaERNS_18TensorIteratorBaseEENKUlvE0_clEvENKUlvE9_clEvEUlN3c107complexIdEEE_EEvS4_RKT_EUliE_EEviT1_:
.text._ZN2at6native18elementwise_kernelILi128ELi4EZNS0_15gpu_kernel_implIZZZNS0_16conj_kernel_cudaERNS_18TensorIteratorBaseEENKUlvE0_clEvENKUlvE9_clEvEUlN3c107complexIdEEE_EEvS4_RKT_EUliE_EEviT1_:
        /* <DEDUP_REMOVED lines=319> */
.L_x_568:
        /* <DEDUP_REMOVED lines=16> */
[----:B------:R-:W-:Y:S01]  /*14f0*/  CS2R R6, SRZ ;  /* 0x0000000000067805 */ /* 0x000fe2000001ff00 */
[----:B--2---:R0:W1:Y:S01]  /*1500*/  I2F.F64.S16 R4, R2 ;  /* 0x0000000200047312 */ /* 0x0040620000101c00 */
[----:B------:R-:W-:Y:S05]  /*1510*/  BRA `(.L_x_575) ;  /* 0x0000000c00c87947 */ /* 0x000fea0003800000 */
.L_x_573:
[----:B------:R-:W2:Y:S01]  /*1520*/  LDG.E.U8 R2, desc[UR36][R2.64] ;  /* 0x0000002402027981 */ /* 0x000ea2000c1e1100 */
[----:B------:R-:W-:Y:S01]  /*1530*/  CS2R R6, SRZ ;  /* 0x0000000000067805 */ /* 0x000fe2000001ff00 */
[----:B--2---:R0:W1:Y:S01]  /*1540*/  I2F.F64.U16 R4, R2 ;  /* 0x0000000200047312 */ /* 0x0040620000101800 */
[----:B------:R-:W-:Y:S05]  /*1550*/  BRA `(.L_x_575) ;  /* 0x0000000c00b87947 */ /* 0x000fea0003800000 */
.L_x_572:
[----:B------:R-:W-:-:S09]  /*1560*/  UISETP.NE.AND UP0, UPT, UR4, 0x2, UPT ;  /* 0x000000020400788c */ /* 0x000fd2000bf05270 */
[----:B------:R-:W-:Y:S05]  /*1570*/  BRA.U !UP0, `(.L_x_576) ;  /* 0x0000000108307547 */ /* 0x000fea000b800000 */
[----:B------:R-:W-:-:S09]  /*1580*/  UISETP.NE.AND UP0, UPT, UR4, 0x3, UPT ;  /* 0x000000030400788c */ /* 0x000fd2000bf05270 */
[----:B------:R-:W-:Y:S05]  /*1590*/  BRA.U !UP0, `(.L_x_577) ;  /* 0x0000000108187547 */ /* 0x000fea000b800000 */
[----:B------:R-:W-:-:S09]  /*15a0*/  UISETP.NE.AND UP0, UPT, UR4, 0x4, UPT ;  /* 0x000000040400788c */ /* 0x000fd2000bf05270 */
[----:B------:R-:W-:Y:S05]  /*15b0*/  BRA.U UP0, `(.L_x_574) ;  /* 0x0000000d00047547 */ /* 0x000fea000b800000 */
[----:B------:R-:W2:Y:S01]  /*15c0*/  LDG.E.64 R4, desc[UR36][R2.64] ;  /* 0x0000002402047981 */ /* 0x000ea2000c1e1b00 */
[----:B------:R-:W-:Y:S01]  /*15d0*/  CS2R R6, SRZ ;  /* 0x0000000000067805 */ /* 0x000fe2000001ff00 */
[----:B--2---:R-:W0:Y:S01]  /*15e0*/  I2F.F64.S64 R4, R4 ;  /* 0x0000000400047312 */ /* 0x004e220000301c00 */
[----:B------:R-:W-:Y:S05]  /*15f0*/  BRA `(.L_x_575) ;  /* 0x0000000c00907947 */ /* 0x000fea0003800000 */
.L_x_577:
[----:B------:R-:W2:Y:S01]  /*1600*/  LDG.E R2, desc[UR36][R2.64] ;  /* 0x0000002402027981 */ /* 0x000ea2000c1e1900 */
[----:B------:R-:W-:Y:S01]  /*1610*/  CS2R R6, SRZ ;  /* 0x0000000000067805 */ /* 0x000fe2000001ff00 */
[----:B--2---:R0:W1:Y:S01]  /*1620*/  I2F.F64 R4, R2 ;  /* 0x0000000200047312 */ /* 0x0040620000201c00 */
[----:B------:R-:W-:Y:S05]  /*1630*/  BRA `(.L_x_575) ;  /* 0x0000000c00807947 */ /* 0x000fea0003800000 */
.L_x_576:
[----:B------:R-:W2:Y:S01]  /*1640*/  LDG.E.U16 R2, desc[UR36][R2.64] ;  /* 0x0000002402027981 */ /* 0x000ea2000c1e1500 */
[----:B------:R-:W-:Y:S01]  /*1650*/  CS2R R6, SRZ ;  /* 0x0000000000067805 */ /* 0x000fe2000001ff00 */
[----:B--2---:R0:W1:Y:S01]  /*1660*/  I2F.F64.S16 R4, R2 ;  /* 0x0000000200047312 */ /* 0x0040620000101c00 */
[----:B------:R-:W-:Y:S05]  /*1670*/  BRA `(.L_x_575) ;  /* 0x0000000c00707947 */ /* 0x000fea0003800000 */
.L_x_571:
[----:B------:R-:W-:-:S09]  /*1680*/  UISETP.GT.AND UP0, UPT, UR4, 0x6, UPT ;  /* 0x000000060400788c */ /* 0x000fd2000bf04270 */
[----:B------:R-:W-:Y:S05]  /*1690*/  BRA.U UP0, `(.L_x_578) ;  /* 0x00000001003c7547 */ /* 0x000fea000b800000 */
[----:B------:R-:W-:-:S09]  /*16a0*/  UISETP.NE.AND UP0, UPT, UR4, 0x5, UPT ;  /* 0x000000050400788c */ /* 0x000fd2000bf05270 */
[----:B------:R-:W-:Y:S05]  /*16b0*/  BRA.U !UP0, `(.L_x_579) ;  /* 0x00000001081c7547 */ /* 0x000fea000b800000 */
[----:B------:R-:W-:-:S09]  /*16c0*/  UISETP.NE.AND UP0, UPT, UR4, 0x6, UPT ;  /* 0x000000060400788c */ /* 0x000fd2000bf05270 */
[----:B------:R-:W-:Y:S05]  /*16d0*/  BRA.U UP0, `(.L_x_574) ;  /* 0x0000000900bc7547 */ /* 0x000fea000b800000 */
[----:B------:R-:W2:Y:S01]  /*16e0*/  LDG.E R4, desc[UR36][R2.64] ;  /* 0x0000002402047981 */ /* 0x000ea2000c1e1900 */
[----:B------:R-:W-:Y:S01]  /*16f0*/  CS2R R6, SRZ ;  /* 0x0000000000067805 */ /* 0x000fe2000001ff00 */
[----:B--2---:R-:W-:-:S06]  /*1700*/  FMUL.FTZ R4, R4, 1 ;  /* 0x3f80000004047820 */ /* 0x004fcc0000410000 */
[----:B------:R-:W0:Y:S01]  /*1710*/  F2F.F64.F32 R4, R4 ;  /* 0x0000000400047310 */ /* 0x000e220000201800 */
[----:B------:R-:W-:Y:S05]  /*1720*/  BRA `(.L_x_575) ;  /* 0x0000000c00447947 */ /* 0x000fea0003800000 */
.L_x_579:
[----:B------:R-:W2:Y:S01]  /*1730*/  LDG.E.U16 R0, desc[UR36][R2.64] ;  /* 0x0000002402007981 */ /* 0x000ea2000c1e1500 */
[----:B------:R-:W-:Y:S01]  /*1740*/  CS2R R6, SRZ ;  /* 0x0000000000067805 */ /* 0x000fe2000001ff00 */
[----:B--2---:R-:W-:-:S05]  /*1750*/  HADD2.F32 R0, -RZ, R0.H0_H0 ;  /* 0x20000000ff007230 */ /* 0x004fca0000004100 */
[----:B------:R-:W-:-:S04]  /*1760*/  FMUL.FTZ R0, R0, 1 ;  /* 0x3f80000000007820 */ /* 0x000fc80000410000 */
[----:B------:R0:W1:Y:S01]  /*1770*/  F2F.F64.F32 R4, R0 ;  /* 0x0000000000047310 */ /* 0x0000620000201800 */
[----:B------:R-:W-:Y:S05]  /*1780*/  BRA `(.L_x_575) ;  /* 0x0000000c002c7947 */ /* 0x000fea0003800000 */
.L_x_578:
[----:B------:R-:W-:-:S09]  /*1790*/  UISETP.NE.AND UP0, UPT, UR4, 0x7, UPT ;  /* 0x000000070400788c */ /* 0x000fd2000bf05270 */
[----:B------:R-:W-:Y:S05]  /*17a0*/  BRA.U !UP0, `(.L_x_580) ;  /* 0x0000000108487547 */ /* 0x000fea000b800000 */
[----:B------:R-:W-:-:S09]  /*17b0*/  UISETP.NE.AND UP0, UPT, UR4, 0x8, UPT ;  /* 0x000000080400788c */ /* 0x000fd2000bf05270 */
[----:B------:R-:W-:Y:S05]  /*17c0*/  BRA.U !UP0, `(.L_x_581) ;  /* 0x0000000108207547 */ /* 0x000fea000b800000 */
[----:B------:R-:W-:-:S09]  /*17d0*/  UISETP.NE.AND UP0, UPT, UR4, 0x9, UPT ;  /* 0x000000090400788c */ /* 0x000fd2000bf05270 */
[----:B------:R-:W-:Y:S05]  /*17e0*/  BRA.U UP0, `(.L_x_574) ;  /* 0x0000000900787547 */ /* 0x000fea000b800000 */
[----:B------:R-:W2:Y:S02]  /*17f0*/  LDG.E.64 R2, desc[UR36][R2.64] ;  /* 0x0000002402027981 */ /* 0x000ea4000c1e1b00 */
[----:B--2---:R-:W-:Y:S01]  /*1800*/  FMUL.FTZ R4, R2, 1 ;  /* 0x3f80000002047820 */ /* 0x004fe20000410000 */
[----:B------:R-:W-:-:S05]  /*1810*/  FMUL.FTZ R6, R3, 1 ;  /* 0x3f80000003067820 */ /* 0x000fca0000410000 */
[----:B------:R-:W0:Y:S08]  /*1820*/  F2F.F64.F32 R4, R4 ;  /* 0x0000000400047310 */ /* 0x000e300000201800 */
[----:B------:R-:W1:Y:S01]  /*1830*/  F2F.F64.F32 R6, R6 ;  /* 0x0000000600067310 */ /* 0x000e620000201800 */
[----:B------:R-:W-:Y:S05]  /*1840*/  BRA `(.L_x_575) ;  /* 0x0000000800fc7947 */ /* 0x000fea0003800000 */
.L_x_581:
[----:B------:R-:W2:Y:S02]  /*1850*/  LDG.E R2, desc[UR36][R2.64] ;  /* 0x0000002402027981 */ /* 0x000ea4000c1e1900 */
[--C-:B--2---:R-:W-:Y:S02]  /*1860*/  HADD2.F32 R6, -RZ, R2.reuse.H1_H1 ;  /* 0x30000002ff067230 */ /* 0x104fe40000004100 */
[----:B------:R-:W-:-:S03]  /*1870*/  HADD2.F32 R0, -RZ, R2.H0_H0 ;  /* 0x20000002ff007230 */ /* 0x000fc60000004100 */
[----:B------:R-:W-:Y:S02]  /*1880*/  FMUL.FTZ R6, R6, 1 ;  /* 0x3f80000006067820 */ /* 0x000fe40000410000 */
[----:B------:R-:W-:-:S04]  /*1890*/  FMUL.FTZ R0, R0, 1 ;  /* 0x3f80000000007820 */ /* 0x000fc80000410000 */
[----:B------:R0:W1:Y:S08]  /*18a0*/  F2F.F64.F32 R4, R0 ;  /* 0x0000000000047310 */ /* 0x0000700000201800 */
[----:B------:R-:W2:Y:S01]  /*18b0*/  F2F.F64.F32 R6, R6 ;  /* 0x0000000600067310 */ /* 0x000ea20000201800 */
[----:B0-----:R-:W-:Y:S05]  /*18c0*/  BRA `(.L_x_575) ;  /* 0x0000000800dc7947 */ /* 0x001fea0003800000 */
.L_x_580:
[----:B------:R0:W5:Y:S01]  /*18d0*/  LDG.E.64 R4, desc[UR36][R2.64] ;  /* 0x0000002402047981 */ /* 0x000162000c1e1b00 */
[----:B------:R-:W-:Y:S01]  /*18e0*/  CS2R R6, SRZ ;  /* 0x0000000000067805 */ /* 0x000fe2000001ff00 */
[----:B------:R-:W-:Y:S06]  /*18f0*/  BRA `(.L_x_575) ;  /* 0x0000000800d07947 */ /* 0x000fec0003800000 */
.L_x_570:
        /* <DEDUP_REMOVED lines=9> */
[----:B------:R-:W-:Y:S02]  /*1990*/  CS2R R6, SRZ ;  /* 0x0000000000067805 */ /* 0x000fe4000001ff00 */
[----:B------:R-:W-:Y:S02]  /*19a0*/  MOV R4, RZ ;  /* 0x000000ff00047202 */ /* 0x000fe40000000f00 */
[----:B--2---:R-:W-:-:S04]  /*19b0*/  ISETP.NE.AND P0, PT, R2, RZ, PT ;  /* 0x000000ff0200720c */ /* 0x004fc80003f05270 */
[----:B------:R-:W-:Y:S01]  /*19c0*/  FSEL R5, RZ, 1.875, !P0 ;  /* 0x3ff00000ff057808 */ /* 0x000fe20004000000 */
[----:B------:R-:W-:Y:S08]  /*19d0*/  BRA `(.L_x_575) ;  /* 0x0000000800987947 */ /* 0x000ff00003800000 */
.L_x_584:
[----:B------:R0:W5:Y:S01]  /*19e0*/  LDG.E.128 R4, desc[UR36][R2.64] ;  /* 0x0000002402047981 */ /* 0x000162000c1e1d00 */
[----:B------:R-:W-:Y:S05]  /*19f0*/  BRA `(.L_x_575) ;  /* 0x0000000800907947 */ /* 0x000fea0003800000 */
.L_x_583:
        /* <DEDUP_REMOVED lines=12> */
[----:B0-----:R-:W-:-:S04]  /*1ac0*/  IADD3 R5, PT, PT, -R5, RZ, RZ ;  /* 0x000000ff05057210 */ /* 0x001fc80007ffe1ff */
[----:B------:R-:W-:-:S05]  /*1ad0*/  VIADDMNMX.U32 R5, R5, R6, 0x4, !PT ;  /* 0x0000000405057446 */ /* 0x000fca0007800006 */
[----:B------:R-:W-:-:S04]  /*1ae0*/  VIADD R5, R5, 0xfffffffc ;  /* 0xfffffffc05057836 */ /* 0x000fc80000000000 */
[----:B------:R-:W-:Y:S01]  /*1af0*/  IMAD.SHL.U32 R7, R5, 0x800000, RZ ;  /* 0x0080000005077824 */ /* 0x000fe200078e00ff */
[C---:B------:R-:W-:Y:S02]  /*1b00*/  SHF.L.U32 R6, R4.reuse, R5, RZ ;  /* 0x0000000504067219 */ /* 0x040fe400000006ff */
[----:B------:R-:W-:Y:S02]  /*1b10*/  IADD3 R5, PT, PT, R4, 0x1000000, RZ ;  /* 0x0100000004057810 */ /* 0x000fe40007ffe0ff */
[----:B------:R-:W-:Y:S02]  /*1b20*/  LEA.HI R6, R6, -R7, RZ, 0x1c ;  /* 0x8000000706067211 */ /* 0x000fe400078fe0ff */
[----:B------:R-:W-:-:S03]  /*1b30*/  SHF.R.S32.HI R5, RZ, 0x8, R5 ;  /* 0x00000008ff057819 */ /* 0x000fc60000011405 */
[----:B------:R-:W-:-:S05]  /*1b40*/  VIADD R6, R6, 0x3c000000 ;  /* 0x3c00000006067836 */ /* 0x000fca0000000000 */
[----:B------:R-:W-:Y:S02]  /*1b50*/  LOP3.LUT R5, R6, 0x7f800000, R5, 0xf8, !PT ;  /* 0x7f80000006057812 */ /* 0x000fe400078ef805 */
[----:B------:R-:W-:Y:S02]  /*1b60*/  CS2R R6, SRZ ;  /* 0x0000000000067805 */ /* 0x000fe4000001ff00 */
[----:B------:R-:W-:-:S04]  /*1b70*/  SEL R5, R5, RZ, P0 ;  /* 0x000000ff05057207 */ /* 0x000fc80000000000 */
[----:B------:R-:W-:-:S05]  /*1b80*/  LOP3.LUT R5, R5, 0x80000000, R0, 0xf8, !PT ;  /* 0x8000000005057812 */ /* 0x000fca00078ef800 */
[----:B------:R-:W-:-:S06]  /*1b90*/  FMUL.FTZ R5, R5, 1 ;  /* 0x3f80000005057820 */ /* 0x000fcc0000410000 */
[----:B------:R-:W0:Y:S01]  /*1ba0*/  F2F.F64.F32 R4, R5 ;  /* 0x0000000500047310 */ /* 0x000e220000201800 */
[----:B------:R-:W-:Y:S05]  /*1bb0*/  BRA `(.L_x_575) ;  /* 0x0000000800207947 */ /* 0x000fea0003800000 */
.L_x_586:
[----:B------:R-:W2:Y:S01]  /*1bc0*/  LDG.E.U8 R2, desc[UR36][R2.64] ;  /* 0x0000002402027981 */ /* 0x000ea2000c1e1100 */
[----:B------:R-:W-:Y:S01]  /*1bd0*/  CS2R R6, SRZ ;  /* 0x0000000000067805 */ /* 0x000fe2000001ff00 */
[C---:B--2---:R-:W-:Y:S01]  /*1be0*/  IMAD.SHL.U32 R4, R2.reuse, 0x2000000, RZ ;  /* 0x0200000002047824 */ /* 0x044fe200078e00ff */
[----:B------:R-:W-:-:S04]  /*1bf0*/  SHF.L.U32 R5, R2, 0x8, RZ ;  /* 0x0000000802057819 */ /* 0x000fc800000006ff */
[----:B------:R-:W-:-:S13]  /*1c00*/  ISETP.GT.U32.AND P0, PT, R4, 0x7ffffff, PT ;  /* 0x07ffffff0400780c */ /* 0x000fda0003f04070 */
[C---:B------:R-:W-:Y:S02]  /*1c10*/  @!P0 LOP3.LUT R0, R5.reuse, 0x7f00, RZ, 0xc0, !PT ;  /* 0x00007f0005008812 */ /* 0x040fe400078ec0ff */
[----:B------:R-:W-:Y:S02]  /*1c20*/  @P0 LEA.HI R4, R4, 0x70000000, RZ, 0x1c ;  /* 0x7000000004040811 */ /* 0x000fe400078fe0ff */
[----:B------:R-:W-:Y:S02]  /*1c30*/  @!P0 LOP3.LUT R0, R0, 0x3f000000, RZ, 0xfc, !PT ;  /* 0x3f00000000008812 */ /* 0x000fe400078efcff */
[----:B------:R-:W-:-:S03]  /*1c40*/  PRMT R5, R5, 0x9910, RZ ;  /* 0x0000991005057816 */ /* 0x000fc600000000ff */
[----:B------:R-:W-:Y:S01]  /*1c50*/  @!P0 FADD.FTZ R0, R0, -0.5 ;  /* 0xbf00000000008421 */ /* 0x000fe20000010000 */
[----:B------:R-:W-:-:S05]  /*1c60*/  @P0 FMUL.FTZ R0, R4, 1.9259299443872358531e-34 ;  /* 0x0780000004000820 */ /* 0x000fca0000410000 */
[----:B------:R-:W-:-:S05]  /*1c70*/  LOP3.LUT R0, R0, 0x80000000, R5, 0xf8, !PT ;  /* 0x8000000000007812 */ /* 0x000fca00078ef805 */
[----:B------:R-:W-:-:S04]  /*1c80*/  FMUL.FTZ R0, R0, 1 ;  /* 0x3f80000000007820 */ /* 0x000fc80000410000 */
[----:B------:R0:W1:Y:S01]  /*1c90*/  F2F.F64.F32 R4, R0 ;  /* 0x0000000000047310 */ /* 0x0000620000201800 */
[----:B------:R-:W-:Y:S05]  /*1ca0*/  BRA `(.L_x_575) ;  /* 0x0000000400e47947 */ /* 0x000fea0003800000 */
.L_x_585:
[----:B------:R-:W2:Y:S01]  /*1cb0*/  LDG.E.U16 R0, desc[UR36][R2.64] ;  /* 0x0000002402007981 */ /* 0x000ea2000c1e1500 */
[----:B------:R-:W-:Y:S01]  /*1cc0*/  CS2R R6, SRZ ;  /* 0x0000000000067805 */ /* 0x000fe2000001ff00 */
[----:B--2---:R-:W-:-:S04]  /*1cd0*/  IMAD.U32 R0, R0, 0x10000, RZ ;  /* 0x0001000000007824 */ /* 0x004fc800078e00ff */
[----:B------:R-:W-:-:S04]  /*1ce0*/  FMUL.FTZ R0, R0, 1 ;  /* 0x3f80000000007820 */ /* 0x000fc80000410000 */
[----:B------:R0:W1:Y:S01]  /*1cf0*/  F2F.F64.F32 R4, R0 ;  /* 0x0000000000047310 */ /* 0x0000620000201800 */
[----:B------:R-:W-:Y:S05]  /*1d00*/  BRA `(.L_x_575) ;  /* 0x0000000400cc7947 */ /* 0x000fea0003800000 */
.L_x_582:
        /* <DEDUP_REMOVED lines=9> */
[----:B------:R-:W-:Y:S01]  /*1da0*/  CS2R R6, SRZ ;  /* 0x0000000000067805 */ /* 0x000fe2000001ff00 */
[----:B--2---:R0:W1:Y:S01]  /*1db0*/  I2F.F64.U16 R4, R2 ;  /* 0x0000000200047312 */ /* 0x0040620000101800 */
[----:B------:R-:W-:Y:S05]  /*1dc0*/  BRA `(.L_x_575) ;  /* 0x00000004009c7947 */ /* 0x000fea0003800000 */
.L_x_589:
[----:B------:R-:W2:Y:S01]  /*1dd0*/  LDG.E.U8 R3, desc[UR36][R2.64] ;  /* 0x0000002402037981 */ /* 0x000ea2000c1e1100 */
[----:B------:R-:W-:Y:S02]  /*1de0*/  CS2R R6, SRZ ;  /* 0x0000000000067805 */ /* 0x000fe4000001ff00 */
[----:B------:R-:W-:Y:S02]  /*1df0*/  CS2R R4, SRZ ;  /* 0x0000000000047805 */ /* 0x000fe4000001ff00 */
[----:B--2---:R-:W-:-:S13]  /*1e00*/  ISETP.NE.AND P0, PT, R3, RZ, PT ;  /* 0x000000ff0300720c */ /* 0x004fda0003f05270 */
[----:B------:R-:W-:Y:S05]  /*1e10*/  @!P0 BRA `(.L_x_575) ;  /* 0x0000000400888947 */ /* 0x000fea0003800000 */
[----:B------:R-:W-:-:S13]  /*1e20*/  ISETP.NE.AND P0, PT, R3, 0x80, PT ;  /* 0x000000800300780c */ /* 0x000fda0003f05270 */
[----:B------:R-:W-:Y:S01]  /*1e30*/  @!P0 IMAD.MOV.U32 R4, RZ, RZ, 0x20000000 ;  /* 0x20000000ff048424 */ /* 0x000fe200078e00ff */
        /* <DEDUP_REMOVED lines=15> */
.L_x_591:
[----:B------:R-:W-:Y:S05]  /*1f30*/  BSYNC.RECONVERGENT B0 ;  /* 0x0000000000007941 */ /* 0x000fea0003800200 */
.L_x_590:
[----:B------:R-:W-:Y:S02]  /*1f40*/  SHF.L.U32 R0, R0, 0x14, RZ ;  /* 0x0000001400007819 */ /* 0x000fe400000006ff */
[----:B------:R-:W-:-:S04]  /*1f50*/  LEA R2, R2, 0x3b800000, 0x17 ;  /* 0x3b80000002027811 */ /* 0x000fc800078eb8ff */
[----:B------:R-:W-:-:S05]  /*1f60*/  LOP3.LUT R0, R2, R0, R9, 0xfe, !PT ;  /* 0x0000000002007212 */ /* 0x000fca00078efe09 */
[----:B------:R-:W-:-:S04]  /*1f70*/  FMUL.FTZ R0, R0, 1 ;  /* 0x3f80000000007820 */ /* 0x000fc80000410000 */
[----:B------:R0:W1:Y:S01]  /*1f80*/  F2F.F64.F32 R4, R0 ;  /* 0x0000000000047310 */ /* 0x0000620000201800 */
[----:B------:R-:W-:Y:S05]  /*1f90*/  BRA `(.L_x_575) ;  /* 0x0000000400287947 */ /* 0x000fea0003800000 */
.L_x_588:
[----:B------:R-:W2:Y:S01]  /*1fa0*/  LDG.E.U8 R3, desc[UR36][R2.64] ;  /* 0x0000002402037981 */ /* 0x000ea2000c1e1100 */
[----:B------:R-:W-:Y:S02]  /*1fb0*/  CS2R R6, SRZ ;  /* 0x0000000000067805 */ /* 0x000fe4000001ff00 */
[----:B------:R-:W-:Y:S02]  /*1fc0*/  CS2R R4, SRZ ;  /* 0x0000000000047805 */ /* 0x000fe4000001ff00 */
[----:B--2---:R-:W-:-:S13]  /*1fd0*/  ISETP.NE.AND P0, PT, R3, RZ, PT ;  /* 0x000000ff0300720c */ /* 0x004fda0003f05270 */
[----:B------:R-:W-:Y:S05]  /*1fe0*/  @!P0 BRA `(.L_x_575) ;  /* 0x0000000400148947 */ /* 0x000fea0003800000 */
[----:B------:R-:W-:-:S13]  /*1ff0*/  ISETP.NE.AND P0, PT, R3, 0x80, PT ;  /* 0x000000800300780c */ /* 0x000fda0003f05270 */
[----:B------:R-:W-:Y:S02]  /*2000*/  @!P0 IMAD.MOV.U32 R4, RZ, RZ, 0x20000000 ;  /* 0x20000000ff048424 */ /* 0x000fe400078e00ff */
        /* <DEDUP_REMOVED lines=15> */
.L_x_593:
[----:B------:R-:W-:Y:S05]  /*2100*/  BSYNC.RECONVERGENT B0 ;  /* 0x0000000000007941 */ /* 0x000fea0003800200 */
.L_x_592:
[----:B------:R-:W-:Y:S01]  /*2110*/  IMAD.SHL.U32 R0, R0, 0x200000, RZ ;  /* 0x0020000000007824 */ /* 0x000fe200078e00ff */
[----:B------:R-:W-:-:S04]  /*2120*/  LEA R2, R2, 0x37800000, 0x17 ;  /* 0x3780000002027811 */ /* 0x000fc800078eb8ff */
[----:B------:R-:W-:-:S05]  /*2130*/  LOP3.LUT R0, R2, R0, R9, 0xfe, !PT ;  /* 0x0000000002007212 */ /* 0x000fca00078efe09 */
[----:B------:R-:W-:-:S04]  /*2140*/  FMUL.FTZ R0, R0, 1 ;  /* 0x3f80000000007820 */ /* 0x000fc80000410000 */
[----:B------:R0:W1:Y:S01]  /*2150*/  F2F.F64.F32 R4, R0 ;  /* 0x0000000000047310 */ /* 0x0000620000201800 */
[----:B------:R-:W-:Y:S05]  /*2160*/  BRA `(.L_x_575) ;  /* 0x0000000000b47947 */ /* 0x000fea0003800000 */
.L_x_587:
[----:B------:R-:W-:-:S09]  /*2170*/  UISETP.NE.AND UP0, UPT, UR4, 0x1c, UPT ;  /* 0x0000001c0400788c */ /* 0x000fd2000bf05270 */
[----:B------:R-:W-:Y:S05]  /*2180*/  BRA.U !UP0, `(.L_x_594) ;  /* 0x0000000108a07547 */ /* 0x000fea000b800000 */
[----:B------:R-:W-:-:S09]  /*2190*/  UISETP.NE.AND UP0, UPT, UR4, 0x1d, UPT ;  /* 0x0000001d0400788c */ /* 0x000fd2000bf05270 */
[----:B------:R-:W-:Y:S05]  /*21a0*/  BRA.U !UP0, `(.L_x_595) ;  /* 0x0000000108887547 */ /* 0x000fea000b800000 */
[----:B------:R-:W-:-:S09]  /*21b0*/  UISETP.NE.AND UP0, UPT, UR4, 0x2c, UPT ;  /* 0x0000002c0400788c */ /* 0x000fd2000bf05270 */
[----:B------:R-:W-:Y:S05]  /*21c0*/  BRA.U !UP0, `(.L_x_596) ;  /* 0x00000001084c7547 */ /* 0x000fea000b800000 */
.L_x_574:
[----:B------:R-:W-:Y:S01]  /*21d0*/  MOV R2, 0x0 ;  /* 0x0000000000027802 */ /* 0x000fe20000000f00 */
[----:B------:R-:W0:Y:S01]  /*21e0*/  LDCU.64 UR4, c[0x4][0x128] ;  /* 0x01002500ff0477ac */ /* 0x000e220008000a00 */
[----:B------:R-:W-:Y:S02]  /*21f0*/  HFMA2 R8, -RZ, RZ, 0, 4.64916229248046875e-06 ;  /* 0x0000004eff087431 */ /* 0x000fe400000001ff */
[----:B------:R-:W-:Y:S01]  /*2200*/  IMAD.MOV.U32 R12, RZ, RZ, 0x1 ;  /* 0x00000001ff0c7424 */ /* 0x000fe200078e00ff */
[----:B------:R-:W1:Y:S01]  /*2210*/  LDCU.64 UR6, c[0x4][0x130] ;  /* 0x01002600ff0677ac */ /* 0x000e620008000a00 */
[----:B------:R-:W2:Y:S01]  /*2220*/  LDC.64 R2, c[0x4][R2] ;  /* 0x0100000002027b82 */ /* 0x000ea20000000a00 */
[----:B------:R-:W-:Y:S01]  /*2230*/  IMAD.MOV.U32 R13, RZ, RZ, RZ ;  /* 0x000000ffff0d7224 */ /* 0x000fe200078e00ff */
[----:B------:R-:W3:Y:S01]  /*2240*/  LDCU.64 UR8, c[0x4][0x28] ;  /* 0x01000500ff0877ac */ /* 0x000ee20008000a00 */
[----:B0-----:R-:W-:Y:S01]  /*2250*/  MOV R4, UR4 ;  /* 0x0000000400047c02 */ /* 0x001fe20008000f00 */
[----:B------:R-:W-:-:S02]  /*2260*/  IMAD.U32 R5, RZ, RZ, UR5 ;  /* 0x00000005ff057e24 */ /* 0x000fc4000f8e00ff */
[----:B-1----:R-:W-:Y:S01]  /*2270*/  IMAD.U32 R6, RZ, RZ, UR6 ;  /* 0x00000006ff067e24 */ /* 0x002fe2000f8e00ff */
[----:B------:R-:W-:Y:S01]  /*2280*/  MOV R7, UR7 ;  /* 0x0000000700077c02 */ /* 0x000fe20008000f00 */
[----:B---3--:R-:W-:Y:S02]  /*2290*/  IMAD.U32 R10, RZ, RZ, UR8 ;  /* 0x00000008ff0a7e24 */ /* 0x008fe4000f8e00ff */
[----:B------:R-:W-:-:S07]  /*22a0*/  IMAD.U32 R11, RZ, RZ, UR9 ;  /* 0x00000009ff0b7e24 */ /* 0x000fce000f8e00ff */
[----:B------:R-:W-:-:S07]  /*22b0*/  LEPC R20, `(.L_x_597) ;  /* 0x000000001014794e */ /* 0x000fce0000000000 */
[----:B--2---:R-:W-:Y:S05]  /*22c0*/  CALL.ABS.NOINC R2 ;  /* 0x0000000002007343 */ /* 0x004fea0003c00000 */
.L_x_597:
[----:B------:R-:W-:Y:S02]  /*22d0*/  CS2R R4, SRZ ;  /* 0x0000000000047805 */ /* 0x000fe4000001ff00 */
[----:B------:R-:W-:Y:S01]  /*22e0*/  CS2R R6, SRZ ;  /* 0x0000000000067805 */ /* 0x000fe2000001ff00 */
[----:B------:R-:W-:Y:S06]  /*22f0*/  BRA `(.L_x_575) ;  /* 0x0000000000507947 */ /* 0x000fec0003800000 */
.L_x_596:
[----:B------:R-:W2:Y:S01]  /*2300*/  LDG.E.U8 R0, desc[UR36][R2.64] ;  /* 0x0000002402007981 */ /* 0x000ea2000c1e1100 */
[----:B------:R-:W-:Y:S02]  /*2310*/  CS2R R6, SRZ ;  /* 0x0000000000067805 */ /* 0x000fe4000001ff00 */
[----:B------:R-:W-:Y:S01]  /*2320*/  MOV R4, 0x0 ;  /* 0x0000000000047802 */ /* 0x000fe20000000f00 */
[----:B------:R-:W-:Y:S01]  /*2330*/  IMAD.MOV.U32 R5, RZ, RZ, 0x38000000 ;  /* 0x38000000ff057424 */ /* 0x000fe200078e00ff */
[----:B--2---:R-:W-:-:S13]  /*2340*/  ISETP.NE.AND P0, PT, R0, RZ, PT ;  /* 0x000000ff0000720c */ /* 0x004fda0003f05270 */
[----:B------:R-:W-:Y:S05]  /*2350*/  @!P0 BRA `(.L_x_575) ;  /* 0x0000000000388947 */ /* 0x000fea0003800000 */
[----:B------:R-:W-:-:S13]  /*2360*/  ISETP.NE.AND P0, PT, R0, 0xff, PT ;  /* 0x000000ff0000780c */ /* 0x000fda0003f05270 */
[----:B------:R-:W-:Y:S01]  /*2370*/  @P0 IMAD.SHL.U32 R0, R0, 0x800000, RZ ;  /* 0x0080000000000824 */ /* 0x000fe200078e00ff */
[----:B------:R-:W-:Y:S01]  /*2380*/  @!P0 MOV R4, 0x20000000 ;  /* 0x2000000000048802 */ /* 0x000fe20000000f00 */
[----:B------:R-:W-:Y:S02]  /*2390*/  @!P0 IMAD.MOV.U32 R5, RZ, RZ, 0x7ff80000 ;  /* 0x7ff80000ff058424 */ /* 0x000fe400078e00ff */
[----:B------:R-:W-:-:S04]  /*23a0*/  @P0 FMUL.FTZ R0, R0, 1 ;  /* 0x3f80000000000820 */ /* 0x000fc80000410000 */
[----:B------:R2:W3:Y:S01]  /*23b0*/  @P0 F2F.F64.F32 R4, R0 ;  /* 0x0000000000040310 */ /* 0x0004e20000201800 */
[----:B------:R-:W-:Y:S05]  /*23c0*/  BRA `(.L_x_575) ;  /* 0x00000000001c7947 */ /* 0x000fea0003800000 */
.L_x_595:
[----:B------:R-:W2:Y:S01]  /*23d0*/  LDG.E.64 R4, desc[UR36][R2.64] ;  /* 0x0000002402047981 */ /* 0x000ea2000c1e1b00 */
[----:B------:R-:W-:Y:S01]  /*23e0*/  CS2R R6, SRZ ;  /* 0x0000000000067805 */ /* 0x000fe2000001ff00 */
[----:B--2---:R-:W4:Y:S01]  /*23f0*/  I2F.F64.U64 R4, R4 ;  /* 0x0000000400047312 */ /* 0x004f220000301800 */
[----:B------:R-:W-:Y:S05]  /*2400*/  BRA `(.L_x_575) ;  /* 0x00000000000c7947 */ /* 0x000fea0003800000 */
.L_x_594:
[----:B------:R-:W2:Y:S01]  /*2410*/  LDG.E R2, desc[UR36][R2.64] ;  /* 0x0000002402027981 */ /* 0x000ea2000c1e1900 */
[----:B------:R-:W-:Y:S01]  /*2420*/  CS2R R6, SRZ ;  /* 0x0000000000067805 */ /* 0x000fe2000001ff00 */
[----:B--2---:R0:W1:Y:S06]  /*2430*/  I2F.F64.U32 R4, R2 ;  /* 0x0000000200047312 */ /* 0x00406c0000201800 */
.L_x_575:
[----:B------:R-:W-:Y:S05]  /*2440*/  BSYNC.RECONVERGENT B6 ;  /* 0x0000000000067941 */ /* 0x000fea0003800200 */
.L_x_569:
[----:B------:R-:W0:Y:S01]  /*2450*/  LDCU.64 UR6, c[0x0][0x580] ;  /* 0x0000b000ff0677ac */ /* 0x000e220008000a00 */
        /* <DEDUP_REMOVED lines=13> */
[----:B-1-345:R-:W0:Y:S02]  /*2530*/  F2I.F64.TRUNC R5, R4 ;  /* 0x0000000400057311 */ /* 0x03ae24000030d100 */
[----:B0-----:R0:W-:Y:S01]  /*2540*/  STG.E.U8 desc[UR36][R2.64], R5 ;  /* 0x0000000502007986 */ /* 0x0011e2000c101124 */
[----:B------:R-:W-:Y:S05]  /*2550*/  BRA `(.L_x_603) ;  /* 0x0000001000087947 */ /* 0x000fea0003800000 */
.L_x_601:
[----:B-1-345:R-:W2:Y:S02]  /*2560*/  F2I.S64.F64.TRUNC R4, R4 ;  /* 0x0000000400047311 */ /* 0x03aea4000030d900 */
[----:B--2---:R-:W-:-:S05]  /*2570*/  MOV R7, R4 ;  /* 0x0000000400077202 */ /* 0x004fca0000000f00 */
[----:B------:R0:W-:Y:S01]  /*2580*/  STG.E.U8 desc[UR36][R2.64], R7 ;  /* 0x0000000702007986 */ /* 0x0001e2000c101124 */
[----:B------:R-:W-:Y:S05]  /*2590*/  BRA `(.L_x_603) ;  /* 0x0000000c00f87947 */ /* 0x000fea0003800000 */
.L_x_600:
[----:B------:R-:W-:-:S09]  /*25a0*/  UISETP.NE.AND UP0, UPT, UR4, 0x2, UPT ;  /* 0x000000020400788c */ /* 0x000fd2000bf05270 */
[----:B------:R-:W-:Y:S05]  /*25b0*/  BRA.U !UP0, `(.L_x_604) ;  /* 0x0000000108287547 */ /* 0x000fea000b800000 */
[----:B------:R-:W-:-:S09]  /*25c0*/  UISETP.NE.AND UP0, UPT, UR4, 0x3, UPT ;  /* 0x000000030400788c */ /* 0x000fd2000bf05270 */
[----:B------:R-:W-:Y:S05]  /*25d0*/  BRA.U !UP0, `(.L_x_605) ;  /* 0x0000000108147547 */ /* 0x000fea000b800000 */
[----:B------:R-:W-:-:S09]  /*25e0*/  UISETP.NE.AND UP0, UPT, UR4, 0x4, UPT ;  /* 0x000000040400788c */ /* 0x000fd2000bf05270 */
[----:B------:R-:W-:Y:S05]  /*25f0*/  BRA.U UP0, `(.L_x_602) ;  /* 0x0000000d00387547 */ /* 0x000fea000b800000 */
[----:B-1-345:R-:W0:Y:S02]  /*2600*/  F2I.S64.F64.TRUNC R4, R4 ;  /* 0x0000000400047311 */ /* 0x03ae24000030d900 */
[----:B0-----:R0:W-:Y:S01]  /*2610*/  STG.E.64 desc[UR36][R2.64], R4 ;  /* 0x0000000402007986 */ /* 0x0011e2000c101b24 */
[----:B------:R-:W-:Y:S05]  /*2620*/  BRA `(.L_x_603) ;  /* 0x0000000c00d47947 */ /* 0x000fea0003800000 */
.L_x_605:
[----:B-1-345:R-:W0:Y:S02]  /*2630*/  F2I.F64.TRUNC R5, R4 ;  /* 0x0000000400057311 */ /* 0x03ae24000030d100 */
[----:B0-----:R0:W-:Y:S01]  /*2640*/  STG.E desc[UR36][R2.64], R5 ;  /* 0x0000000502007986 */ /* 0x0011e2000c101924 */
[----:B------:R-:W-:Y:S05]  /*2650*/  BRA `(.L_x_603) ;  /* 0x0000000c00c87947 */ /* 0x000fea0003800000 */
.L_x_604:
[----:B-1-345:R-:W0:Y:S02]  /*2660*/  F2I.F64.TRUNC R5, R4 ;  /* 0x0000000400057311 */ /* 0x03ae24000030d100 */
[----:B0-----:R0:W-:Y:S01]  /*2670*/  STG.E.U16 desc[UR36][R2.64], R5 ;  /* 0x0000000502007986 */ /* 0x0011e2000c101524 */
[----:B------:R-:W-:Y:S05]  /*2680*/  BRA `(.L_x_603) ;  /* 0x0000000c00bc7947 */ /* 0x000fea0003800000 */
.L_x_599:
[----:B------:R-:W-:-:S09]  /*2690*/  UISETP.GT.AND UP0, UPT, UR4, 0x6, UPT ;  /* 0x000000060400788c */ /* 0x000fd2000bf04270 */
[----:B------:R-:W-:Y:S05]  /*26a0*/  BRA.U UP0, `(.L_x_606) ;  /* 0x00000001004c7547 */ /* 0x000fea000b800000 */
[----:B------:R-:W-:-:S09]  /*26b0*/  UISETP.NE.AND UP0, UPT, UR4, 0x5, UPT ;  /* 0x000000050400788c */ /* 0x000fd2000bf05270 */
[----:B------:R-:W-:Y:S05]  /*26c0*/  BRA.U !UP0, `(.L_x_607) ;  /* 0x0000000108247547 */ /* 0x000fea000b800000 */
[----:B------:R-:W-:-:S09]  /*26d0*/  UISETP.NE.AND UP0, UPT, UR4, 0x6, UPT ;  /* 0x000000060400788c */ /* 0x000fd2000bf05270 */
[----:B------:R-:W-:Y:S05]  /*26e0*/  BRA.U UP0, `(.L_x_602) ;  /* 0x0000000900fc7547 */ /* 0x000fea000b800000 */
[----:B------:R-:W-:Y:S01]  /*26f0*/  UMOV UR4, 0xf0000000 ;  /* 0xf000000000047882 */ /* 0x000fe20000000000 */
[----:B------:R-:W-:Y:S01]  /*2700*/  UMOV UR5, 0x380fffff ;  /* 0x380fffff00057882 */ /* 0x000fe20000000000 */
[----:B-12345:R-:W0:Y:S01]  /*2710*/  F2F.F32.F64 R7, R4 ;  /* 0x0000000400077310 */ /* 0x03ee220000301000 */
[----:B------:R-:W-:-:S14]  /*2720*/  DSETP.GEU.AND P0, PT, |R4|, UR4, PT ;  /* 0x0000000404007e2a */ /* 0x000fdc000bf0e200 */
[----:B0-----:R-:W-:-:S05]  /*2730*/  @!P0 FMUL R7, R7, 1.175494350822287508e-38 ;  /* 0x0080000007078820 */ /* 0x001fca0000400000 */
[----:B------:R0:W-:Y:S01]  /*2740*/  STG.E desc[UR36][R2.64], R7 ;  /* 0x0000000702007986 */ /* 0x0001e2000c101924 */
[----:B------:R-:W-:Y:S05]  /*2750*/  BRA `(.L_x_603) ;  /* 0x0000000c00887947 */ /* 0x000fea0003800000 */
.L_x_607:
[----:B------:R-:W-:Y:S01]  /*2760*/  UMOV UR4, 0xf0000000 ;  /* 0xf000000000047882 */ /* 0x000fe20000000000 */
[----:B------:R-:W-:Y:S01]  /*2770*/  UMOV UR5, 0x380fffff ;  /* 0x380fffff00057882 */ /* 0x000fe20000000000 */
[----:B-12345:R-:W0:Y:S01]  /*2780*/  F2F.F32.F64 R0, R4 ;  /* 0x0000000400007310 */ /* 0x03ee220000301000 */
[----:B------:R-:W-:-:S14]  /*2790*/  DSETP.GEU.AND P0, PT, |R4|, UR4, PT ;  /* 0x0000000404007e2a */ /* 0x000fdc000bf0e200 */
[----:B0-----:R-:W-:-:S05]  /*27a0*/  @!P0 FMUL R0, R0, 1.175494350822287508e-38 ;  /* 0x0080000000008820 */ /* 0x001fca0000400000 */
[----:B------:R-:W-:-:S05]  /*27b0*/  F2FP.F16.F32.PACK_AB R0, RZ, R0 ;  /* 0x00000000ff00723e */ /* 0x000fca00000000ff */
[----:B------:R0:W-:Y:S01]  /*27c0*/  STG.E.U16 desc[UR36][R2.64], R0 ;  /* 0x0000000002007986 */ /* 0x0001e2000c101524 */
[----:B------:R-:W-:Y:S05]  /*27d0*/  BRA `(.L_x_603) ;  /* 0x0000000c00687947 */ /* 0x000fea0003800000 */
.L_x_606:
[----:B------:R-:W-:-:S09]  /*27e0*/  UISETP.NE.AND UP0, UPT, UR4, 0x7, UPT ;  /* 0x000000070400788c */ /* 0x000fd2000bf05270 */
[----:B------:R-:W-:Y:S05]  /*27f0*/  BRA.U !UP0, `(.L_x_608) ;  /* 0x0000000108647547 */ /* 0x000fea000b800000 */
[----:B------:R-:W-:-:S09]  /*2800*/  UISETP.NE.AND UP0, UPT, UR4, 0x8, UPT ;  /* 0x000000080400788c */ /* 0x000fd2000bf05270 */
[----:B------:R-:W-:Y:S05]  /*2810*/  BRA.U !UP0, `(.L_x_609) ;  /* 0x0000000108307547 */ /* 0x000fea000b800000 */
[----:B------:R-:W-:-:S09]  /*2820*/  UISETP.NE.AND UP0, UPT, UR4, 0x9, UPT ;  /* 0x000000090400788c */ /* 0x000fd2000bf05270 */
[----:B------:R-:W-:Y:S05]  /*2830*/  BRA.U UP0, `(.L_x_602) ;  /* 0x0000000900a87547 */ /* 0x000fea000b800000 */
[----:B------:R-:W-:Y:S01]  /*2840*/  UMOV UR4, 0xf0000000 ;  /* 0xf000000000047882 */ /* 0x000fe20000000000 */
[----:B------:R-:W-:Y:S01]  /*2850*/  UMOV UR5, 0x380fffff ;  /* 0x380fffff00057882 */ /* 0x000fe20000000000 */
[----:B-1-345:R-:W0:Y:S01]  /*2860*/  F2F.F32.F64 R8, R4 ;  /* 0x0000000400087310 */ /* 0x03ae220000301000 */
[----:B------:R-:W-:Y:S02]  /*2870*/  DSETP.GEU.AND P1, PT, |R4|, UR4, PT ;  /* 0x0000000404007e2a */ /* 0x000fe4000bf2e200 */
[----:B--2---:R-:W-:-:S05]  /*2880*/  DSETP.GEU.AND P0, PT, |R6|, UR4, PT ;  /* 0x0000000406007e2a */ /* 0x004fca000bf0e200 */
[----:B------:R-:W1:Y:S07]  /*2890*/  F2F.F32.F64 R9, -R6 ;  /* 0x8000000600097310 */ /* 0x000e6e0000301000 */
[----:B0-----:R-:W-:Y:S02]  /*28a0*/  @!P1 FMUL R8, R8, 1.175494350822287508e-38 ;  /* 0x0080000008089820 */ /* 0x001fe40000400000 */
[----:B-1----:R-:W-:-:S05]  /*28b0*/  @!P0 FMUL R9, R9, 1.175494350822287508e-38 ;  /* 0x0080000009098820 */ /* 0x002fca0000400000 */
[----:B------:R0:W-:Y:S01]  /*28c0*/  STG.E.64 desc[UR36][R2.64], R8 ;  /* 0x0000000802007986 */ /* 0x0001e2000c101b24 */
[----:B------:R-:W-:Y:S05]  /*28d0*/  BRA `(.L_x_603) ;  /* 0x0000000c00287947 */ /* 0x000fea0003800000 */
.L_x_609:
        /* <DEDUP_REMOVED lines=8> */
[----:B------:R-:W-:-:S05]  /*2960*/  F2FP.F16.F32.PACK_AB R9, R0, R9 ;  /* 0x000000090009723e */ /* 0x000fca00000000ff */
[----:B------:R0:W-:Y:S01]  /*2970*/  STG.E desc[UR36][R2.64], R9 ;  /* 0x0000000902007986 */ /* 0x0001e2000c101924 */
[----:B------:R-:W-:Y:S05]  /*2980*/  BRA `(.L_x_603) ;  /* 0x0000000800fc7947 */ /* 0x000fea0003800000 */
.L_x_608:
[----:B-1-345:R0:W-:Y:S01]  /*2990*/  STG.E.64 desc[UR36][R2.64], R4 ;  /* 0x0000000402007986 */ /* 0x03a1e2000c101b24 */
[----:B------:R-:W-:Y:S05]  /*29a0*/  BRA `(.L_x_603) ;  /* 0x0000000800f47947 */ /* 0x000fea0003800000 */
.L_x_598:
        /* <DEDUP_REMOVED lines=8> */
[----:B-12--5:R-:W-:-:S06]  /*2a30*/  DSETP.NEU.AND P0, PT, R6, RZ, PT ;  /* 0x000000ff0600722a */ /* 0x026fcc0003f0d000 */
[----:B---34-:R-:W-:-:S06]  /*2a40*/  DSETP.NEU.OR P0, PT, R4, RZ, P0 ;  /* 0x000000ff0400722a */ /* 0x018fcc000070d400 */
[----:B------:R-:W-:-:S05]  /*2a50*/  SEL R5, RZ, 0x1, !P0 ;  /* 0x00000001ff057807 */ /* 0x000fca0004000000 */
[----:B------:R0:W-:Y:S01]  /*2a60*/  STG.E.U8 desc[UR36][R2.64], R5 ;  /* 0x0000000502007986 */ /* 0x0001e2000c101124 */
[----:B------:R-:W-:Y:S05]  /*2a70*/  BRA `(.L_x_603) ;  /* 0x0000000800c07947 */ /* 0x000fea0003800000 */
.L_x_612:
[----:B-12--5:R-:W-:-:S07]  /*2a80*/  DADD R6, -RZ, -R6 ;  /* 0x00000000ff067229 */ /* 0x026fce0000000906 */
[----:B---34-:R0:W-:Y:S01]  /*2a90*/  STG.E.128 desc[UR36][R2.64], R4 ;  /* 0x0000000402007986 */ /* 0x0181e2000c101d24 */
[----:B------:R-:W-:Y:S05]  /*2aa0*/  BRA `(.L_x_603) ;  /* 0x0000000800b47947 */ /* 0x000fea0003800000 */
.L_x_611:
        /* <DEDUP_REMOVED lines=9> */
[----:B------:R-:W-:Y:S01]  /*2b40*/  DSETP.GEU.AND P0, PT, |R4|, UR4, PT ;  /* 0x0000000404007e2a */ /* 0x000fe2000bf0e200 */
[----:B------:R-:W-:Y:S01]  /*2b50*/  BSSY.RECONVERGENT B0, `(.L_x_615) ;  /* 0x000000d000007945 */ /* 0x000fe20003800200 */
[----:B--2---:R-:W-:-:S12]  /*2b60*/  IMAD.MOV.U32 R0, RZ, RZ, 0x7f ;  /* 0x0000007fff007424 */ /* 0x004fd800078e00ff */
[----:B0-----:R-:W-:-:S05]  /*2b70*/  @!P0 FMUL R9, R9, 1.175494350822287508e-38 ;  /* 0x0080000009098820 */ /* 0x001fca0000400000 */
[----:B------:R-:W-:Y:S02]  /*2b80*/  LOP3.LUT R6, R9, 0x7fffffff, RZ, 0xc0, !PT ;  /* 0x7fffffff09067812 */ /* 0x000fe400078ec0ff */
[----:B------:R-:W-:Y:S02]  /*2b90*/  SHF.R.U32.HI R7, RZ, 0x18, R9 ;  /* 0x00000018ff077819 */ /* 0x000fe40000011609 */
        /* <DEDUP_REMOVED lines=8> */
.L_x_616:
[----:B------:R-:W-:Y:S05]  /*2c20*/  BSYNC.RECONVERGENT B0 ;  /* 0x0000000000007941 */ /* 0x000fea0003800200 */
.L_x_615:
[----:B------:R-:W-:-:S05]  /*2c30*/  LOP3.LUT R7, R0, 0x80, R7, 0xf8, !PT ;  /* 0x0000008000077812 */ /* 0x000fca00078ef807 */
[----:B------:R0:W-:Y:S01]  /*2c40*/  STG.E.U8 desc[UR36][R2.64], R7 ;  /* 0x0000000702007986 */ /* 0x0001e2000c101124 */
[----:B------:R-:W-:Y:S05]  /*2c50*/  BRA `(.L_x_603) ;  /* 0x0000000800487947 */ /* 0x000fea0003800000 */
.L_x_614:
[----:B------:R-:W-:Y:S01]  /*2c60*/  UMOV UR4, 0xf0000000 ;  /* 0xf000000000047882 */ /* 0x000fe20000000000 */
[----:B------:R-:W-:Y:S01]  /*2c70*/  UMOV UR5, 0x380fffff ;  /* 0x380fffff00057882 */ /* 0x000fe20000000000 */
[----:B-1-345:R-:W0:Y:S01]  /*2c80*/  F2F.F32.F64 R9, R4 ;  /* 0x0000000400097310 */ /* 0x03ae220000301000 */
[----:B------:R-:W-:Y:S01]  /*2c90*/  DSETP.GEU.AND P0, PT, |R4|, UR4, PT ;  /* 0x0000000404007e2a */ /* 0x000fe2000bf0e200 */
[----:B------:R-:W-:-:S13]  /*2ca0*/  BSSY.RECONVERGENT B0, `(.L_x_617) ;  /* 0x000000f000007945 */ /* 0x000fda0003800200 */
[----:B0-----:R-:W-:-:S05]  /*2cb0*/  @!P0 FMUL R9, R9, 1.175494350822287508e-38 ;  /* 0x0080000009098820 */ /* 0x001fca0000400000 */
[----:B--2---:R-:W-:Y:S02]  /*2cc0*/  LOP3.LUT R6, R9, 0x7fffffff, RZ, 0xc0, !PT ;  /* 0x7fffffff09067812 */ /* 0x004fe400078ec0ff */
        /* <DEDUP_REMOVED lines=12> */
.L_x_618:
[----:B------:R-:W-:Y:S05]  /*2d90*/  BSYNC.RECONVERGENT B0 ;  /* 0x0000000000007941 */ /* 0x000fea0003800200 */
.L_x_617:
[----:B------:R-:W-:-:S05]  /*2da0*/  LOP3.LUT R7, R0, 0x80, R7, 0xf8, !PT ;  /* 0x0000008000077812 */ /* 0x000fca00078ef807 */
[----:B------:R0:W-:Y:S01]  /*2db0*/  STG.E.U8 desc[UR36][R2.64], R7 ;  /* 0x0000000702007986 */ /* 0x0001e2000c101124 */
[----:B------:R-:W-:Y:S05]  /*2dc0*/  BRA `(.L_x_603) ;  /* 0x0000000400ec7947 */ /* 0x000fea0003800000 */
.L_x_613:
[----:B------:R-:W-:Y:S01]  /*2dd0*/  UMOV UR4, 0xf0000000 ;  /* 0xf000000000047882 */ /* 0x000fe20000000000 */
[----:B------:R-:W-:Y:S01]  /*2de0*/  UMOV UR5, 0x380fffff ;  /* 0x380fffff00057882 */ /* 0x000fe20000000000 */
[----:B-12345:R-:W0:Y:S01]  /*2df0*/  F2F.F32.F64 R0, R4 ;  /* 0x0000000400007310 */ /* 0x03ee220000301000 */
[----:B------:R-:W-:-:S14]  /*2e00*/  DSETP.GEU.AND P0, PT, |R4|, UR4, PT ;  /* 0x0000000404007e2a */ /* 0x000fdc000bf0e200 */
[----:B0-----:R-:W-:-:S05]  /*2e10*/  @!P0 FMUL R0, R0, 1.175494350822287508e-38 ;  /* 0x0080000000008820 */ /* 0x001fca0000400000 */
[----:B------:R-:W-:-:S05]  /*2e20*/  F2FP.BF16.F32.PACK_AB R0, RZ, R0 ;  /* 0x00000000ff00723e */ /* 0x000fca00000010ff */
[----:B------:R0:W-:Y:S01]  /*2e30*/  STG.E.U16 desc[UR36][R2.64], R0 ;  /* 0x0000000002007986 */ /* 0x0001e2000c101524 */
[----:B------:R-:W-:Y:S05]  /*2e40*/  BRA `(.L_x_603) ;  /* 0x0000000400cc7947 */ /* 0x000fea0003800000 */
.L_x_610:
        /* <DEDUP_REMOVED lines=8> */
[----:B-1-345:R-:W0:Y:S02]  /*2ed0*/  F2I.U32.F64.TRUNC R5, R4 ;  /* 0x0000000400057311 */ /* 0x03ae24000030d000 */
[----:B0-----:R0:W-:Y:S01]  /*2ee0*/  STG.E.U16 desc[UR36][R2.64], R5 ;  /* 0x0000000502007986 */ /* 0x0011e2000c101524 */
[----:B------:R-:W-:Y:S05]  /*2ef0*/  BRA `(.L_x_603) ;  /* 0x0000000400a07947 */ /* 0x000fea0003800000 */
.L_x_621:
[----:B------:R-:W-:Y:S01]  /*2f00*/  UMOV UR4, 0xf0000000 ;  /* 0xf000000000047882 */ /* 0x000fe20000000000 */
[----:B------:R-:W-:Y:S01]  /*2f10*/  UMOV UR5, 0x380fffff ;  /* 0x380fffff00057882 */ /* 0x000fe20000000000 */
[----:B-12345:R-:W0:Y:S01]  /*2f20*/  F2F.F32.F64 R7, R4 ;  /* 0x0000000400077310 */ /* 0x03ee220000301000 */
[----:B------:R-:W-:Y:S01]  /*2f30*/  DSETP.GEU.AND P0, PT, |R4|, UR4, PT ;  /* 0x0000000404007e2a */ /* 0x000fe2000bf0e200 */
[----:B------:R-:W-:Y:S01]  /*2f40*/  BSSY.RECONVERGENT B0, `(.L_x_622) ;  /* 0x0000015000007945 */ /* 0x000fe20003800200 */
[----:B------:R-:W-:-:S12]  /*2f50*/  MOV R0, 0x80 ;  /* 0x0000008000007802 */ /* 0x000fd80000000f00 */
[----:B0-----:R-:W-:-:S05]  /*2f60*/  @!P0 FMUL R7, R7, 1.175494350822287508e-38 ;  /* 0x0080000007078820 */ /* 0x001fca0000400000 */
[----:B------:R-:W-:-:S04]  /*2f70*/  LOP3.LUT R6, R7, 0x7fffffff, RZ, 0xc0, !PT ;  /* 0x7fffffff07067812 */ /* 0x000fc800078ec0ff */
        /* <DEDUP_REMOVED lines=9> */
.L_x_624:
[----:B------:R-:W-:-:S04]  /*3010*/  SHF.R.U32.HI R0, RZ, 0x14, R7 ;  /* 0x00000014ff007819 */ /* 0x000fc80000011607 */
[----:B------:R-:W-:-:S04]  /*3020*/  LOP3.LUT R0, R0, 0x1, RZ, 0xc0, !PT ;  /* 0x0000000100007812 */ /* 0x000fc800078ec0ff */
[----:B------:R-:W-:-:S04]  /*3030*/  IADD3 R0, PT, PT, R7, 0x487ffff, R0 ;  /* 0x0487ffff07007810 */ /* 0x000fc80007ffe000 */
[----:B------:R-:W-:-:S04]  /*3040*/  SHF.R.U32.HI R0, RZ, 0x14, R0 ;  /* 0x00000014ff007819 */ /* 0x000fc80000011600 */
[----:B------:R-:W-:-:S07]  /*3050*/  LOP3.LUT R4, R0, 0xff, RZ, 0xc0, !PT ;  /* 0x000000ff00047812 */ /* 0x000fce00078ec0ff */
.L_x_625:
[----:B------:R-:W-:-:S04]  /*3060*/  SHF.R.U32.HI R5, RZ, 0x18, R7 ;  /* 0x00000018ff057819 */ /* 0x000fc80000011607 */
[----:B------:R-:W-:-:S04]  /*3070*/  LOP3.LUT R4, R4, 0x80, R5, 0xf8, !PT ;  /* 0x0000008004047812 */ /* 0x000fc800078ef805 */
[----:B------:R-:W-:-:S07]  /*3080*/  PRMT R0, R4, 0x7610, R0 ;  /* 0x0000761004007816 */ /* 0x000fce0000000000 */
.L_x_623:
[----:B------:R-:W-:Y:S05]  /*3090*/  BSYNC.RECONVERGENT B0 ;  /* 0x0000000000007941 */ /* 0x000fea0003800200 */
.L_x_622:
[----:B------:R0:W-:Y:S01]  /*30a0*/  STG.E.U8 desc[UR36][R2.64], R0 ;  /* 0x0000000002007986 */ /* 0x0001e2000c101124 */
[----:B------:R-:W-:Y:S05]  /*30b0*/  BRA `(.L_x_603) ;  /* 0x0000000400307947 */ /* 0x000fea0003800000 */
.L_x_620:
[----:B------:R-:W-:Y:S01]  /*30c0*/  UMOV UR4, 0xf0000000 ;  /* 0xf000000000047882 */ /* 0x000fe20000000000 */
[----:B------:R-:W-:Y:S01]  /*30d0*/  UMOV UR5, 0x380fffff ;  /* 0x380fffff00057882 */ /* 0x000fe20000000000 */
[----:B-12345:R-:W0:Y:S01]  /*30e0*/  F2F.F32.F64 R7, R4 ;  /* 0x0000000400077310 */ /* 0x03ee220000301000 */
[----:B------:R-:W-:Y:S01]  /*30f0*/  DSETP.GEU.AND P0, PT, |R4|, UR4, PT ;  /* 0x0000000404007e2a */ /* 0x000fe2000bf0e200 */
[----:B------:R-:W-:Y:S01]  /*3100*/  BSSY.RECONVERGENT B0, `(.L_x_626) ;  /* 0x0000015000007945 */ /* 0x000fe20003800200 */
[----:B------:R-:W-:-:S12]  /*3110*/  IMAD.MOV.U32 R0, RZ, RZ, 0x80 ;  /* 0x00000080ff007424 */ /* 0x000fd800078e00ff */
        /* <DEDUP_REMOVED lines=11> */
.L_x_628:
[----:B------:R-:W-:-:S04]  /*31d0*/  SHF.R.U32.HI R0, RZ, 0x15, R7 ;  /* 0x00000015ff007819 */ /* 0x000fc80000011607 */
[----:B------:R-:W-:-:S04]  /*31e0*/  LOP3.LUT R0, R0, 0x1, RZ, 0xc0, !PT ;  /* 0x0000000100007812 */ /* 0x000fc800078ec0ff */
[----:B------:R-:W-:-:S04]  /*31f0*/  IADD3 R0, PT, PT, R7, 0x88fffff, R0 ;  /* 0x088fffff07007810 */ /* 0x000fc80007ffe000 */
[----:B------:R-:W-:-:S04]  /*3200*/  SHF.R.U32.HI R0, RZ, 0x15, R0 ;  /* 0x00000015ff007819 */ /* 0x000fc80000011600 */
[----:B------:R-:W-:-:S07]  /*3210*/  LOP3.LUT R4, R0, 0xff, RZ, 0xc0, !PT ;  /* 0x000000ff00047812 */ /* 0x000fce00078ec0ff */
.L_x_629:
[----:B------:R-:W-:-:S04]  /*3220*/  SHF.R.U32.HI R5, RZ, 0x18, R7 ;  /* 0x00000018ff057819 */ /* 0x000fc80000011607 */
[----:B------:R-:W-:-:S04]  /*3230*/  LOP3.LUT R4, R4, 0x80, R5, 0xf8, !PT ;  /* 0x0000008004047812 */ /* 0x000fc800078ef805 */
[----:B------:R-:W-:-:S07]  /*3240*/  PRMT R0, R4, 0x7610, R0 ;  /* 0x0000761004007816 */ /* 0x000fce0000000000 */
.L_x_627:
[----:B------:R-:W-:Y:S05]  /*3250*/  BSYNC.RECONVERGENT B0 ;  /* 0x0000000000007941 */ /* 0x000fea0003800200 */
.L_x_626:
[----:B------:R4:W-:Y:S01]  /*3260*/  STG.E.U8 desc[UR36][R2.64], R0 ;  /* 0x0000000002007986 */ /* 0x0009e2000c101124 */
[----:B------:R-:W-:Y:S05]  /*3270*/  BRA `(.L_x_603) ;  /* 0x0000000000c07947 */ /* 0x000fea0003800000 */
.L_x_619:
[----:B------:R-:W-:-:S09]  /*3280*/  UISETP.NE.AND UP0, UPT, UR4, 0x1c, UPT ;  /* 0x0000001c0400788c */ /* 0x000fd2000bf05270 */
[----:B------:R-:W-:Y:S05]  /*3290*/  BRA.U !UP0, `(.L_x_630) ;  /* 0x0000000108b07547 */ /* 0x000fea000b800000 */
[----:B------:R-:W-:-:S09]  /*32a0*/  UISETP.NE.AND UP0, UPT, UR4, 0x1d, UPT ;  /* 0x0000001d0400788c */ /* 0x000fd2000bf05270 */
[----:B------:R-:W-:Y:S05]  /*32b0*/  BRA.U !UP0, `(.L_x_631) ;  /* 0x00000001089c7547 */ /* 0x000fea000b800000 */
[----:B------:R-:W-:-:S09]  /*32c0*/  UISETP.NE.AND UP0, UPT, UR4, 0x2c, UPT ;  /* 0x0000002c0400788c */ /* 0x000fd2000bf05270 */
[----:B------:R-:W-:Y:S05]  /*32d0*/  BRA.U !UP0, `(.L_x_632) ;  /* 0x0000000108447547 */ /* 0x000fea000b800000 */
.L_x_602:
[----:B--2---:R-:W-:Y:S01]  /*32e0*/  MOV R0, 0x0 ;  /* 0x0000000000007802 */ /* 0x004fe20000000f00 */
[----:B------:R-:W1:Y:S01]  /*32f0*/  LDCU.64 UR6, c[0x4][0x128] ;  /* 0x01002500ff0677ac */ /* 0x000e620008000a00 */
[----:B------:R-:W-:Y:S02]  /*3300*/  HFMA2 R12, -RZ, RZ, 0, 5.9604644775390625e-08 ;  /* 0x00000001ff0c7431 */ /* 0x000fe400000001ff */
[----:B------:R-:W-:Y:S01]  /*3310*/  IMAD.MOV.U32 R8, RZ, RZ, 0x65 ;  /* 0x00000065ff087424 */ /* 0x000fe200078e00ff */
[----:B------:R0:W2:Y:S01]  /*3320*/  LDC.64 R2, c[0x4][R0] ;  /* 0x0100000000027b82 */ /* 0x0000a20000000a00 */
[----:B------:R-:W0:Y:S01]  /*3330*/  LDCU.64 UR8, c[0x4][0x130] ;  /* 0x01002600ff0877ac */ /* 0x000e220008000a00 */
[----:B------:R-:W-:Y:S01]  /*3340*/  IMAD.MOV.U32 R13, RZ, RZ, RZ ;  /* 0x000000ffff0d7224 */ /* 0x000fe200078e00ff */
[----:B------:R-:W0:Y:S01]  /*3350*/  LDCU.64 UR4, c[0x4][0x30] ;  /* 0x01000600ff0477ac */ /* 0x000e220008000a00 */
[----:B-1-345:R-:W-:Y:S01]  /*3360*/  IMAD.U32 R4, RZ, RZ, UR6 ;  /* 0x00000006ff047e24 */ /* 0x03afe2000f8e00ff */
[----:B------:R-:W-:Y:S01]  /*3370*/  MOV R5, UR7 ;  /* 0x0000000700057c02 */ /* 0x000fe20008000f00 */
[----:B0-----:R-:W-:-:S02]  /*3380*/  IMAD.U32 R6, RZ, RZ, UR8 ;  /* 0x00000008ff067e24 */ /* 0x001fc4000f8e00ff */
[----:B------:R-:W-:Y:S01]  /*3390*/  IMAD.U32 R7, RZ, RZ, UR9 ;  /* 0x00000009ff077e24 */ /* 0x000fe2000f8e00ff */
[----:B------:R-:W-:Y:S01]  /*33a0*/  MOV R10, UR4 ;  /* 0x00000004000a7c02 */ /* 0x000fe20008000f00 */
[----:B------:R-:W-:-:S07]  /*33b0*/  IMAD.U32 R11, RZ, RZ, UR5 ;  /* 0x00000005ff0b7e24 */ /* 0x000fce000f8e00ff */
[----:B------:R-:W-:-:S07]  /*33c0*/  LEPC R20, `(.L_x_633) ;  /* 0x000000001014794e */ /* 0x000fce0000000000 */
[----:B--2---:R-:W-:Y:S05]  /*33d0*/  CALL.ABS.NOINC R2 ;  /* 0x0000000002007343 */ /* 0x004fea0003c00000 */
.L_x_633:
[----:B------:R-:W-:Y:S05]  /*33e0*/  BRA `(.L_x_603) ;  /* 0x0000000000647947 */ /* 0x000fea0003800000 */
.L_x_632:
[----:B------:R-:W-:Y:S01]  /*33f0*/  UMOV UR4, 0xf0000000 ;  /* 0xf000000000047882 */ /* 0x000fe20000000000 */
[----:B------:R-:W-:Y:S01]  /*3400*/  UMOV UR5, 0x380fffff ;  /* 0x380fffff00057882 */ /* 0x000fe20000000000 */
[----:B-1-345:R0:W1:Y:S01]  /*3410*/  F2F.F32.F64 R8, R4 ;  /* 0x0000000400087310 */ /* 0x03a0620000301000 */
[----:B------:R-:W-:Y:S01]  /*3420*/  DSETP.GEU.AND P0, PT, |R4|, UR4, PT ;  /* 0x0000000404007e2a */ /* 0x000fe2000bf0e200 */
[----:B0-----:R-:W-:-:S13]  /*3430*/  IMAD.MOV.U32 R5, RZ, RZ, 0xff ;  /* 0x000000ffff057424 */ /* 0x001fda00078e00ff */
[----:B-1----:R-:W-:-:S05]  /*3440*/  @!P0 FMUL R8, R8, 1.175494350822287508e-38 ;  /* 0x0080000008088820 */ /* 0x002fca0000400000 */
[----:B--2---:R-:W-:-:S04]  /*3450*/  SHF.R.U32.HI R6, RZ, 0x17, R8 ;  /* 0x00000017ff067819 */ /* 0x004fc80000011608 */
[----:B------:R-:W-:-:S04]  /*3460*/  LOP3.LUT R7, R6, 0xff, RZ, 0xc0, !PT ;  /* 0x000000ff06077812 */ /* 0x000fc800078ec0ff */
[----:B------:R-:W-:-:S13]  /*3470*/  ISETP.NE.AND P1, PT, R7, 0xff, PT ;  /* 0x000000ff0700780c */ /* 0x000fda0003f25270 */
[--C-:B------:R-:W-:Y:S02]  /*3480*/  @P1 SHF.R.U32.HI R0, RZ, 0x16, R8.reuse ;  /* 0x00000016ff001819 */ /* 0x100fe40000011608 */
[----:B------:R-:W-:Y:S02]  /*3490*/  @P1 LOP3.LUT P0, RZ, R7, 0x3fffff, R8, 0xf8, !PT ;  /* 0x003fffff07ff1812 */ /* 0x000fe4000780f808 */
        /* <DEDUP_REMOVED lines=9> */
.L_x_631:
[----:B-1-345:R-:W0:Y:S02]  /*3530*/  F2I.U64.F64.TRUNC R4, R4 ;  /* 0x0000000400047311 */ /* 0x03ae24000030d800 */
[----:B0-----:R1:W-:Y:S01]  /*3540*/  STG.E.64 desc[UR36][R2.64], R4 ;  /* 0x0000000402007986 */ /* 0x0013e2000c101b24 */
[----:B------:R-:W-:Y:S05]  /*3550*/  BRA `(.L_x_603) ;  /* 0x0000000000087947 */ /* 0x000fea0003800000 */
.L_x_630:
[----:B-1-345:R-:W0:Y:S02]  /*3560*/  F2I.U32.F64.TRUNC R5, R4 ;  /* 0x0000000400057311 */ /* 0x03ae24000030d000 */
[----:B0-----:R0:W-:Y:S02]  /*3570*/  STG.E desc[UR36][R2.64], R5 ;  /* 0x0000000502007986 */ /* 0x0011e4000c101924 */
.L_x_603:
[----:B------:R-:W-:-:S07]  /*3580*/  IADD3 R17, PT, PT, R17, 0x80, RZ ;  /* 0x0000008011117810 */ /* 0x000fce0007ffe0ff */
.L_x_567:
[----:B------:R-:W-:Y:S05]  /*3590*/  BSYNC.RECONVERGENT B7 ;  /* 0x0000000000077941 */ /* 0x000fea0003800200 */
.L_x_566:
[----:B------:R-:W5:Y:S01]  /*35a0*/  LDCU UR4, c[0x0][0x380] ;  /* 0x00007000ff0477ac */ /* 0x000f620008000800 */
[----:B------:R-:W-:Y:S01]  /*35b0*/  BSSY.RECONVERGENT B7, `(.L_x_634) ;  /* 0x000034b000077945 */ /* 0x000fe20003800200 */
[----:B-----5:R-:W-:-:S13]  /*35c0*/  ISETP.GE.AND P0, PT, R17, UR4, PT ;  /* 0x0000000411007c0c */ /* 0x020fda000bf06270 */
[----:B------:R-:W-:Y:S05]  /*35d0*/  @P0 BRA `(.L_x_635) ;  /* 0x0000003400200947 */ /* 0x000fea0003800000 */
[----:B------:R-:W5:Y:S01]  /*35e0*/  LDCU UR4, c[0x0][0x388] ;  /* 0x00007100ff0477ac */ /* 0x000f620008000800 */
[----:B0-2-4-:R-:W-:Y:S02]  /*35f0*/  IMAD.MOV.U32 R0, RZ, RZ, RZ ;  /* 0x000000ffff007224 */ /* 0x015fe400078e00ff */
[----:B------:R-:W-:Y:S01]  /*3600*/  IMAD.MOV.U32 R16, RZ, RZ, RZ ;  /* 0x000000ffff107224 */ /* 0x000fe200078e00ff */
[----:B-----5:R-:W-:-:S09]  /*3610*/  UISETP.NE.AND UP0, UPT, UR4, URZ, UPT ;  /* 0x000000ff0400728c */ /* 0x020fd2000bf05270 */
[----:B------:R-:W-:Y:S05]  /*3620*/  BRA.U !UP0, `(.L_x_636) ;  /* 0x0000001108a87547 */ /* 0x000fea000b800000 */
[----:B------:R-:W1:Y:S01]  /*3630*/  LDCU.64 UR4, c[0x0][0x390] ;  /* 0x00007200ff0477ac */ /* 0x000e620008000a00 */
[----:B------:R-:W-:Y:S01]  /*3640*/  HFMA2 R16, -RZ, RZ, 0, 0 ;  /* 0x00000000ff107431 */ /* 0x000fe200000001ff */
[----:B------:R-:W0:Y:S01]  /*3650*/  LDCU UR6, c[0x0][0x38c] ;  /* 0x00007180ff0677ac */ /* 0x000e220008000800 */
[----:B------:R-:W2:Y:S01]  /*3660*/  LDCU.64 UR8, c[0x0][0x4b8] ;  /* 0x00009700ff0877ac */ /* 0x000ea20008000a00 */
[----:B------:R-:W-:Y:S02]  /*3670*/  UISETP.NE.AND UP0, UPT, UR40, URZ, UPT ;  /* 0x000000ff2800728c */ /* 0x000fe4000bf05270 */
[----:B-1-3--:R-:W-:-:S05]  /*3680*/  IMAD.HI.U32 R2, R17, UR4, R16 ;  /* 0x0000000411027c27 */ /* 0x00afca000f8e0010 */
[----:B------:R-:W-:-:S05]  /*3690*/  SHF.R.U32.HI R3, RZ, UR5, R2 ;  /* 0x00000005ff037c19 */ /* 0x000fca0008011602 */
[----:B------:R-:W-:-:S04]  /*36a0*/  IMAD.MOV R0, RZ, RZ, -R3 ;  /* 0x000000ffff007224 */ /* 0x000fc800078e0a03 */
[----:B0-----:R-:W-:-:S04]  /*36b0*/  IMAD R0, R0, UR6, R17 ;  /* 0x0000000600007c24 */ /* 0x001fc8000f8e0211 */
        /* <DEDUP_REMOVED lines=289> */
.L_x_636:
[----:B------:R-:W1:Y:S01]  /*48d0*/  LDCU.64 UR6, c[0x0][0x588] ;  /* 0x0000b100ff0677ac */ /* 0x000e620008000a00 */
[----:B------:R-:W-:Y:S01]  /*48e0*/  BSSY.RECONVERGENT B6, `(.L_x_637) ;  /* 0x0000104000067945 */ /* 0x000fe20003800200 */
[----:B------:R-:W-:-:S04]  /*48f0*/  UPRMT UR4, UR41, 0x9910, URZ ;  /* 0x0000991029047896 */ /* 0x000fc800080000ff */
[----:B------:R-:W-:Y:S01]  /*4900*/  UISETP.GT.AND UP0, UPT, UR4, 0x9, UPT ;  /* 0x000000090400788c */ /* 0x000fe2000bf04270 */
[----:B-1-3--:R-:W-:-:S05]  /*4910*/  IADD3 R2, P0, PT, R0, UR6, RZ ;  /* 0x0000000600027c10 */ /* 0x00afca000ff1e0ff */
        /* <DEDUP_REMOVED lines=14> */
.L_x_641:
[----:B------:R-:W2:Y:S01]  /*4a00*/  LDG.E.U8 R2, desc[UR36][R2.64] ;  /* 0x0000002402027981 */ /* 0x000ea2000c1e1100 */
[----:B------:R-:W-:Y:S01]  /*4a10*/  CS2R R6, SRZ ;  /* 0x0000000000067805 */ /* 0x000fe2000001ff00 */
[----:B--2---:R0:W1:Y:S01]  /*4a20*/  I2F.F64.U16 R4, R2 ;  /* 0x0000000200047312 */ /* 0x0040620000101800 */
[----:B------:R-:W-:Y:S05]  /*4a30*/  BRA `(.L_x_643) ;  /* 0x0000000c00b87947 */ /* 0x000fea0003800000 */
.L_x_640:
        /* <DEDUP_REMOVED lines=10> */
.L_x_645:
[----:B------:R-:W2:Y:S01]  /*4ae0*/  LDG.E R2, desc[UR36][R2.64] ;  /* 0x0000002402027981 */ /* 0x000ea2000c1e1900 */
[----:B------:R-:W-:Y:S01]  /*4af0*/  CS2R R6, SRZ ;  /* 0x0000000000067805 */ /* 0x000fe2000001ff00 */
[----:B--2---:R0:W1:Y:S01]  /*4b00*/  I2F.F64 R4, R2 ;  /* 0x0000000200047312 */ /* 0x0040620000201c00 */
[----:B------:R-:W-:Y:S05]  /*4b10*/  BRA `(.L_x_643) ;  /* 0x0000000c00807947 */ /* 0x000fea0003800000 */
.L_x_644:
[----:B------:R-:W2:Y:S01]  /*4b20*/  LDG.E.U16 R2, desc[UR36][R2.64] ;  /* 0x0000002402027981 */ /* 0x000ea2000c1e1500 */
[----:B------:R-:W-:Y:S01]  /*4b30*/  CS2R R6, SRZ ;  /* 0x0000000000067805 */ /* 0x000fe2000001ff00 */
[----:B--2---:R0:W1:Y:S01]  /*4b40*/  I2F.F64.S16 R4, R2 ;  /* 0x0000000200047312 */ /* 0x0040620000101c00 */
[----:B------:R-:W-:Y:S05]  /*4b50*/  BRA `(.L_x_643) ;  /* 0x0000000c00707947 */ /* 0x000fea0003800000 */
.L_x_639:
        /* <DEDUP_REMOVED lines=11> */
.L_x_647:
[----:B------:R-:W2:Y:S01]  /*4c10*/  LDG.E.U16 R0, desc[UR36][R2.64] ;  /* 0x0000002402007981 */ /* 0x000ea2000c1e1500 */
[----:B------:R-:W-:Y:S01]  /*4c20*/  CS2R R6, SRZ ;  /* 0x0000000000067805 */ /* 0x000fe2000001ff00 */
[----:B--2---:R-:W-:-:S05]  /*4c30*/  HADD2.F32 R0, -RZ, R0.H0_H0 ;  /* 0x20000000ff007230 */ /* 0x004fca0000004100 */
[----:B------:R-:W-:-:S04]  /*4c40*/  FMUL.FTZ R0, R0, 1 ;  /* 0x3f80000000007820 */ /* 0x000fc80000410000 */
[----:B------:R0:W1:Y:S01]  /*4c50*/  F2F.F64.F32 R4, R0 ;  /* 0x0000000000047310 */ /* 0x0000620000201800 */
[----:B------:R-:W-:Y:S05]  /*4c60*/  BRA `(.L_x_643) ;  /* 0x0000000c002c7947 */ /* 0x000fea0003800000 */
.L_x_646:
        /* <DEDUP_REMOVED lines=12> */
.L_x_649:
        /* <DEDUP_REMOVED lines=8> */
.L_x_648:
[----:B------:R0:W5:Y:S01]  /*4db0*/  LDG.E.64 R4, desc[UR36][R2.64] ;  /* 0x0000002402047981 */ /* 0x000162000c1e1b00 */
[----:B------:R-:W-:Y:S01]  /*4dc0*/  CS2R R6, SRZ ;  /* 0x0000000000067805 */ /* 0x000fe2000001ff00 */
[----:B------:R-:W-:Y:S06]  /*4dd0*/  BRA `(.L_x_643) ;  /* 0x0000000800d07947 */ /* 0x000fec0003800000 */
.L_x_638:
        /* <DEDUP_REMOVED lines=14> */
.L_x_652:
[----:B------:R0:W5:Y:S01]  /*4ec0*/  LDG.E.128 R4, desc[UR36][R2.64] ;  /* 0x0000002402047981 */ /* 0x000162000c1e1d00 */
[----:B------:R-:W-:Y:S05]  /*4ed0*/  BRA `(.L_x_643) ;  /* 0x0000000800907947 */ /* 0x000fea0003800000 */
.L_x_651:
        /* <DEDUP_REMOVED lines=28> */
.L_x_654:
[----:B------:R-:W2:Y:S01]  /*50a0*/  LDG.E.U8 R2, desc[UR36][R2.64] ;  /* 0x0000002402027981 */ /* 0x000ea2000c1e1100 */
[----:B------:R-:W-:Y:S01]  /*50b0*/  CS2R R6, SRZ ;  /* 0x0000000000067805 */ /* 0x000fe2000001ff00 */
[C---:B--2---:R-:W-:Y:S01]  /*50c0*/  IMAD.SHL.U32 R0, R2.reuse, 0x2000000, RZ ;  /* 0x0200000002007824 */ /* 0x044fe200078e00ff */
[----:B------:R-:W-:-:S04]  /*50d0*/  SHF.L.U32 R5, R2, 0x8, RZ ;  /* 0x0000000802057819 */ /* 0x000fc800000006ff */
[----:B------:R-:W-:-:S13]  /*50e0*/  ISETP.GE.U32.AND P0, PT, R0, 0x8000000, PT ;  /* 0x080000000000780c */ /* 0x000fda0003f06070 */
[C---:B------:R-:W-:Y:S02]  /*50f0*/  @!P0 LOP3.LUT R4, R5.reuse, 0x7f00, RZ, 0xc0, !PT ;  /* 0x00007f0005048812 */ /* 0x040fe400078ec0ff */
[----:B------:R-:W-:Y:S02]  /*5100*/  @P0 LEA.HI R0, R0, 0x70000000, RZ, 0x1c ;  /* 0x7000000000000811 */ /* 0x000fe400078fe0ff */
[----:B------:R-:W-:Y:S02]  /*5110*/  @!P0 LOP3.LUT R4, R4, 0x3f000000, RZ, 0xfc, !PT ;  /* 0x3f00000004048812 */ /* 0x000fe400078efcff */
[----:B------:R-:W-:Y:S01]  /*5120*/  PRMT R5, R5, 0x9910, RZ ;  /* 0x0000991005057816 */ /* 0x000fe200000000ff */
[----:B------:R-:W-:Y:S02]  /*5130*/  @P0 FMUL.FTZ R0, R0, 1.9259299443872358531e-34 ;  /* 0x0780000000000820 */ /* 0x000fe40000410000 */
[----:B------:R-:W-:-:S05]  /*5140*/  @!P0 FADD.FTZ R0, R4, -0.5 ;  /* 0xbf00000004008421 */ /* 0x000fca0000010000 */
[----:B------:R-:W-:-:S05]  /*5150*/  LOP3.LUT R0, R0, 0x80000000, R5, 0xf8, !PT ;  /* 0x8000000000007812 */ /* 0x000fca00078ef805 */
[----:B------:R-:W-:-:S04]  /*5160*/  FMUL.FTZ R0, R0, 1 ;  /* 0x3f80000000007820 */ /* 0x000fc80000410000 */
[----:B------:R1:W2:Y:S01]  /*5170*/  F2F.F64.F32 R4, R0 ;  /* 0x0000000000047310 */ /* 0x0002a20000201800 */
[----:B------:R-:W-:Y:S05]  /*5180*/  BRA `(.L_x_643) ;  /* 0x0000000400e47947 */ /* 0x000fea0003800000 */
.L_x_653:
[----:B------:R-:W2:Y:S01]  /*5190*/  LDG.E.U16 R0, desc[UR36][R2.64] ;  /* 0x0000002402007981 */ /* 0x000ea2000c1e1500 */
[----:B------:R-:W-:Y:S01]  /*51a0*/  CS2R R6, SRZ ;  /* 0x0000000000067805 */ /* 0x000fe2000001ff00 */
[----:B--2---:R-:W-:-:S04]  /*51b0*/  IMAD.U32 R0, R0, 0x10000, RZ ;  /* 0x0001000000007824 */ /* 0x004fc800078e00ff */
[----:B------:R-:W-:-:S04]  /*51c0*/  FMUL.FTZ R0, R0, 1 ;  /* 0x3f80000000007820 */ /* 0x000fc80000410000 */
[----:B------:R3:W4:Y:S01]  /*51d0*/  F2F.F64.F32 R4, R0 ;  /* 0x0000000000047310 */ /* 0x0007220000201800 */
[----:B------:R-:W-:Y:S05]  /*51e0*/  BRA `(.L_x_643) ;  /* 0x0000000400cc7947 */ /* 0x000fea0003800000 */
.L_x_650:
        /* <DEDUP_REMOVED lines=12> */
.L_x_657:
        /* <DEDUP_REMOVED lines=22> */
.L_x_659:
[----:B------:R-:W-:Y:S05]  /*5410*/  BSYNC.RECONVERGENT B0 ;  /* 0x0000000000007941 */ /* 0x000fea0003800200 */
.L_x_658:
[----:B------:R-:W-:Y:S02]  /*5420*/  SHF.L.U32 R0, R0, 0x14, RZ ;  /* 0x0000001400007819 */ /* 0x000fe400000006ff */
[----:B------:R-:W-:-:S04]  /*5430*/  LEA R2, R2, 0x3b800000, 0x17 ;  /* 0x3b80000002027811 */ /* 0x000fc800078eb8ff */
[----:B------:R-:W-:-:S05]  /*5440*/  LOP3.LUT R0, R2, R0, R9, 0xfe, !PT ;  /* 0x0000000002007212 */ /* 0x000fca00078efe09 */
[----:B------:R-:W-:-:S04]  /*5450*/  FMUL.FTZ R0, R0, 1 ;  /* 0x3f80000000007820 */ /* 0x000fc80000410000 */
[----:B------:R0:W1:Y:S01]  /*5460*/  F2F.F64.F32 R4, R0 ;  /* 0x0000000000047310 */ /* 0x0000620000201800 */
[----:B------:R-:W-:Y:S05]  /*5470*/  BRA `(.L_x_643) ;  /* 0x0000000400287947 */ /* 0x000fea0003800000 */
.L_x_656:
        /* <DEDUP_REMOVED lines=22> */
.L_x_661:
[----:B------:R-:W-:Y:S05]  /*55e0*/  BSYNC.RECONVERGENT B0 ;  /* 0x0000000000007941 */ /* 0x000fea0003800200 */
.L_x_660:
[----:B------:R-:W-:Y:S01]  /*55f0*/  IMAD.SHL.U32 R0, R0, 0x200000, RZ ;  /* 0x0020000000007824 */ /* 0x000fe200078e00ff */
[----:B------:R-:W-:-:S04]  /*5600*/  LEA R2, R2, 0x37800000, 0x17 ;  /* 0x3780000002027811 */ /* 0x000fc800078eb8ff */
[----:B------:R-:W-:-:S05]  /*5610*/  LOP3.LUT R0, R2, R0, R9, 0xfe, !PT ;  /* 0x0000000002007212 */ /* 0x000fca00078efe09 */
[----:B------:R-:W-:-:S04]  /*5620*/  FMUL.FTZ R0, R0, 1 ;  /* 0x3f80000000007820 */ /* 0x000fc80000410000 */
[----:B------:R0:W1:Y:S01]  /*5630*/  F2F.F64.F32 R4, R0 ;  /* 0x0000000000047310 */ /* 0x0000620000201800 */
[----:B------:R-:W-:Y:S05]  /*5640*/  BRA `(.L_x_643) ;  /* 0x0000000000b47947 */ /* 0x000fea0003800000 */
.L_x_655:
[----:B------:R-:W-:-:S09]  /*5650*/  UISETP.NE.AND UP0, UPT, UR4, 0x1c, UPT ;  /* 0x0000001c0400788c */ /* 0x000fd2000bf05270 */
[----:B------:R-:W-:Y:S05]  /*5660*/  BRA.U !UP0, `(.L_x_662) ;  /* 0x0000000108a07547 */ /* 0x000fea000b800000 */
[----:B------:R-:W-:-:S09]  /*5670*/  UISETP.NE.AND UP0, UPT, UR4, 0x1d, UPT ;  /* 0x0000001d0400788c */ /* 0x000fd2000bf05270 */
[----:B------:R-:W-:Y:S05]  /*5680*/  BRA.U !UP0, `(.L_x_663) ;  /* 0x0000000108887547 */ /* 0x000fea000b800000 */
[----:B------:R-:W-:-:S09]  /*5690*/  UISETP.NE.AND UP0, UPT, UR4, 0x2c, UPT ;  /* 0x0000002c0400788c */ /* 0x000fd2000bf05270 */
[----:B------:R-:W-:Y:S05]  /*56a0*/  BRA.U UP0, `(.L_x_642) ;  /* 0x0000000100347547 */ /* 0x000fea000b800000 */
[----:B------:R-:W2:Y:S01]  /*56b0*/  LDG.E.U8 R0, desc[UR36][R2.64] ;  /* 0x0000002402007981 */ /* 0x000ea2000c1e1100 */
[----:B------:R-:W-:Y:S01]  /*56c0*/  HFMA2 R4, -RZ, RZ, 0, 0 ;  /* 0x00000000ff047431 */ /* 0x000fe200000001ff */
[----:B------:R-:W-:Y:S01]  /*56d0*/  CS2R R6, SRZ ;  /* 0x0000000000067805 */ /* 0x000fe2000001ff00 */
        /* <DEDUP_REMOVED lines=8> */
[----:B------:R0:W1:Y:S01]  /*5760*/  @P0 F2F.F64.F32 R4, R0 ;  /* 0x0000000000040310 */ /* 0x0000620000201800 */
[----:B------:R-:W-:Y:S05]  /*5770*/  BRA `(.L_x_643) ;  /* 0x0000000000687947 */ /* 0x000fea0003800000 */
.L_x_642:
        /* <DEDUP_REMOVED lines=16> */
.L_x_664:
[----:B------:R-:W-:Y:S02]  /*5880*/  CS2R R4, SRZ ;  /* 0x0000000000047805 */ /* 0x000fe4000001ff00 */
[----:B------:R-:W-:Y:S01]  /*5890*/  CS2R R6, SRZ ;  /* 0x0000000000067805 */ /* 0x000fe2000001ff00 */
[----:B------:R-:W-:Y:S06]  /*58a0*/  BRA `(.L_x_643) ;  /* 0x00000000001c7947 */ /* 0x000fec0003800000 */
.L_x_663:
[----:B------:R-:W2:Y:S01]  /*58b0*/  LDG.E.64 R4, desc[UR36][R2.64] ;  /* 0x0000002402047981 */ /* 0x000ea2000c1e1b00 */
[----:B------:R-:W-:Y:S01]  /*58c0*/  CS2R R6, SRZ ;  /* 0x0000000000067805 */ /* 0x000fe2000001ff00 */
[----:B--2---:R-:W0:Y:S01]  /*58d0*/  I2F.F64.U64 R4, R4 ;  /* 0x0000000400047312 */ /* 0x004e220000301800 */
[----:B------:R-:W-:Y:S05]  /*58e0*/  BRA `(.L_x_643) ;  /* 0x00000000000c7947 */ /* 0x000fea0003800000 */
.L_x_662:
[----:B------:R-:W2:Y:S01]  /*58f0*/  LDG.E R2, desc[UR36][R2.64] ;  /* 0x0000002402027981 */ /* 0x000ea2000c1e1900 */
[----:B------:R-:W-:Y:S01]  /*5900*/  CS2R R6, SRZ ;  /* 0x0000000000067805 */ /* 0x000fe2000001ff00 */
[----:B--2---:R0:W1:Y:S06]  /*5910*/  I2F.F64.U32 R4, R2 ;  /* 0x0000000200047312 */ /* 0x00406c0000201800 */
.L_x_643:
[----:B------:R-:W-:Y:S05]  /*5920*/  BSYNC.RECONVERGENT B6 ;  /* 0x0000000000067941 */ /* 0x000fea0003800200 */
.L_x_637:
        /* <DEDUP_REMOVED lines=17> */
.L_x_668:
[----:B-12-45:R-:W0:Y:S02]  /*5a40*/  F2I.S64.F64.TRUNC R4, R4 ;  /* 0x0000000400047311 */ /* 0x036e24000030d900 */
[----:B0-----:R-:W-:-:S05]  /*5a50*/  MOV R7, R4 ;  /* 0x0000000400077202 */ /* 0x001fca0000000f00 */
[----:B------:R4:W-:Y:S01]  /*5a60*/  STG.E.U8 desc[UR36][R2.64], R7 ;  /* 0x0000000702007986 */ /* 0x0009e2000c101124 */
[----:B------:R-:W-:Y:S05]  /*5a70*/  BRA `(.L_x_670) ;  /* 0x0000000c00f47947 */ /* 0x000fea0003800000 */
.L_x_667:
        /* <DEDUP_REMOVED lines=9> */
.L_x_672:
[----:B-12-45:R-:W0:Y:S02]  /*5b10*/  F2I.F64.TRUNC R5, R4 ;  /* 0x0000000400057311 */ /* 0x036e24000030d100 */
[----:B0-----:R2:W-:Y:S01]  /*5b20*/  STG.E desc[UR36][R2.64], R5 ;  /* 0x0000000502007986 */ /* 0x0015e2000c101924 */
[----:B------:R-:W-:Y:S05]  /*5b30*/  BRA `(.L_x_670) ;  /* 0x0000000c00c47947 */ /* 0x000fea0003800000 */
.L_x_671:
[----:B-12-45:R-:W0:Y:S02]  /*5b40*/  F2I.F64.TRUNC R5, R4 ;  /* 0x0000000400057311 */ /* 0x036e24000030d100 */
[----:B0-----:R0:W-:Y:S01]  /*5b50*/  STG.E.U16 desc[UR36][R2.64], R5 ;  /* 0x0000000502007986 */ /* 0x0011e2000c101524 */
[----:B------:R-:W-:Y:S05]  /*5b60*/  BRA `(.L_x_670) ;  /* 0x0000000c00b87947 */ /* 0x000fea0003800000 */
.L_x_666:
        /* <DEDUP_REMOVED lines=8> */
[----:B-12-45:R-:W0:Y:S01]  /*5bf0*/  F2F.F32.F64 R7, R4 ;  /* 0x0000000400077310 */ /* 0x036e220000301000 */
[----:B------:R-:W-:-:S14]  /*5c00*/  DSETP.GEU.AND P0, PT, |R4|, UR4, PT ;  /* 0x0000000404007e2a */ /* 0x000fdc000bf0e200 */
[----:B0-----:R-:W-:-:S05]  /*5c10*/  @!P0 FMUL R7, R7, 1.175494350822287508e-38 ;  /* 0x0080000007078820 */ /* 0x001fca0000400000 */
[----:B------:R0:W-:Y:S01]  /*5c20*/  STG.E desc[UR36][R2.64], R7 ;  /* 0x0000000702007986 */ /* 0x0001e2000c101924 */
[----:B------:R-:W-:Y:S05]  /*5c30*/  BRA `(.L_x_670) ;  /* 0x0000000c00847947 */ /* 0x000fea0003800000 */
.L_x_674:
        /* <DEDUP_REMOVED lines=8> */
.L_x_673:
        /* <DEDUP_REMOVED lines=10> */
[----:B------:R-:W-:-:S05]  /*5d60*/  DSETP.GEU.AND P0, PT, |R6|, UR4, PT ;  /* 0x0000000406007e2a */ /* 0x000fca000bf0e200 */
[----:B------:R-:W1:Y:S07]  /*5d70*/  F2F.F32.F64 R9, -R6 ;  /* 0x8000000600097310 */ /* 0x000e6e0000301000 */
[----:B0-----:R-:W-:Y:S02]  /*5d80*/  @!P1 FMUL R8, R8, 1.175494350822287508e-38 ;  /* 0x0080000008089820 */ /* 0x001fe40000400000 */
[----:B-1----:R-:W-:-:S05]  /*5d90*/  @!P0 FMUL R9, R9, 1.175494350822287508e-38 ;  /* 0x0080000009098820 */ /* 0x002fca0000400000 */
[----:B------:R0:W-:Y:S01]  /*5da0*/  STG.E.64 desc[UR36][R2.64], R8 ;  /* 0x0000000802007986 */ /* 0x0001e2000c101b24 */
[----:B------:R-:W-:Y:S05]  /*5db0*/  BRA `(.L_x_670) ;  /* 0x0000000c00247947 */ /* 0x000fea0003800000 */
.L_x_676:
[----:B------:R-:W-:Y:S01]  /*5dc0*/  UMOV UR4, 0xf0000000 ;  /* 0xf000000000047882 */ /* 0x000fe20000000000 */
[----:B------:R-:W-:Y:S01]  /*5dd0*/  UMOV UR5, 0x380fffff ;  /* 0x380fffff00057882 */ /* 0x000fe20000000000 */
[----:B-12-45:R-:W0:Y:S01]  /*5de0*/  F2F.F32.F64 R9, R4 ;  /* 0x0000000400097310 */ /* 0x036e220000301000 */
[----:B------:R-:W-:Y:S02]  /*5df0*/  DSETP.GEU.AND P0, PT, |R4|, UR4, PT ;  /* 0x0000000404007e2a */ /* 0x000fe4000bf0e200 */
[----:B------:R-:W-:-:S05]  /*5e00*/  DSETP.GEU.AND P1, PT, |R6|, UR4, PT ;  /* 0x0000000406007e2a */ /* 0x000fca000bf2e200 */
[----:B---3--:R-:W1:Y:S07]  /*5e10*/  F2F.F32.F64 R0, -R6 ;  /* 0x8000000600007310 */ /* 0x008e6e0000301000 */
[----:B0-----:R-:W-:Y:S02]  /*5e20*/  @!P0 FMUL R9, R9, 1.175494350822287508e-38 ;  /* 0x0080000009098820 */ /* 0x001fe40000400000 */
[----:B-1----:R-:W-:-:S05]  /*5e30*/  @!P1 FMUL R0, R0, 1.175494350822287508e-38 ;  /* 0x0080000000009820 */ /* 0x002fca0000400000 */
[----:B------:R-:W-:-:S05]  /*5e40*/  F2FP.F16.F32.PACK_AB R9, R0, R9 ;  /* 0x000000090009723e */ /* 0x000fca00000000ff */
[----:B------:R0:W-:Y:S01]  /*5e50*/  STG.E desc[UR36][R2.64], R9 ;  /* 0x0000000902007986 */ /* 0x0001e2000c101924 */
[----:B------:R-:W-:Y:S05]  /*5e60*/  BRA `(.L_x_670) ;  /* 0x0000000800f87947 */ /* 0x000fea0003800000 */
.L_x_675:
[----:B-12-45:R0:W-:Y:S01]  /*5e70*/  STG.E.64 desc[UR36][R2.64], R4 ;  /* 0x0000000402007986 */ /* 0x0361e2000c101b24 */
[----:B------:R-:W-:Y:S05]  /*5e80*/  BRA `(.L_x_670) ;  /* 0x0000000800f07947 */ /* 0x000fea0003800000 */
.L_x_665:
        /* <DEDUP_REMOVED lines=13> */
.L_x_680:
[----:B------:R-:W-:Y:S01]  /*5f60*/  UMOV UR4, 0xf0000000 ;  /* 0xf000000000047882 */ /* 0x000fe20000000000 */
[----:B------:R-:W-:Y:S01]  /*5f70*/  UMOV UR5, 0x380fffff ;  /* 0x380fffff00057882 */ /* 0x000fe20000000000 */
[----:B-12-45:R-:W0:Y:S01]  /*5f80*/  F2F.F32.F64 R7, R4 ;  /* 0x0000000400077310 */ /* 0x036e220000301000 */
[----:B------:R-:W-:Y:S01]  /*5f90*/  DSETP.GEU.AND P0, PT, |R4|, UR4, PT ;  /* 0x0000000404007e2a */ /* 0x000fe2000bf0e200 */
[----:B------:R-:W-:Y:S01]  /*5fa0*/  BSSY.RECONVERGENT B0, `(.L_x_681) ;  /* 0x0000014000007945 */ /* 0x000fe20003800200 */
[----:B---3--:R-:W-:-:S12]  /*5fb0*/  IMAD.MOV.U32 R0, RZ, RZ, 0x80 ;  /* 0x00000080ff007424 */ /* 0x008fd800078e00ff */
[----:B0-----:R-:W-:-:S05]  /*5fc0*/  @!P0 FMUL R7, R7, 1.175494350822287508e-38 ;  /* 0x0080000007078820 */ /* 0x001fca0000400000 */
[----:B------:R-:W-:-:S04]  /*5fd0*/  LOP3.LUT R6, R7, 0x7fffffff, RZ, 0xc0, !PT ;  /* 0x7fffffff07067812 */ /* 0x000fc800078ec0ff */
        /* <DEDUP_REMOVED lines=13> */
[----:B------:R-:W-:-:S07]  /*60b0*/  IMAD.MOV.U32 R0, RZ, RZ, R4 ;  /* 0x000000ffff007224 */ /* 0x000fce00078e0004 */
.L_x_683:
[----:B------:R-:W-:-:S04]  /*60c0*/  SHF.R.U32.HI R5, RZ, 0x18, R7 ;  /* 0x00000018ff057819 */ /* 0x000fc80000011607 */
[----:B------:R-:W-:-:S07]  /*60d0*/  LOP3.LUT R0, R0, 0x80, R5, 0xf8, !PT ;  /* 0x0000008000007812 */ /* 0x000fce00078ef805 */
.L_x_682:
[----:B------:R-:W-:Y:S05]  /*60e0*/  BSYNC.RECONVERGENT B0 ;  /* 0x0000000000007941 */ /* 0x000fea0003800200 */
.L_x_681:
[----:B------:R0:W-:Y:S01]  /*60f0*/  STG.E.U8 desc[UR36][R2.64], R0 ;  /* 0x0000000002007986 */ /* 0x0001e2000c101124 */
[----:B------:R-:W-:Y:S05]  /*6100*/  BRA `(.L_x_670) ;  /* 0x0000000800507947 */ /* 0x000fea0003800000 */
.L_x_679:
[----:B------:R-:W-:Y:S01]  /*6110*/  UMOV UR4, 0xf0000000 ;  /* 0xf000000000047882 */ /* 0x000fe20000000000 */
[----:B------:R-:W-:Y:S01]  /*6120*/  UMOV UR5, 0x380fffff ;  /* 0x380fffff00057882 */ /* 0x000fe20000000000 */
[----:B-12-45:R-:W0:Y:S01]  /*6130*/  F2F.F32.F64 R7, R4 ;  /* 0x0000000400077310 */ /* 0x036e220000301000 */
[----:B------:R-:W-:Y:S01]  /*6140*/  DSETP.GEU.AND P0, PT, |R4|, UR4, PT ;  /* 0x0000000404007e2a */ /* 0x000fe2000bf0e200 */
[----:B------:R-:W-:Y:S01]  /*6150*/  BSSY.RECONVERGENT B0, `(.L_x_684) ;  /* 0x0000014000007945 */ /* 0x000fe20003800200 */
[----:B---3--:R-:W-:-:S12]  /*6160*/  MOV R0, 0x80 ;  /* 0x0000008000007802 */ /* 0x008fd80000000f00 */
        /* <DEDUP_REMOVED lines=16> */
.L_x_686:
[----:B------:R-:W-:-:S04]  /*6270*/  SHF.R.U32.HI R5, RZ, 0x18, R7 ;  /* 0x00000018ff057819 */ /* 0x000fc80000011607 */
[----:B------:R-:W-:-:S07]  /*6280*/  LOP3.LUT R0, R0, 0x80, R5, 0xf8, !PT ;  /* 0x0000008000007812 */ /* 0x000fce00078ef805 */
.L_x_685:
[----:B------:R-:W-:Y:S05]  /*6290*/  BSYNC.RECONVERGENT B0 ;  /* 0x0000000000007941 */ /* 0x000fea0003800200 */
.L_x_684:
[----:B------:R0:W-:Y:S01]  /*62a0*/  STG.E.U8 desc[UR36][R2.64], R0 ;  /* 0x0000000002007986 */ /* 0x0001e2000c101124 */
[----:B------:R-:W-:Y:S05]  /*62b0*/  BRA `(.L_x_670) ;  /* 0x0000000400e47947 */ /* 0x000fea0003800000 */
.L_x_678:
        /* <DEDUP_REMOVED lines=8> */
[----:B-12-45:R0:W1:Y:S01]  /*6340*/  F2F.F32.F64 R8, R4 ;  /* 0x0000000400087310 */ /* 0x0360620000301000 */
[----:B------:R-:W-:Y:S01]  /*6350*/  DSETP.GEU.AND P0, PT, |R4|, UR4, PT ;  /* 0x0000000404007e2a */ /* 0x000fe2000bf0e200 */
[----:B0-----:R-:W-:-:S13]  /*6360*/  IMAD.MOV.U32 R5, RZ, RZ, 0xff ;  /* 0x000000ffff057424 */ /* 0x001fda00078e00ff */
[----:B-1----:R-:W-:-:S05]  /*6370*/  @!P0 FMUL R8, R8, 1.175494350822287508e-38 ;  /* 0x0080000008088820 */ /* 0x002fca0000400000 */
[----:B------:R-:W-:-:S04]  /*6380*/  SHF.R.U32.HI R6, RZ, 0x17, R8 ;  /* 0x00000017ff067819 */ /* 0x000fc80000011608 */
[----:B------:R-:W-:-:S04]  /*6390*/  LOP3.LUT R7, R6, 0xff, RZ, 0xc0, !PT ;  /* 0x000000ff06077812 */ /* 0x000fc800078ec0ff */
[----:B------:R-:W-:-:S13]  /*63a0*/  ISETP.NE.AND P1, PT, R7, 0xff, PT ;  /* 0x000000ff0700780c */ /* 0x000fda0003f25270 */
[--C-:B---3--:R-:W-:Y:S02]  /*63b0*/  @P1 SHF.R.U32.HI R0, RZ, 0x16, R8.reuse ;  /* 0x00000016ff001819 */ /* 0x108fe40000011608 */
        /* <DEDUP_REMOVED lines=10> */
.L_x_688:
[----:B-12-45:R-:W0:Y:S02]  /*6460*/  F2I.U64.F64.TRUNC R4, R4 ;  /* 0x0000000400047311 */ /* 0x036e24000030d800 */
[----:B0-----:R0:W-:Y:S01]  /*6470*/  STG.E.64 desc[UR36][R2.64], R4 ;  /* 0x0000000402007986 */ /* 0x0011e2000c101b24 */
[----:B------:R-:W-:Y:S05]  /*6480*/  BRA `(.L_x_670) ;  /* 0x0000000400707947 */ /* 0x000fea0003800000 */
.L_x_687:
[----:B-12-45:R-:W0:Y:S02]  /*6490*/  F2I.U32.F64.TRUNC R5, R4 ;  /* 0x0000000400057311 */ /* 0x036e24000030d000 */
[----:B0-----:R0:W-:Y:S01]  /*64a0*/  STG.E desc[UR36][R2.64], R5 ;  /* 0x0000000502007986 */ /* 0x0011e2000c101924 */
[----:B------:R-:W-:Y:S05]  /*64b0*/  BRA `(.L_x_670) ;  /* 0x0000000400647947 */ /* 0x000fea0003800000 */
.L_x_677:
[----:B------:R-:W-:-:S09]  /*64c0*/  UISETP.GT.AND UP0, UPT, UR4, 0xe, UPT ;  /* 0x0000000e0400788c */ /* 0x000fd2000bf04270 */
[----:B------:R-:W-:Y:S05]  /*64d0*/  BRA.U UP0, `(.L_x_689) ;  /* 0x0000000100307547 */ /* 0x000fea000b800000 */
[----:B------:R-:W-:-:S09]  /*64e0*/  UISETP.NE.AND UP0, UPT, UR4, 0xa, UPT ;  /* 0x0000000a0400788c */ /* 0x000fd2000bf05270 */
[----:B------:R-:W-:Y:S05]  /*64f0*/  BRA.U !UP0, `(.L_x_690) ;  /* 0x00000001081c7547 */ /* 0x000fea000b800000 */
[----:B------:R-:W-:-:S09]  /*6500*/  UISETP.NE.AND UP0, UPT, UR4, 0xb, UPT ;  /* 0x0000000b0400788c */ /* 0x000fd2000bf05270 */
[----:B------:R-:W-:Y:S05]  /*6510*/  BRA.U UP0, `(.L_x_669) ;  /* 0x0000000100387547 */ /* 0x000fea000b800000 */
[----:B-12--5:R-:W-:-:S06]  /*6520*/  DSETP.NEU.AND P0, PT, R6, RZ, PT ;  /* 0x000000ff0600722a */ /* 0x026fcc0003f0d000 */
[----:B----4-:R-:W-:-:S06]  /*6530*/  DSETP.NEU.OR P0, PT, R4, RZ, P0 ;  /* 0x000000ff0400722a */ /* 0x010fcc000070d400 */
[----:B------:R-:W-:-:S05]  /*6540*/  SEL R5, RZ, 0x1, !P0 ;  /* 0x00000001ff057807 */ /* 0x000fca0004000000 */
[----:B------:R0:W-:Y:S01]  /*6550*/  STG.E.U8 desc[UR36][R2.64], R5 ;  /* 0x0000000502007986 */ /* 0x0001e2000c101124 */
[----:B------:R-:W-:Y:S05]  /*6560*/  BRA `(.L_x_670) ;  /* 0x0000000400387947 */ /* 0x000fea0003800000 */
.L_x_690:
[----:B-12--5:R-:W-:-:S07]  /*6570*/  DADD R6, -RZ, -R6 ;  /* 0x00000000ff067229 */ /* 0x026fce0000000906 */
[----:B----4-:R0:W-:Y:S01]  /*6580*/  STG.E.128 desc[UR36][R2.64], R4 ;  /* 0x0000000402007986 */ /* 0x0101e2000c101d24 */
[----:B------:R-:W-:Y:S05]  /*6590*/  BRA `(.L_x_670) ;  /* 0x00000004002c7947 */ /* 0x000fea0003800000 */
.L_x_689:
[----:B------:R-:W-:-:S09]  /*65a0*/  UISETP.NE.AND UP0, UPT, UR4, 0xf, UPT ;  /* 0x0000000f0400788c */ /* 0x000fd2000bf05270 */
[----:B------:R-:W-:Y:S05]  /*65b0*/  BRA.U !UP0, `(.L_x_691) ;  /* 0x0000000508087547 */ /* 0x000fea000b800000 */
[----:B------:R-:W-:-:S09]  /*65c0*/  UISETP.NE.AND UP0, UPT, UR4, 0x17, UPT ;  /* 0x000000170400788c */ /* 0x000fd2000bf05270 */
[----:B------:R-:W-:Y:S05]  /*65d0*/  BRA.U !UP0, `(.L_x_692) ;  /* 0x0000000108a07547 */ /* 0x000fea000b800000 */
[----:B------:R-:W-:-:S09]  /*65e0*/  UISETP.NE.AND UP0, UPT, UR4, 0x18, UPT ;  /* 0x000000180400788c */ /* 0x000fd2000bf05270 */
[----:B------:R-:W-:Y:S05]  /*65f0*/  BRA.U !UP0, `(.L_x_693) ;  /* 0x0000000108447547 */ /* 0x000fea000b800000 */
.L_x_669:
[----:B-1-3--:R-:W-:Y:S01]  /*6600*/  MOV R0, 0x0 ;  /* 0x0000000000007802 */ /* 0x00afe20000000f00 */
[----:B------:R-:W2:Y:S01]  /*6610*/  LDCU.64 UR4, c[0x4][0x128] ;  /* 0x01002500ff0477ac */ /* 0x000ea20008000a00 */
[----:B------:R-:W-:Y:S02]  /*6620*/  HFMA2 R8, -RZ, RZ, 0, 6.020069122314453125e-06 ;  /* 0x00000065ff087431 */ /* 0x000fe400000001ff */
[----:B------:R-:W-:Y:S01]  /*6630*/  IMAD.MOV.U32 R12, RZ, RZ, 0x1 ;  /* 0x00000001ff0c7424 */ /* 0x000fe200078e00ff */
[----:B------:R0:W1:Y:S01]  /*6640*/  LDC.64 R2, c[0x4][R0] ;  /* 0x0100000000027b82 */ /* 0x0000620000000a00 */
[----:B------:R-:W3:Y:S01]  /*6650*/  LDCU.64 UR6, c[0x4][0x130] ;  /* 0x01002600ff0677ac */ /* 0x000ee20008000a00 */
[----:B------:R-:W-:Y:S01]  /*6660*/  IMAD.MOV.U32 R13, RZ, RZ, RZ ;  /* 0x000000ffff0d7224 */ /* 0x000fe200078e00ff */
[----:B------:R-:W0:Y:S01]  /*6670*/  LDCU.64 UR8, c[0x4][0x30] ;  /* 0x01000600ff0877ac */ /* 0x000e220008000a00 */
[----:B--2-45:R-:W-:Y:S01]  /*6680*/  MOV R4, UR4 ;  /* 0x0000000400047c02 */ /* 0x034fe20008000f00 */
[----:B------:R-:W-:-:S02]  /*6690*/  IMAD.U32 R5, RZ, RZ, UR5 ;  /* 0x00000005ff057e24 */ /* 0x000fc4000f8e00ff */
[----:B---3--:R-:W-:Y:S01]  /*66a0*/  IMAD.U32 R6, RZ, RZ, UR6 ;  /* 0x00000006ff067e24 */ /* 0x008fe2000f8e00ff */
[----:B------:R-:W-:Y:S01]  /*66b0*/  MOV R7, UR7 ;  /* 0x0000000700077c02 */ /* 0x000fe20008000f00 */
[----:B0-----:R-:W-:Y:S02]  /*66c0*/  IMAD.U32 R10, RZ, RZ, UR8 ;  /* 0x00000008ff0a7e24 */ /* 0x001fe4000f8e00ff */
[----:B------:R-:W-:-:S07]  /*66d0*/  IMAD.U32 R11, RZ, RZ, UR9 ;  /* 0x00000009ff0b7e24 */ /* 0x000fce000f8e00ff */
[----:B------:R-:W-:-:S07]  /*66e0*/  LEPC R20, `(.L_x_694) ;  /* 0x000000001014794e */ /* 0x000fce0000000000 */
[----:B-1----:R-:W-:Y:S05]  /*66f0*/  CALL.ABS.NOINC R2 ;  /* 0x0000000002007343 */ /* 0x002fea0003c00000 */
.L_x_694:
[----:B------:R-:W-:Y:S05]  /*6700*/  BRA `(.L_x_670) ;  /* 0x0000000000d07947 */ /* 0x000fea0003800000 */
.L_x_693:
[----:B------:R-:W-:Y:S01]  /*6710*/  UMOV UR4, 0xf0000000 ;  /* 0xf000000000047882 */ /* 0x000fe20000000000 */
[----:B------:R-:W-:Y:S01]  /*6720*/  UMOV UR5, 0x380fffff ;  /* 0x380fffff00057882 */ /* 0x000fe20000000000 */
[----:B-12-45:R-:W0:Y:S01]  /*6730*/  F2F.F32.F64 R9, R4 ;  /* 0x0000000400097310 */ /* 0x036e220000301000 */
[----:B------:R-:W-:Y:S01]  /*6740*/  DSETP.GEU.AND P0, PT, |R4|, UR4, PT ;  /* 0x0000000404007e2a */ /* 0x000fe2000bf0e200 */
[----:B------:R-:W-:Y:S01]  /*6750*/  BSSY.RECONVERGENT B0, `(.L_x_695) ;  /* 0x000000d000007945 */ /* 0x000fe20003800200 */
[----:B---3--:R-:W-:-:S12]  /*6760*/  MOV R0, 0x7f ;  /* 0x0000007f00007802 */ /* 0x008fd80000000f00 */
[----:B0-----:R-:W-:-:S05]  /*6770*/  @!P0 FMUL R9, R9, 1.175494350822287508e-38 ;  /* 0x0080000009098820 */ /* 0x001fca0000400000 */
[----:B------:R-:W-:Y:S02]  /*6780*/  LOP3.LUT R6, R9, 0x7fffffff, RZ, 0xc0, !PT ;  /* 0x7fffffff09067812 */ /* 0x000fe400078ec0ff */
[----:B------:R-:W-:Y:S02]  /*6790*/  SHF.R.U32.HI R7, RZ, 0x18, R9 ;  /* 0x00000018ff077819 */ /* 0x000fe40000011609 */
        /* <DEDUP_REMOVED lines=8> */
.L_x_696:
[----:B------:R-:W-:Y:S05]  /*6820*/  BSYNC.RECONVERGENT B0 ;  /* 0x0000000000007941 */ /* 0x000fea0003800200 */
.L_x_695:
[----:B------:R-:W-:-:S05]  /*6830*/  LOP3.LUT R7, R0, 0x80, R7, 0xf8, !PT ;  /* 0x0000008000077812 */ /* 0x000fca00078ef807 */
[----:B------:R0:W-:Y:S01]  /*6840*/  STG.E.U8 desc[UR36][R2.64], R7 ;  /* 0x0000000702007986 */ /* 0x0001e2000c101124 */
[----:B------:R-:W-:Y:S05]  /*6850*/  BRA `(.L_x_670) ;  /* 0x00000000007c7947 */ /* 0x000fea0003800000 */
.L_x_692:
[----:B------:R-:W-:Y:S01]  /*6860*/  UMOV UR4, 0xf0000000 ;  /* 0xf000000000047882 */ /* 0x000fe20000000000 */
[----:B------:R-:W-:Y:S01]  /*6870*/  UMOV UR5, 0x380fffff ;  /* 0x380fffff00057882 */ /* 0x000fe20000000000 */
[----:B-12-45:R-:W0:Y:S01]  /*6880*/  F2F.F32.F64 R7, R4 ;  /* 0x0000000400077310 */ /* 0x036e220000301000 */
[----:B------:R-:W-:Y:S01]  /*6890*/  DSETP.GEU.AND P0, PT, |R4|, UR4, PT ;  /* 0x0000000404007e2a */ /* 0x000fe2000bf0e200 */
[----:B------:R-:W-:-:S13]  /*68a0*/  BSSY.RECONVERGENT B0, `(.L_x_697) ;  /* 0x000000f000007945 */ /* 0x000fda0003800200 */
[----:B0-----:R-:W-:-:S05]  /*68b0*/  @!P0 FMUL R7, R7, 1.175494350822287508e-38 ;  /* 0x0080000007078820 */ /* 0x001fca0000400000 */
[----:B------:R-:W-:-:S04]  /*68c0*/  LOP3.LUT R6, R7, 0x7fffffff, RZ, 0xc0, !PT ;  /* 0x7fffffff07067812 */ /* 0x000fc800078ec0ff */
[----:B------:R-:W-:-:S13]  /*68d0*/  ISETP.GT.U32.AND P0, PT, R6, 0x477fffff, PT ;  /* 0x477fffff0600780c */ /* 0x000fda0003f04070 */
[----:B------:R-:W-:Y:S05]  /*68e0*/  @P0 BRA `(.L_x_698) ;  /* 0x00000000001c0947 */ /* 0x000fea0003800000 */
[----:B------:R-:W-:-:S13]  /*68f0*/  ISETP.GE.U32.AND P0, PT, R6, 0x38800000, PT ;  /* 0x388000000600780c */ /* 0x000fda0003f06070 */
[----:B---3--:R-:W-:-:S04]  /*6900*/  @P0 SHF.R.U32.HI R0, RZ, 0x15, R7 ;  /* 0x00000015ff000819 */ /* 0x008fc80000011607 */
[----:B------:R-:W-:-:S04]  /*6910*/  @P0 LOP3.LUT R0, R0, 0x1, RZ, 0xc0, !PT ;  /* 0x0000000100000812 */ /* 0x000fc800078ec0ff */
[----:B------:R-:W-:-:S04]  /*6920*/  @P0 IADD3 R0, PT, PT, R7, 0x80fffff, R0 ;  /* 0x080fffff07000810 */ /* 0x000fc80007ffe000 */
[----:B------:R-:W-:Y:S01]  /*6930*/  @P0 SHF.R.U32.HI R0, RZ, 0x15, R0 ;  /* 0x00000015ff000819 */ /* 0x000fe20000011600 */
[----:B------:R-:W-:Y:S01]  /*6940*/  @!P0 FADD.FTZ R0, R6, 128 ;  /* 0x4300000006008421 */ /* 0x000fe20000010000 */
[----:B------:R-:W-:Y:S06]  /*6950*/  BRA `(.L_x_699) ;  /* 0x00000000000c7947 */ /* 0x000fec0003800000 */
.L_x_698:
[----:B---3--:R-:W-:Y:S01]  /*6960*/  IMAD.MOV.U32 R0, RZ, RZ, 0x7f ;  /* 0x0000007fff007424 */ /* 0x008fe200078e00ff */
[----:B------:R-:W-:-:S04]  /*6970*/  ISETP.GT.U32.AND P0, PT, R6, 0x7f800000, PT ;  /* 0x7f8000000600780c */ /* 0x000fc80003f04070 */
[----:B------:R-:W-:-:S09]  /*6980*/  SEL R0, R0, 0x7c, P0 ;  /* 0x0000007c00007807 */ /* 0x000fd20000000000 */
.L_x_699:
[----:B------:R-:W-:Y:S05]  /*6990*/  BSYNC.RECONVERGENT B0 ;  /* 0x0000000000007941 */ /* 0x000fea0003800200 */
.L_x_697:
[----:B------:R-:W-:-:S04]  /*69a0*/  SHF.R.U32.HI R5, RZ, 0x18, R7 ;  /* 0x00000018ff057819 */ /* 0x000fc80000011607 */
[----:B------:R-:W-:-:S05]  /*69b0*/  LOP3.LUT R5, R0, 0x80, R5, 0xf8, !PT ;  /* 0x0000008000057812 */ /* 0x000fca00078ef805 */
[----:B------:R0:W-:Y:S01]  /*69c0*/  STG.E.U8 desc[UR36][R2.64], R5 ;  /* 0x0000000502007986 */ /* 0x0001e2000c101124 */
[----:B------:R-:W-:Y:S05]  /*69d0*/  BRA `(.L_x_670) ;  /* 0x00000000001c7947 */ /* 0x000fea0003800000 */
.L_x_691:
[----:B------:R-:W-:Y:S01]  /*69e0*/  UMOV UR4, 0xf0000000 ;  /* 0xf000000000047882 */ /* 0x000fe20000000000 */
[----:B------:R-:W-:Y:S01]  /*69f0*/  UMOV UR5, 0x380fffff ;  /* 0x380fffff00057882 */ /* 0x000fe20000000000 */
[----:B-12345:R-:W0:Y:S01]  /*6a00*/  F2F.F32.F64 R0, R4 ;  /* 0x0000000400007310 */ /* 0x03ee220000301000 */
[----:B------:R-:W-:-:S14]  /*6a10*/  DSETP.GEU.AND P0, PT, |R4|, UR4, PT ;  /* 0x0000000404007e2a */ /* 0x000fdc000bf0e200 */
[----:B0-----:R-:W-:-:S05]  /*6a20*/  @!P0 FMUL R0, R0, 1.175494350822287508e-38 ;  /* 0x0080000000008820 */ /* 0x001fca0000400000 */
[----:B------:R-:W-:-:S05]  /*6a30*/  F2FP.BF16.F32.PACK_AB R0, RZ, R0 ;  /* 0x00000000ff00723e */ /* 0x000fca00000010ff */
[----:B------:R0:W-:Y:S02]  /*6a40*/  STG.E.U16 desc[UR36][R2.64], R0 ;  /* 0x0000000002007986 */ /* 0x0001e4000c101524 */
.L_x_670:
[----:B------:R-:W-:-:S07]  /*6a50*/  VIADD R17, R17, 0x80 ;  /* 0x0000008011117836 */ /* 0x000fce0000000000 */
.L_x_635:
[----:B------:R-:W-:Y:S05]  /*6a60*/  BSYNC.RECONVERGENT B7 ;  /* 0x0000000000077941 */ /* 0x000fea0003800200 */
.L_x_634:
[----:B------:R-:W5:Y:S01]  /*6a70*/  LDCU UR4, c[0x0][0x380] ;  /* 0x00007000ff0477ac */ /* 0x000f620008000800 */
[----:B------:R-:W-:Y:S01]  /*6a80*/  BSSY.RECONVERGENT B7, `(.L_x_700) ;  /* 0x000034b000077945 */ /* 0x000fe20003800200 */
[----:B-----5:R-:W-:-:S13]  /*6a90*/  ISETP.GE.AND P0, PT, R17, UR4, PT ;  /* 0x0000000411007c0c */ /* 0x020fda000bf06270 */
[----:B------:R-:W-:Y:S05]  /*6aa0*/  @P0 BRA `(.L_x_701) ;  /* 0x0000003400200947 */ /* 0x000fea0003800000 */
[----:B------:R-:W5:Y:S01]  /*6ab0*/  LDCU UR4, c[0x0][0x388] ;  /* 0x00007100ff0477ac */ /* 0x000f620008000800 */
[----:B0-234-:R-:W-:Y:S01]  /*6ac0*/  MOV R0, RZ ;  /* 0x000000ff00007202 */ /* 0x01dfe20000000f00 */
[----:B------:R-:W-:Y:S01]  /*6ad0*/  IMAD.MOV.U32 R16, RZ, RZ, RZ ;  /* 0x000000ffff107224 */ /* 0x000fe200078e00ff */
[----:B-----5:R-:W-:-:S09]  /*6ae0*/  UISETP.NE.AND UP0, UPT, UR4, URZ, UPT ;  /* 0x000000ff0400728c */ /* 0x020fd2000bf05270 */
[----:B------:R-:W-:Y:S05]  /*6af0*/  BRA.U !UP0, `(.L_x_702) ;  /* 0x0000001108a87547 */ /* 0x000fea000b800000 */
[----:B------:R-:W1:Y:S01]  /*6b00*/  LDCU.64 UR4, c[0x0][0x390] ;  /* 0x00007200ff0477ac */ /* 0x000e620008000a00 */
[----:B------:R-:W-:Y:S01]  /*6b10*/  IMAD.MOV.U32 R16, RZ, RZ, RZ ;  /* 0x000000ffff107224 */ /* 0x000fe200078e00ff */
[----:B------:R-:W0:Y:S01]  /*6b20*/  LDCU UR6, c[0x0][0x38c] ;  /* 0x00007180ff0677ac */ /* 0x000e220008000800 */
[----:B------:R-:W2:Y:S01]  /*6b30*/  LDCU.64 UR8, c[0x0][0x4b8] ;  /* 0x00009700ff0877ac */ /* 0x000ea20008000a00 */
[----:B------:R-:W-:Y:S01]  /*6b40*/  UISETP.NE.AND UP0, UPT, UR40, URZ, UPT ;  /* 0x000000ff2800728c */ /* 0x000fe2000bf05270 */
[----:B-1----:R-:W-:-:S05]  /*6b50*/  IMAD.HI.U32 R2, R17, UR4, R16 ;  /* 0x0000000411027c27 */ /* 0x002fca000f8e0010 */
[----:B------:R-:W-:-:S04]  /*6b60*/  SHF.R.U32.HI R3, RZ, UR5, R2 ;  /* 0x00000005ff037c19 */ /* 0x000fc80008011602 */
[----:B------:R-:W-:-:S05]  /*6b70*/  IADD3 R0, PT, PT, -R3, RZ, RZ ;  /* 0x000000ff03007210 */ /* 0x000fca0007ffe1ff */
        /* <DEDUP_REMOVED lines=290> */
.L_x_702:
[----:B------:R-:W1:Y:S01]  /*7da0*/  LDCU.64 UR6, c[0x0][0x588] ;  /* 0x0000b100ff0677ac */ /* 0x000e620008000a00 */
[----:B------:R-:W-:Y:S01]  /*7db0*/  BSSY.RECONVERGENT B6, `(.L_x_703) ;  /* 0x0000104000067945 */ /* 0x000fe20003800200 */
[----:B------:R-:W-:-:S04]  /*7dc0*/  UPRMT UR4, UR41, 0x9910, URZ ;  /* 0x0000991029047896 */ /* 0x000fc800080000ff */
[----:B------:R-:W-:Y:S01]  /*7dd0*/  UISETP.GT.AND UP0, UPT, UR4, 0x9, UPT ;  /* 0x000000090400788c */ /* 0x000fe2000bf04270 */
[----:B-1----:R-:W-:-:S04]  /*7de0*/  IADD3 R2, P0, PT, R0, UR6, RZ ;  /* 0x0000000600027c10 */ /* 0x002fc8000ff1e0ff */
[----:B------:R-:W-:-:S04]  /*7df0*/  IADD3.X R3, PT, PT, RZ, UR7, RZ, P0, !PT ;  /* 0x00000007ff037c10 */ /* 0x000fc800087fe4ff */
        /* <DEDUP_REMOVED lines=13> */
.L_x_707:
[----:B------:R-:W2:Y:S01]  /*7ed0*/  LDG.E.U8 R2, desc[UR36][R2.64] ;  /* 0x0000002402027981 */ /* 0x000ea2000c1e1100 */
[----:B------:R-:W-:Y:S01]  /*7ee0*/  CS2R R6, SRZ ;  /* 0x0000000000067805 */ /* 0x000fe2000001ff00 */
[----:B--2---:R0:W1:Y:S01]  /*7ef0*/  I2F.F64.U16 R4, R2 ;  /* 0x0000000200047312 */ /* 0x0040620000101800 */
[----:B------:R-:W-:Y:S05]  /*7f00*/  BRA `(.L_x_709) ;  /* 0x0000000c00b87947 */ /* 0x000fea0003800000 */
.L_x_706:
        /* <DEDUP_REMOVED lines=8> */
[----:B--2---:R-:W2:Y:S01]  /*7f90*/  I2F.F64.S64 R4, R4 ;  /* 0x0000000400047312 */ /* 0x004ea20000301c00 */
[----:B------:R-:W-:Y:S05]  /*7fa0*/  BRA `(.L_x_709) ;  /* 0x0000000c00907947 */ /* 0x000fea0003800000 */
.L_x_711:
[----:B------:R-:W2:Y:S01]  /*7fb0*/  LDG.E R2, desc[UR36][R2.64] ;  /* 0x0000002402027981 */ /* 0x000ea2000c1e1900 */
[----:B------:R-:W-:Y:S01]  /*7fc0*/  CS2R R6, SRZ ;  /* 0x0000000000067805 */ /* 0x000fe2000001ff00 */
[----:B--2---:R3:W4:Y:S01]  /*7fd0*/  I2F.F64 R4, R2 ;  /* 0x0000000200047312 */ /* 0x0047220000201c00 */
[----:B------:R-:W-:Y:S05]  /*7fe0*/  BRA `(.L_x_709) ;  /* 0x0000000c00807947 */ /* 0x000fea0003800000 */
.L_x_710:
[----:B------:R-:W2:Y:S01]  /*7ff0*/  LDG.E.U16 R2, desc[UR36][R2.64] ;  /* 0x0000002402027981 */ /* 0x000ea2000c1e1500 */
[----:B------:R-:W-:Y:S01]  /*8000*/  CS2R R6, SRZ ;  /* 0x0000000000067805 */ /* 0x000fe2000001ff00 */
[----:B--2---:R0:W1:Y:S01]  /*8010*/  I2F.F64.S16 R4, R2 ;  /* 0x0000000200047312 */ /* 0x0040620000101c00 */
[----:B------:R-:W-:Y:S05]  /*8020*/  BRA `(.L_x_709) ;  /* 0x0000000c00707947 */ /* 0x000fea0003800000 */
.L_x_705:
        /* <DEDUP_REMOVED lines=11> */
.L_x_713:
[----:B------:R-:W2:Y:S01]  /*80e0*/  LDG.E.U16 R0, desc[UR36][R2.64] ;  /* 0x0000002402007981 */ /* 0x000ea2000c1e1500 */
[----:B------:R-:W-:Y:S01]  /*80f0*/  CS2R R6, SRZ ;  /* 0x0000000000067805 */ /* 0x000fe2000001ff00 */
[----:B--2---:R-:W-:-:S05]  /*8100*/  HADD2.F32 R0, -RZ, R0.H0_H0 ;  /* 0x20000000ff007230 */ /* 0x004fca0000004100 */
[----:B------:R-:W-:-:S04]  /*8110*/  FMUL.FTZ R0, R0, 1 ;  /* 0x3f80000000007820 */ /* 0x000fc80000410000 */
[----:B------:R0:W1:Y:S01]  /*8120*/  F2F.F64.F32 R4, R0 ;  /* 0x0000000000047310 */ /* 0x0000620000201800 */
[----:B------:R-:W-:Y:S05]  /*8130*/  BRA `(.L_x_709) ;  /* 0x0000000c002c7947 */ /* 0x000fea0003800000 */
.L_x_712:
        /* <DEDUP_REMOVED lines=12> */
.L_x_715:
        /* <DEDUP_REMOVED lines=8> */
.L_x_714:
[----:B------:R0:W5:Y:S01]  /*8280*/  LDG.E.64 R4, desc[UR36][R2.64] ;  /* 0x0000002402047981 */ /* 0x000162000c1e1b00 */
[----:B------:R-:W-:Y:S01]  /*8290*/  CS2R R6, SRZ ;  /* 0x0000000000067805 */ /* 0x000fe2000001ff00 */
[----:B------:R-:W-:Y:S06]  /*82a0*/  BRA `(.L_x_709) ;  /* 0x0000000800d07947 */ /* 0x000fec0003800000 */
.L_x_704:
        /* <DEDUP_REMOVED lines=9> */
[----:B------:R-:W-:Y:S01]  /*8340*/  CS2R R6, SRZ ;  /* 0x0000000000067805 */ /* 0x000fe2000001ff00 */
[----:B------:R-:W-:Y:S01]  /*8350*/  IMAD.MOV.U32 R4, RZ, RZ, RZ ;  /* 0x000000ffff047224 */ /* 0x000fe200078e00ff */
[----:B--2---:R-:W-:-:S04]  /*8360*/  ISETP.NE.AND P0, PT, R2, RZ, PT ;  /* 0x000000ff0200720c */ /* 0x004fc80003f05270 */
[----:B------:R-:W-:Y:S01]  /*8370*/  FSEL R5, RZ, 1.875, !P0 ;  /* 0x3ff00000ff057808 */ /* 0x000fe20004000000 */
[----:B------:R-:W-:Y:S08]  /*8380*/  BRA `(.L_x_709) ;  /* 0x0000000800987947 */ /* 0x000ff00003800000 */
.L_x_718:
[----:B------:R0:W5:Y:S01]  /*8390*/  LDG.E.128 R4, desc[UR36][R2.64] ;  /* 0x0000002402047981 */ /* 0x000162000c1e1d00 */
[----:B------:R-:W-:Y:S05]  /*83a0*/  BRA `(.L_x_709) ;  /* 0x0000000800907947 */ /* 0x000fea0003800000 */
.L_x_717:
        /* <DEDUP_REMOVED lines=12> */
[----:B0-----:R-:W-:-:S04]  /*8470*/  IADD3 R5, PT, PT, -R5, RZ, RZ ;  /* 0x000000ff05057210 */ /* 0x001fc80007ffe1ff */
[----:B------:R-:W-:-:S05]  /*8480*/  VIADDMNMX.U32 R5, R5, R6, 0x4, !PT ;  /* 0x0000000405057446 */ /* 0x000fca0007800006 */
[----:B------:R-:W-:-:S05]  /*8490*/  VIADD R5, R5, 0xfffffffc ;  /* 0xfffffffc05057836 */ /* 0x000fca0000000000 */
[C---:B------:R-:W-:Y:S02]  /*84a0*/  SHF.L.U32 R6, R4.reuse, R5, RZ ;  /* 0x0000000504067219 */ /* 0x040fe400000006ff */
[----:B------:R-:W-:Y:S01]  /*84b0*/  SHF.L.U32 R7, R5, 0x17, RZ ;  /* 0x0000001705077819 */ /* 0x000fe200000006ff */
[----:B------:R-:W-:-:S03]  /*84c0*/  VIADD R5, R4, 0x1000000 ;  /* 0x0100000004057836 */ /* 0x000fc60000000000 */
[----:B------:R-:W-:Y:S02]  /*84d0*/  LEA.HI R6, R6, -R7, RZ, 0x1c ;  /* 0x8000000706067211 */ /* 0x000fe400078fe0ff */
[----:B------:R-:W-:Y:S02]  /*84e0*/  SHF.R.S32.HI R5, RZ, 0x8, R5 ;  /* 0x00000008ff057819 */ /* 0x000fe40000011405 */
[----:B------:R-:W-:-:S04]  /*84f0*/  IADD3 R6, PT, PT, R6, 0x3c000000, RZ ;  /* 0x3c00000006067810 */ /* 0x000fc80007ffe0ff */
[----:B------:R-:W-:Y:S02]  /*8500*/  LOP3.LUT R5, R6, 0x7f800000, R5, 0xf8, !PT ;  /* 0x7f80000006057812 */ /* 0x000fe400078ef805 */
[----:B------:R-:W-:Y:S02]  /*8510*/  CS2R R6, SRZ ;  /* 0x0000000000067805 */ /* 0x000fe4000001ff00 */
[----:B------:R-:W-:-:S04]  /*8520*/  SEL R5, R5, RZ, P0 ;  /* 0x000000ff05057207 */ /* 0x000fc80000000000 */
[----:B------:R-:W-:-:S05]  /*8530*/  LOP3.LUT R5, R5, 0x80000000, R0, 0xf8, !PT ;  /* 0x8000000005057812 */ /* 0x000fca00078ef800 */
[----:B------:R-:W-:-:S06]  /*8540*/  FMUL.FTZ R5, R5, 1 ;  /* 0x3f80000005057820 */ /* 0x000fcc0000410000 */
[----:B------:R-:W0:Y:S01]  /*8550*/  F2F.F64.F32 R4, R5 ;  /* 0x0000000500047310 */ /* 0x000e220000201800 */
[----:B------:R-:W-:Y:S05]  /*8560*/  BRA `(.L_x_709) ;  /* 0x0000000800207947 */ /* 0x000fea0003800000 */
.L_x_720:
        /* <DEDUP_REMOVED lines=13> */
[----:B------:R0:W1:Y:S01]  /*8640*/  F2F.F64.F32 R4, R0 ;  /* 0x0000000000047310 */ /* 0x0000620000201800 */
[----:B------:R-:W-:Y:S05]  /*8650*/  BRA `(.L_x_709) ;  /* 0x0000000400e47947 */ /* 0x000fea0003800000 */
.L_x_719:
[----:B------:R-:W2:Y:S01]  /*8660*/  LDG.E.U16 R0, desc[UR36][R2.64] ;  /* 0x0000002402007981 */ /* 0x000ea2000c1e1500 */
[----:B------:R-:W-:Y:S01]  /*8670*/  CS2R R6, SRZ ;  /* 0x0000000000067805 */ /* 0x000fe2000001ff00 */
[----:B--2---:R-:W-:-:S04]  /*8680*/  IMAD.U32 R0, R0, 0x10000, RZ ;  /* 0x0001000000007824 */ /* 0x004fc800078e00ff */
[----:B------:R-:W-:-:S04]  /*8690*/  FMUL.FTZ R0, R0, 1 ;  /* 0x3f80000000007820 */ /* 0x000fc80000410000 */
[----:B------:R0:W1:Y:S01]  /*86a0*/  F2F.F64.F32 R4, R0 ;  /* 0x0000000000047310 */ /* 0x0000620000201800 */
[----:B------:R-:W-:Y:S05]  /*86b0*/  BRA `(.L_x_709) ;  /* 0x0000000400cc7947 */ /* 0x000fea0003800000 */
.L_x_716:
        /* <DEDUP_REMOVED lines=12> */
.L_x_723:
[----:B------:R-:W2:Y:S01]  /*8780*/  LDG.E.U8 R3, desc[UR36][R2.64] ;  /* 0x0000002402037981 */ /* 0x000ea2000c1e1100 */
[----:B------:R-:W-:Y:S02]  /*8790*/  CS2R R6, SRZ ;  /* 0x0000000000067805 */ /* 0x000fe4000001ff00 */
[----:B------:R-:W-:Y:S02]  /*87a0*/  CS2R R4, SRZ ;  /* 0x0000000000047805 */ /* 0x000fe4000001ff00 */
[----:B--2---:R-:W-:-:S13]  /*87b0*/  ISETP.NE.AND P0, PT, R3, RZ, PT ;  /* 0x000000ff0300720c */ /* 0x004fda0003f05270 */
[----:B------:R-:W-:Y:S05]  /*87c0*/  @!P0 BRA `(.L_x_709) ;  /* 0x0000000400888947 */ /* 0x000fea0003800000 */
[----:B------:R-:W-:-:S13]  /*87d0*/  ISETP.NE.AND P0, PT, R3, 0x80, PT ;  /* 0x000000800300780c */ /* 0x000fda0003f05270 */
[----:B------:R-:W-:Y:S01]  /*87e0*/  @!P0 MOV R4, 0x20000000 ;  /* 0x2000000000048802 */ /* 0x000fe20000000f00 */
        /* <DEDUP_REMOVED lines=15> */
.L_x_725:
[----:B------:R-:W-:Y:S05]  /*88e0*/  BSYNC.RECONVERGENT B0 ;  /* 0x0000000000007941 */ /* 0x000fea0003800200 */
.L_x_724:
[----:B------:R-:W-:Y:S02]  /*88f0*/  SHF.L.U32 R0, R0, 0x14, RZ ;  /* 0x0000001400007819 */ /* 0x000fe400000006ff */
[----:B------:R-:W-:-:S04]  /*8900*/  LEA R2, R2, 0x3b800000, 0x17 ;  /* 0x3b80000002027811 */ /* 0x000fc800078eb8ff */
[----:B------:R-:W-:-:S05]  /*8910*/  LOP3.LUT R0, R2, R0, R9, 0xfe, !PT ;  /* 0x0000000002007212 */ /* 0x000fca00078efe09 */
[----:B------:R-:W-:-:S04]  /*8920*/  FMUL.FTZ R0, R0, 1 ;  /* 0x3f80000000007820 */ /* 0x000fc80000410000 */
[----:B------:R0:W1:Y:S01]  /*8930*/  F2F.F64.F32 R4, R0 ;  /* 0x0000000000047310 */ /* 0x0000620000201800 */
[----:B------:R-:W-:Y:S05]  /*8940*/  BRA `(.L_x_709) ;  /* 0x0000000400287947 */ /* 0x000fea0003800000 */
.L_x_722:
        /* <DEDUP_REMOVED lines=18> */
[----:B------:R-:W-:Y:S02]  /*8a70*/  IADD3 R5, PT, PT, R3, -0x1d, RZ ;  /* 0xffffffe303057810 */ /* 0x000fe40007ffe0ff */
[----:B------:R-:W-:Y:S02]  /*8a80*/  IADD3 R2, PT, PT, R2, 0x1e, -R3 ;  /* 0x0000001e02027810 */ /* 0x000fe40007ffe803 */
[----:B------:R-:W-:-:S04]  /*8a90*/  SHF.L.U32 R5, R0, R5, RZ ;  /* 0x0000000500057219 */ /* 0x000fc800000006ff */
[----:B------:R-:W-:-:S07]  /*8aa0*/  LOP3.LUT R0, R5, 0x3, RZ, 0xc0, !PT ;  /* 0x0000000305007812 */ /* 0x000fce00078ec0ff */
.L_x_727:
[----:B------:R-:W-:Y:S05]  /*8ab0*/  BSYNC.RECONVERGENT B0 ;  /* 0x0000000000007941 */ /* 0x000fea0003800200 */
.L_x_726:
[----:B------:R-:W-:Y:S01]  /*8ac0*/  IMAD.SHL.U32 R0, R0, 0x200000, RZ ;  /* 0x0020000000007824 */ /* 0x000fe200078e00ff */
[----:B------:R-:W-:-:S04]  /*8ad0*/  LEA R2, R2, 0x37800000, 0x17 ;  /* 0x3780000002027811 */ /* 0x000fc800078eb8ff */
[----:B------:R-:W-:-:S05]  /*8ae0*/  LOP3.LUT R0, R2, R0, R9, 0xfe, !PT ;  /* 0x0000000002007212 */ /* 0x000fca00078efe09 */
[----:B------:R-:W-:-:S04]  /*8af0*/  FMUL.FTZ R0, R0, 1 ;  /* 0x3f80000000007820 */ /* 0x000fc80000410000 */
[----:B------:R0:W1:Y:S01]  /*8b00*/  F2F.F64.F32 R4, R0 ;  /* 0x0000000000047310 */ /* 0x0000620000201800 */
[----:B------:R-:W-:Y:S05]  /*8b10*/  BRA `(.L_x_709) ;  /* 0x0000000000b47947 */ /* 0x000fea0003800000 */
.L_x_721:
        /* <DEDUP_REMOVED lines=13> */
[----:B------:R-:W-:Y:S01]  /*8bf0*/  @P0 SHF.L.U32 R0, R0, 0x17, RZ ;  /* 0x0000001700000819 */ /* 0x000fe200000006ff */
[----:B------:R-:W-:Y:S01]  /*8c00*/  @!P0 IMAD.MOV.U32 R4, RZ, RZ, 0x20000000 ;  /* 0x20000000ff048424 */ /* 0x000fe200078e00ff */
[----:B------:R-:W-:-:S03]  /*8c10*/  @!P0 MOV R5, 0x7ff80000 ;  /* 0x7ff8000000058802 */ /* 0x000fc60000000f00 */
[----:B------:R-:W-:-:S04]  /*8c20*/  @P0 FMUL.FTZ R0, R0, 1 ;  /* 0x3f80000000000820 */ /* 0x000fc80000410000 */
[----:B------:R0:W1:Y:S01]  /*8c30*/  @P0 F2F.F64.F32 R4, R0 ;  /* 0x0000000000040310 */ /* 0x0000620000201800 */
[----:B------:R-:W-:Y:S05]  /*8c40*/  BRA `(.L_x_709) ;  /* 0x0000000000687947 */ /* 0x000fea0003800000 */
.L_x_708:
        /* <DEDUP_REMOVED lines=10> */
[----:B-1----:R-:W-:Y:S01]  /*8cf0*/  IMAD.U32 R6, RZ, RZ, UR6 ;  /* 0x00000006ff067e24 */ /* 0x002fe2000f8e00ff */
[----:B------:R-:W-:Y:S01]  /*8d00*/  MOV R7, UR7 ;  /* 0x0000000700077c02 */ /* 0x000fe20008000f00 */
[----:B---3--:R-:W-:Y:S01]  /*8d10*/  IMAD.U32 R10, RZ, RZ, UR8 ;  /* 0x00000008ff0a7e24 */ /* 0x008fe2000f8e00ff */
[----:B------:R-:W-:-:S07]  /*8d20*/  MOV R11, UR9 ;  /* 0x00000009000b7c02 */ /* 0x000fce0008000f00 */
[----:B------:R-:W-:-:S07]  /*8d30*/  LEPC R20, `(.L_x_730) ;  /* 0x000000001014794e */ /* 0x000fce0000000000 */
[----:B--2---:R-:W-:Y:S05]  /*8d40*/  CALL.ABS.NOINC R2 ;  /* 0x0000000002007343 */ /* 0x004fea0003c00000 */
.L_x_730:
[----:B------:R-:W-:Y:S02]  /*8d50*/  CS2R R4, SRZ ;  /* 0x0000000000047805 */ /* 0x000fe4000001ff00 */
[----:B------:R-:W-:Y:S01]  /*8d60*/  CS2R R6, SRZ ;  /* 0x0000000000067805 */ /* 0x000fe2000001ff00 */
[----:B------:R-:W-:Y:S06]  /*8d70*/  BRA `(.L_x_709) ;  /* 0x00000000001c7947 */ /* 0x000fec0003800000 */
.L_x_729:
[----:B------:R-:W2:Y:S01]  /*8d80*/  LDG.E.64 R4, desc[UR36][R2.64] ;  /* 0x0000002402047981 */ /* 0x000ea2000c1e1b00 */
[----:B------:R-:W-:Y:S01]  /*8d90*/  CS2R R6, SRZ ;  /* 0x0000000000067805 */ /* 0x000fe2000001ff00 */
[----:B--2---:R-:W0:Y:S01]  /*8da0*/  I2F.F64.U64 R4, R4 ;  /* 0x0000000400047312 */ /* 0x004e220000301800 */
[----:B------:R-:W-:Y:S05]  /*8db0*/  BRA `(.L_x_709) ;  /* 0x00000000000c7947 */ /* 0x000fea0003800000 */
.L_x_728:
[----:B------:R-:W2:Y:S01]  /*8dc0*/  LDG.E R2, desc[UR36][R2.64] ;  /* 0x0000002402027981 */ /* 0x000ea2000c1e1900 */
[----:B------:R-:W-:Y:S01]  /*8dd0*/  CS2R R6, SRZ ;  /* 0x0000000000067805 */ /* 0x000fe2000001ff00 */
[----:B--2---:R0:W1:Y:S06]  /*8de0*/  I2F.F64.U32 R4, R2 ;  /* 0x0000000200047312 */ /* 0x00406c0000201800 */
.L_x_709:
[----:B------:R-:W-:Y:S05]  /*8df0*/  BSYNC.RECONVERGENT B6 ;  /* 0x0000000000067941 */ /* 0x000fea0003800200 */
.L_x_703:
[----:B------:R-:W0:Y:S01]  /*8e00*/  LDCU.64 UR6, c[0x0][0x580] ;  /* 0x0000b000ff0677ac */ /* 0x000e220008000a00 */
[----:B------:R-:W-:-:S04]  /*8e10*/  UPRMT UR4, UR42, 0x9910, URZ ;  /* 0x000099102a047896 */ /* 0x000fc800080000ff */
[----:B------:R-:W-:Y:S01]  /*8e20*/  UISETP.GT.AND UP0, UPT, UR4, 0x9, UPT ;  /* 0x000000090400788c */ /* 0x000fe2000bf04270 */
[----:B0--3--:R-:W-:-:S04]  /*8e30*/  IADD3 R2, P0, PT, R16, UR6, RZ ;  /* 0x0000000610027c10 */ /* 0x009fc8000ff1e0ff */
        /* <DEDUP_REMOVED lines=13> */
.L_x_734:
[----:B-12-45:R-:W0:Y:S02]  /*8f10*/  F2I.S64.F64.TRUNC R4, R4 ;  /* 0x0000000400047311 */ /* 0x036e24000030d900 */
[----:B0-----:R-:W-:-:S05]  /*8f20*/  IMAD.MOV.U32 R7, RZ, RZ, R4 ;  /* 0x000000ffff077224 */ /* 0x001fca00078e0004 */
[----:B------:R0:W-:Y:S01]  /*8f30*/  STG.E.U8 desc[UR36][R2.64], R7 ;  /* 0x0000000702007986 */ /* 0x0001e2000c101124 */
[----:B------:R-:W-:Y:S05]  /*8f40*/  BRA `(.L_x_736) ;  /* 0x0000000c00f47947 */ /* 0x000fea0003800000 */
.L_x_733:
        /* <DEDUP_REMOVED lines=9> */
.L_x_738:
[----:B-12-45:R-:W0:Y:S02]  /*8fe0*/  F2I.F64.TRUNC R5, R4 ;  /* 0x0000000400057311 */ /* 0x036e24000030d100 */
[----:B0-----:R0:W-:Y:S01]  /*8ff0*/  STG.E desc[UR36][R2.64], R5 ;  /* 0x0000000502007986 */ /* 0x0011e2000c101924 */
[----:B------:R-:W-:Y:S05]  /*9000*/  BRA `(.L_x_736) ;  /* 0x0000000c00c47947 */ /* 0x000fea0003800000 */
.L_x_737:
[----:B-12-45:R-:W0:Y:S02]  /*9010*/  F2I.F64.TRUNC R5, R4 ;  /* 0x0000000400057311 */ /* 0x036e24000030d100 */
[----:B0-----:R0:W-:Y:S01]  /*9020*/  STG.E.U16 desc[UR36][R2.64], R5 ;  /* 0x0000000502007986 */ /* 0x0011e2000c101524 */
[----:B------:R-:W-:Y:S05]  /*9030*/  BRA `(.L_x_736) ;  /* 0x0000000c00b87947 */ /* 0x000fea0003800000 */
.L_x_732:
        /* <DEDUP_REMOVED lines=13> */
.L_x_740:
[----:B------:R-:W-:Y:S01]  /*9110*/  UMOV UR4, 0xf0000000 ;  /* 0xf000000000047882 */ /* 0x000fe20000000000 */
[----:B------:R-:W-:Y:S01]  /*9120*/  UMOV UR5, 0x380fffff ;  /* 0x380fffff00057882 */ /* 0x000fe20000000000 */
[----:B-12-45:R-:W0:Y:S01]  /*9130*/  F2F.F32.F64 R0, R4 ;  /* 0x0000000400007310 */ /* 0x036e220000301000 */
[----:B------:R-:W-:-:S14]  /*9140*/  DSETP.GEU.AND P0, PT, |R4|, UR4, PT ;  /* 0x0000000404007e2a */ /* 0x000fdc000bf0e200 */
[----:B0-----:R-:W-:-:S05]  /*9150*/  @!P0 FMUL R0, R0, 1.175494350822287508e-38 ;  /* 0x0080000000008820 */ /* 0x001fca0000400000 */
[----:B------:R-:W-:-:S05]  /*9160*/  F2FP.F16.F32.PACK_AB R0, RZ, R0 ;  /* 0x00000000ff00723e */ /* 0x000fca00000000ff */
[----:B------:R0:W-:Y:S01]  /*9170*/  STG.E.U16 desc[UR36][R2.64], R0 ;  /* 0x0000000002007986 */ /* 0x0001e2000c101524 */
[----:B------:R-:W-:Y:S05]  /*9180*/  BRA `(.L_x_736) ;  /* 0x0000000c00647947 */ /* 0x000fea0003800000 */
.L_x_739:
        /* <DEDUP_REMOVED lines=16> */
.L_x_742:
        /* <DEDUP_REMOVED lines=8> */
[----:B------:R-:W-:-:S05]  /*9310*/  F2FP.F16.F32.PACK_AB R9, R0, R9 ;  /* 0x000000090009723e */ /* 0x000fca00000000ff */
[----:B------:R0:W-:Y:S01]  /*9320*/  STG.E desc[UR36][R2.64], R9 ;  /* 0x0000000902007986 */ /* 0x0001e2000c101924 */
[----:B------:R-:W-:Y:S05]  /*9330*/  BRA `(.L_x_736) ;  /* 0x0000000800f87947 */ /* 0x000fea0003800000 */
.L_x_741:
[----:B-12-45:R0:W-:Y:S01]  /*9340*/  STG.E.64 desc[UR36][R2.64], R4 ;  /* 0x0000000402007986 */ /* 0x0361e2000c101b24 */
[----:B------:R-:W-:Y:S05]  /*9350*/  BRA `(.L_x_736) ;  /* 0x0000000800f07947 */ /* 0x000fea0003800000 */
.L_x_731:
        /* <DEDUP_REMOVED lines=13> */
.L_x_746:
[----:B------:R-:W-:Y:S01]  /*9430*/  UMOV UR4, 0xf0000000 ;  /* 0xf000000000047882 */ /* 0x000fe20000000000 */
[----:B------:R-:W-:Y:S01]  /*9440*/  UMOV UR5, 0x380fffff ;  /* 0x380fffff00057882 */ /* 0x000fe20000000000 */
[----:B-12-45:R-:W0:Y:S01]  /*9450*/  F2F.F32.F64 R7, R4 ;  /* 0x0000000400077310 */ /* 0x036e220000301000 */
[----:B------:R-:W-:Y:S01]  /*9460*/  DSETP.GEU.AND P0, PT, |R4|, UR4, PT ;  /* 0x0000000404007e2a */ /* 0x000fe2000bf0e200 */
[----:B------:R-:W-:Y:S01]  /*9470*/  BSSY.RECONVERGENT B0, `(.L_x_747) ;  /* 0x0000014000007945 */ /* 0x000fe20003800200 */
[----:B------:R-:W-:-:S12]  /*9480*/  MOV R0, 0x80 ;  /* 0x0000008000007802 */ /* 0x000fd80000000f00 */
        /* <DEDUP_REMOVED lines=16> */
.L_x_749:
[----:B------:R-:W-:-:S04]  /*9590*/  SHF.R.U32.HI R5, RZ, 0x18, R7 ;  /* 0x00000018ff057819 */ /* 0x000fc80000011607 */
[----:B------:R-:W-:-:S07]  /*95a0*/  LOP3.LUT R0, R0, 0x80, R5, 0xf8, !PT ;  /* 0x0000008000007812 */ /* 0x000fce00078ef805 */
.L_x_748:
[----:B------:R-:W-:Y:S05]  /*95b0*/  BSYNC.RECONVERGENT B0 ;  /* 0x0000000000007941 */ /* 0x000fea0003800200 */
.L_x_747:
[----:B------:R3:W-:Y:S01]  /*95c0*/  STG.E.U8 desc[UR36][R2.64], R0 ;  /* 0x0000000002007986 */ /* 0x0007e2000c101124 */
[----:B------:R-:W-:Y:S05]  /*95d0*/  BRA `(.L_x_736) ;  /* 0x0000000800507947 */ /* 0x000fea0003800000 */
.L_x_745:
        /* <DEDUP_REMOVED lines=22> */
.L_x_752:
[----:B------:R-:W-:-:S04]  /*9740*/  SHF.R.U32.HI R5, RZ, 0x18, R7 ;  /* 0x00000018ff057819 */ /* 0x000fc80000011607 */
[----:B------:R-:W-:-:S07]  /*9750*/  LOP3.LUT R0, R0, 0x80, R5, 0xf8, !PT ;  /* 0x0000008000007812 */ /* 0x000fce00078ef805 */
.L_x_751:
[----:B------:R-:W-:Y:S05]  /*9760*/  BSYNC.RECONVERGENT B0 ;  /* 0x0000000000007941 */ /* 0x000fea0003800200 */
.L_x_750:
[----:B------:R0:W-:Y:S01]  /*9770*/  STG.E.U8 desc[UR36][R2.64], R0 ;  /* 0x0000000002007986 */ /* 0x0001e2000c101124 */
[----:B------:R-:W-:Y:S05]  /*9780*/  BRA `(.L_x_736) ;  /* 0x0000000400e47947 */ /* 0x000fea0003800000 */
.L_x_744:
        /* <DEDUP_REMOVED lines=10> */
[----:B0-----:R-:W-:-:S13]  /*9830*/  HFMA2 R5, -RZ, RZ, 0, 1.5199184417724609375e-05 ;  /* 0x000000ffff057431 */ /* 0x001fda00000001ff */
[----:B-1----:R-:W-:-:S05]  /*9840*/  @!P0 FMUL R8, R8, 1.175494350822287508e-38 ;  /* 0x0080000008088820 */ /* 0x002fca0000400000 */
[----:B------:R-:W-:-:S04]  /*9850*/  SHF.R.U32.HI R6, RZ, 0x17, R8 ;  /* 0x00000017ff067819 */ /* 0x000fc80000011608 */
[----:B------:R-:W-:-:S04]  /*9860*/  LOP3.LUT R7, R6, 0xff, RZ, 0xc0, !PT ;  /* 0x000000ff06077812 */ /* 0x000fc800078ec0ff */
[----:B------:R-:W-:-:S13]  /*9870*/  ISETP.NE.AND P1, PT, R7, 0xff, PT ;  /* 0x000000ff0700780c */ /* 0x000fda0003f25270 */
[--C-:B------:R-:W-:Y:S02]  /*9880*/  @P1 SHF.R.U32.HI R0, RZ, 0x16, R8.reuse ;  /* 0x00000016ff001819 */ /* 0x100fe40000011608 */
[----:B------:R-:W-:Y:S02]  /*9890*/  @P1 LOP3.LUT P0, RZ, R7, 0x3fffff, R8, 0xf8, !PT ;  /* 0x003fffff07ff1812 */ /* 0x000fe4000780f808 */
        /* <DEDUP_REMOVED lines=9> */
.L_x_754:
[----:B-12-45:R-:W0:Y:S02]  /*9930*/  F2I.U64.F64.TRUNC R4, R4 ;  /* 0x0000000400047311 */ /* 0x036e24000030d800 */
[----:B0-----:R1:W-:Y:S01]  /*9940*/  STG.E.64 desc[UR36][R2.64], R4 ;  /* 0x0000000402007986 */ /* 0x0013e2000c101b24 */
[----:B------:R-:W-:Y:S05]  /*9950*/  BRA `(.L_x_736) ;  /* 0x0000000400707947 */ /* 0x000fea0003800000 */
.L_x_753:
[----:B-12-45:R-:W0:Y:S02]  /*9960*/  F2I.U32.F64.TRUNC R5, R4 ;  /* 0x0000000400057311 */ /* 0x036e24000030d000 */
[----:B0-----:R0:W-:Y:S01]  /*9970*/  STG.E desc[UR36][R2.64], R5 ;  /* 0x0000000502007986 */ /* 0x0011e2000c101924 */
[----:B------:R-:W-:Y:S05]  /*9980*/  BRA `(.L_x_736) ;  /* 0x0000000400647947 */ /* 0x000fea0003800000 */
.L_x_743:
        /* <DEDUP_REMOVED lines=11> */
.L_x_756:
[----:B-12--5:R-:W-:-:S07]  /*9a40*/  DADD R6, -RZ, -R6 ;  /* 0x00000000ff067229 */ /* 0x026fce0000000906 */
[----:B----4-:R0:W-:Y:S01]  /*9a50*/  STG.E.128 desc[UR36][R2.64], R4 ;  /* 0x0000000402007986 */ /* 0x0101e2000c101d24 */
[----:B------:R-:W-:Y:S05]  /*9a60*/  BRA `(.L_x_736) ;  /* 0x00000004002c7947 */ /* 0x000fea0003800000 */
.L_x_755:
[----:B------:R-:W-:-:S09]  /*9a70*/  UISETP.NE.AND UP0, UPT, UR4, 0xf, UPT ;  /* 0x0000000f0400788c */ /* 0x000fd2000bf05270 */
[----:B------:R-:W-:Y:S05]  /*9a80*/  BRA.U !UP0, `(.L_x_757) ;  /* 0x0000000508087547 */ /* 0x000fea000b800000 */
[----:B------:R-:W-:-:S09]  /*9a90*/  UISETP.NE.AND UP0, UPT, UR4, 0x17, UPT ;  /* 0x000000170400788c */ /* 0x000fd2000bf05270 */
[----:B------:R-:W-:Y:S05]  /*9aa0*/  BRA.U !UP0, `(.L_x_758) ;  /* 0x0000000108a07547 */ /* 0x000fea000b800000 */
[----:B------:R-:W-:-:S09]  /*9ab0*/  UISETP.NE.AND UP0, UPT, UR4, 0x18, UPT ;  /* 0x000000180400788c */ /* 0x000fd2000bf05270 */
[----:B------:R-:W-:Y:S05]  /*9ac0*/  BRA.U !UP0, `(.L_x_759) ;  /* 0x0000000108447547 */ /* 0x000fea000b800000 */
.L_x_735:
[----:B------:R-:W-:Y:S01]  /*9ad0*/  MOV R0, 0x0 ;  /* 0x0000000000007802 */ /* 0x000fe20000000f00 */
[----:B------:R-:W1:Y:S01]  /*9ae0*/  LDCU.64 UR4, c[0x4][0x128] ;  /* 0x01002500ff0477ac */ /* 0x000e620008000a00 */
[----:B------:R-:W-:Y:S02]  /*9af0*/  HFMA2 R8, -RZ, RZ, 0, 6.020069122314453125e-06 ;  /* 0x00000065ff087431 */ /* 0x000fe400000001ff */
[----:B------:R-:W-:Y:S01]  /*9b00*/  IMAD.MOV.U32 R12, RZ, RZ, 0x1 ;  /* 0x00000001ff0c7424 */ /* 0x000fe200078e00ff */
[----:B------:R0:W3:Y:S01]  /*9b10*/  LDC.64 R2, c[0x4][R0] ;  /* 0x0100000000027b82 */ /* 0x0000e20000000a00 */
[----:B------:R-:W0:Y:S01]  /*9b20*/  LDCU.64 UR6, c[0x4][0x130] ;  /* 0x01002600ff0677ac */ /* 0x000e220008000a00 */
[----:B------:R-:W-:Y:S01]  /*9b30*/  MOV R13, RZ ;  /* 0x000000ff000d7202 */ /* 0x000fe20000000f00 */
[----:B------:R-:W0:Y:S01]  /*9b40*/  LDCU.64 UR8, c[0x4][0x30] ;  /* 0x01000600ff0877ac */ /* 0x000e220008000a00 */
[----:B-12-45:R-:W-:Y:S01]  /*9b50*/  MOV R4, UR4 ;  /* 0x0000000400047c02 */ /* 0x036fe20008000f00 */
[----:B------:R-:W-:Y:S01]  /*9b60*/  IMAD.U32 R5, RZ, RZ, UR5 ;  /* 0x00000005ff057e24 */ /* 0x000fe2000f8e00ff */
[----:B0-----:R-:W-:Y:S01]  /*9b70*/  MOV R6, UR6 ;  /* 0x0000000600067c02 */ /* 0x001fe20008000f00 */
[----:B------:R-:W-:Y:S01]  /*9b80*/  IMAD.U32 R7, RZ, RZ, UR7 ;  /* 0x00000007ff077e24 */ /* 0x000fe2000f8e00ff */
[----:B------:R-:W-:Y:S01]  /*9b90*/  MOV R10, UR8 ;  /* 0x00000008000a7c02 */ /* 0x000fe20008000f00 */
[----:B------:R-:W-:-:S07]  /*9ba0*/  IMAD.U32 R11, RZ, RZ, UR9 ;  /* 0x00000009ff0b7e24 */ /* 0x000fce000f8e00ff */
[----:B------:R-:W-:-:S07]  /*9bb0*/  LEPC R20, `(.L_x_760) ;  /* 0x000000001014794e */ /* 0x000fce0000000000 */
[----:B---3--:R-:W-:Y:S05]  /*9bc0*/  CALL.ABS.NOINC R2 ;  /* 0x0000000002007343 */ /* 0x008fea0003c00000 */
.L_x_760:
[----:B------:R-:W-:Y:S05]  /*9bd0*/  BRA `(.L_x_736) ;  /* 0x0000000000d07947 */ /* 0x000fea0003800000 */
.L_x_759:
[----:B------:R-:W-:Y:S01]  /*9be0*/  UMOV UR4, 0xf0000000 ;  /* 0xf000000000047882 */ /* 0x000fe20000000000 */
[----:B------:R-:W-:Y:S01]  /*9bf0*/  UMOV UR5, 0x380fffff ;  /* 0x380fffff00057882 */ /* 0x000fe20000000000 */
[----:B-12-45:R-:W0:Y:S01]  /*9c00*/  F2F.F32.F64 R9, R4 ;  /* 0x0000000400097310 */ /* 0x036e220000301000 */
[----:B------:R-:W-:Y:S01]  /*9c10*/  DSETP.GEU.AND P0, PT, |R4|, UR4, PT ;  /* 0x0000000404007e2a */ /* 0x000fe2000bf0e200 */
[----:B------:R-:W-:Y:S01]  /*9c20*/  BSSY.RECONVERGENT B0, `(.L_x_761) ;  /* 0x000000d000007945 */ /* 0x000fe20003800200 */
[----:B------:R-:W-:-:S12]  /*9c30*/  IMAD.MOV.U32 R0, RZ, RZ, 0x7f ;  /* 0x0000007fff007424 */ /* 0x000fd800078e00ff */
        /* <DEDUP_REMOVED lines=11> */
.L_x_762:
[----:B------:R-:W-:Y:S05]  /*9cf0*/  BSYNC.RECONVERGENT B0 ;  /* 0x0000000000007941 */ /* 0x000fea0003800200 */
.L_x_761:
[----:B------:R-:W-:-:S05]  /*9d00*/  LOP3.LUT R7, R0, 0x80, R7, 0xf8, !PT ;  /* 0x0000008000077812 */ /* 0x000fca00078ef807 */
[----:B------:R0:W-:Y:S01]  /*9d10*/  STG.E.U8 desc[UR36][R2.64], R7 ;  /* 0x0000000702007986 */ /* 0x0001e2000c101124 */
[----:B------:R-:W-:Y:S05]  /*9d20*/  BRA `(.L_x_736) ;  /* 0x00000000007c7947 */ /* 0x000fea0003800000 */
.L_x_758:
        /* <DEDUP_REMOVED lines=16> */
.L_x_764:
[----:B------:R-:W-:Y:S02]  /*9e30*/  ISETP.GT.U32.AND P0, PT, R6, 0x7f800000, PT ;  /* 0x7f8000000600780c */ /* 0x000fe40003f04070 */
[----:B------:R-:W-:-:S04]  /*9e40*/  MOV R0, 0x7f ;  /* 0x0000007f00007802 */ /* 0x000fc80000000f00 */
[----:B------:R-:W-:-:S07]  /*9e50*/  SEL R0, R0, 0x7c, P0 ;  /* 0x0000007c00007807 */ /* 0x000fce0000000000 */
.L_x_765:
[----:B------:R-:W-:Y:S05]  /*9e60*/  BSYNC.RECONVERGENT B0 ;  /* 0x0000000000007941 */ /* 0x000fea0003800200 */
.L_x_763:
[----:B------:R-:W-:-:S04]  /*9e70*/  SHF.R.U32.HI R5, RZ, 0x18, R7 ;  /* 0x00000018ff057819 */ /* 0x000fc80000011607 */
[----:B------:R-:W-:-:S05]  /*9e80*/  LOP3.LUT R5, R0, 0x80, R5, 0xf8, !PT ;  /* 0x0000008000057812 */ /* 0x000fca00078ef805 */
[----:B------:R0:W-:Y:S01]  /*9e90*/  STG.E.U8 desc[UR36][R2.64], R5 ;  /* 0x0000000502007986 */ /* 0x0001e2000c101124 */
[----:B------:R-:W-:Y:S05]  /*9ea0*/  BRA `(.L_x_736) ;  /* 0x00000000001c7947 */ /* 0x000fea0003800000 */
.L_x_757:
[----:B------:R-:W-:Y:S01]  /*9eb0*/  UMOV UR4, 0xf0000000 ;  /* 0xf000000000047882 */ /* 0x000fe20000000000 */
[----:B------:R-:W-:Y:S01]  /*9ec0*/  UMOV UR5, 0x380fffff ;  /* 0x380fffff00057882 */ /* 0x000fe20000000000 */
[----:B-12-45:R-:W0:Y:S01]  /*9ed0*/  F2F.F32.F64 R0, R4 ;  /* 0x0000000400007310 */ /* 0x036e220000301000 */
[----:B------:R-:W-:-:S14]  /*9ee0*/  DSETP.GEU.AND P0, PT, |R4|, UR4, PT ;  /* 0x0000000404007e2a */ /* 0x000fdc000bf0e200 */
[----:B0-----:R-:W-:-:S05]  /*9ef0*/  @!P0 FMUL R0, R0, 1.175494350822287508e-38 ;  /* 0x0080000000008820 */ /* 0x001fca0000400000 */
[----:B------:R-:W-:-:S05]  /*9f00*/  F2FP.BF16.F32.PACK_AB R0, RZ, R0 ;  /* 0x00000000ff00723e */ /* 0x000fca00000010ff */
[----:B------:R0:W-:Y:S02]  /*9f10*/  STG.E.U16 desc[UR36][R2.64], R0 ;  /* 0x0000000002007986 */ /* 0x0001e4000c101524 */
.L_x_736:
[----:B------:R-:W-:-:S07]  /*9f20*/  VIADD R17, R17, 0x80 ;  /* 0x0000008011117836 */ /* 0x000fce0000000000 */
.L_x_701:
[----:B------:R-:W-:Y:S05]  /*9f30*/  BSYNC.RECONVERGENT B7 ;  /* 0x0000000000077941 */ /* 0x000fea0003800200 */
.L_x_700:
[----:B------:R-:W5:Y:S02]  /*9f40*/  LDCU UR4, c[0x0][0x380] ;  /* 0x00007000ff0477ac */ /* 0x000f640008000800 */
[----:B-----5:R-:W-:-:S13]  /*9f50*/  ISETP.GE.AND P0, PT, R17, UR4, PT ;  /* 0x0000000411007c0c */ /* 0x020fda000bf06270 */
[----:B------:R-:W-:Y:S05]  /*9f60*/  @P0 EXIT ;  /* 0x000000000000094d */ /* 0x000fea0003800000 */
[----:B------:R-:W5:Y:S01]  /*9f70*/  LDCU UR4, c[0x0][0x388] ;  /* 0x00007100ff0477ac */ /* 0x000f620008000800 */
[----:B0-234-:R-:W-:Y:S01]  /*9f80*/  MOV R0, RZ ;  /* 0x000000ff00007202 */ /* 0x01dfe20000000f00 */
        /* <DEDUP_REMOVED lines=8> */
[----:B-1----:R-:W-:-:S05]  /*a010*/  IMAD.HI.U32 R2, R17, UR4, R16 ;  /* 0x0000000411027c27 */ /* 0x002fca000f8e0010 */
[----:B------:R-:W-:-:S05]  /*a020*/  SHF.R.U32.HI R3, RZ, UR5, R2 ;  /* 0x00000005ff037c19 */ /* 0x000fca0008011602 */
[----:B------:R-:W-:-:S04]  /*a030*/  IMAD.MOV R0, RZ, RZ, -R3 ;  /* 0x000000ffff007224 */ /* 0x000fc800078e0a03 */
[----:B0-----:R-:W-:-:S04]  /*a040*/  IMAD R0, R0, UR6, R17 ;  /* 0x0000000600007c24 */ /* 0x001fc8000f8e0211 */
[C---:B--2---:R-:W-:Y:S02]  /*a050*/  IMAD R16, R0.reuse, UR8, RZ ;  /* 0x0000000800107c24 */ /* 0x044fe4000f8e02ff */
        /* <DEDUP_REMOVED lines=288> */
.L_x_766:
[----:B------:R-:W1:Y:S01]  /*b260*/  LDCU.128 UR8, c[0x0][0x580] ;  /* 0x0000b000ff0877ac */ /* 0x000e620008000c00 */
[----:B------:R-:W-:Y:S01]  /*b270*/  BSSY.RECONVERGENT B6, `(.L_x_767) ;  /* 0x0000106000067945 */ /* 0x000fe20003800200 */
[----:B------:R-:W-:-:S04]  /*b280*/  UPRMT UR4, UR41, 0x9910, URZ ;  /* 0x0000991029047896 */ /* 0x000fc800080000ff */
[----:B------:R-:W-:Y:S01]  /*b290*/  UISETP.GT.AND UP0, UPT, UR4, 0x9, UPT ;  /* 0x000000090400788c */ /* 0x000fe2000bf04270 */
[----:B-1----:R-:W-:Y:S02]  /*b2a0*/  IADD3 R2, P1, PT, R0, UR10, RZ ;  /* 0x0000000a00027c10 */ /* 0x002fe4000ff3e0ff */
        /* <DEDUP_REMOVED lines=16> */
.L_x_771:
[----:B------:R-:W2:Y:S01]  /*b3b0*/  LDG.E.U8 R2, desc[UR36][R2.64] ;  /* 0x0000002402027981 */ /* 0x000ea2000c1e1100 */
[----:B------:R-:W-:Y:S01]  /*b3c0*/  CS2R R6, SRZ ;  /* 0x0000000000067805 */ /* 0x000fe2000001ff00 */
[----:B--2---:R0:W1:Y:S01]  /*b3d0*/  I2F.F64.U16 R4, R2 ;  /* 0x0000000200047312 */ /* 0x0040620000101800 */
[----:B------:R-:W-:Y:S05]  /*b3e0*/  BRA `(.L_x_773) ;  /* 0x0000000c00b87947 */ /* 0x000fea0003800000 */
.L_x_770:
        /* <DEDUP_REMOVED lines=10> */
.L_x_775:
[----:B------:R-:W2:Y:S01]  /*b490*/  LDG.E R2, desc[UR36][R2.64] ;  /* 0x0000002402027981 */ /* 0x000ea2000c1e1900 */
[----:B------:R-:W-:Y:S01]  /*b4a0*/  CS2R R6, SRZ ;  /* 0x0000000000067805 */ /* 0x000fe2000001ff00 */
[----:B--2---:R3:W4:Y:S01]  /*b4b0*/  I2F.F64 R4, R2 ;  /* 0x0000000200047312 */ /* 0x0047220000201c00 */
[----:B------:R-:W-:Y:S05]  /*b4c0*/  BRA `(.L_x_773) ;  /* 0x0000000c00807947 */ /* 0x000fea0003800000 */
.L_x_774:
[----:B------:R-:W2:Y:S01]  /*b4d0*/  LDG.E.U16 R2, desc[UR36][R2.64] ;  /* 0x0000002402027981 */ /* 0x000ea2000c1e1500 */
[----:B------:R-:W-:Y:S01]  /*b4e0*/  CS2R R6, SRZ ;  /* 0x0000000000067805 */ /* 0x000fe2000001ff00 */
[----:B--2---:R0:W1:Y:S01]  /*b4f0*/  I2F.F64.S16 R4, R2 ;  /* 0x0000000200047312 */ /* 0x0040620000101c00 */
[----:B------:R-:W-:Y:S05]  /*b500*/  BRA `(.L_x_773) ;  /* 0x0000000c00707947 */ /* 0x000fea0003800000 */
.L_x_769:
        /* <DEDUP_REMOVED lines=11> */
.L_x_777:
[----:B------:R-:W2:Y:S01]  /*b5c0*/  LDG.E.U16 R0, desc[UR36][R2.64] ;  /* 0x0000002402007981 */ /* 0x000ea2000c1e1500 */
[----:B------:R-:W-:Y:S01]  /*b5d0*/  CS2R R6, SRZ ;  /* 0x0000000000067805 */ /* 0x000fe2000001ff00 */
[----:B--2---:R-:W-:-:S05]  /*b5e0*/  HADD2.F32 R0, -RZ, R0.H0_H0 ;  /* 0x20000000ff007230 */ /* 0x004fca0000004100 */
[----:B------:R-:W-:-:S04]  /*b5f0*/  FMUL.FTZ R0, R0, 1 ;  /* 0x3f80000000007820 */ /* 0x000fc80000410000 */
[----:B------:R0:W1:Y:S01]  /*b600*/  F2F.F64.F32 R4, R0 ;  /* 0x0000000000047310 */ /* 0x0000620000201800 */
[----:B------:R-:W-:Y:S05]  /*b610*/  BRA `(.L_x_773) ;  /* 0x0000000c002c7947 */ /* 0x000fea0003800000 */
.L_x_776:
        /* <DEDUP_REMOVED lines=12> */
.L_x_779:
        /* <DEDUP_REMOVED lines=8> */
.L_x_778:
[----:B------:R0:W5:Y:S01]  /*b760*/  LDG.E.64 R4, desc[UR36][R2.64] ;  /* 0x0000002402047981 */ /* 0x000162000c1e1b00 */
[----:B------:R-:W-:Y:S01]  /*b770*/  CS2R R6, SRZ ;  /* 0x0000000000067805 */ /* 0x000fe2000001ff00 */
[----:B------:R-:W-:Y:S06]  /*b780*/  BRA `(.L_x_773) ;  /* 0x0000000800d07947 */ /* 0x000fec0003800000 */
.L_x_768:
        /* <DEDUP_REMOVED lines=14> */
.L_x_782:
[----:B------:R0:W5:Y:S01]  /*b870*/  LDG.E.128 R4, desc[UR36][R2.64] ;  /* 0x0000002402047981 */ /* 0x000162000c1e1d00 */
[----:B------:R-:W-:Y:S05]  /*b880*/  BRA `(.L_x_773) ;  /* 0x0000000800907947 */ /* 0x000fea0003800000 */
.L_x_781:
[----:B------:R-:W-:-:S09]  /*b890*/  UISETP.NE.AND UP0, UPT, UR4, 0xf, UPT ;  /* 0x0000000f0400788c */ /* 0x000fd2000bf05270 */
[----:B------:R-:W-:Y:S05]  /*b8a0*/  BRA.U !UP0, `(.L_x_783) ;  /* 0x0000000108a47547 */ /* 0x000fea000b800000 */
[----:B------:R-:W-:-:S09]  /*b8b0*/  UISETP.NE.AND UP0, UPT, UR4, 0x17, UPT ;  /* 0x000000170400788c */ /* 0x000fd2000bf05270 */
[----:B------:R-:W-:Y:S05]  /*b8c0*/  BRA.U !UP0, `(.L_x_784) ;  /* 0x0000000108607547 */ /* 0x000fea000b800000 */
[----:B------:R-:W-:-:S09]  /*b8d0*/  UISETP.NE.AND UP0, UPT, UR4, 0x18, UPT ;  /* 0x000000180400788c */ /* 0x000fd2000bf05270 */
[----:B------:R-:W-:Y:S05]  /*b8e0*/  BRA.U UP0, `(.L_x_772) ;  /* 0x0000000900107547 */ /* 0x000fea000b800000 */
[----:B------:R-:W2:Y:S01]  /*b8f0*/  LDG.E.U8 R0, desc[UR36][R2.64] ;  /* 0x0000002402007981 */ /* 0x000ea2000c1e1100 */
[----:B------:R-:W-:Y:S02]  /*b900*/  HFMA2 R6, -RZ, RZ, 0, 1.847743988037109375e-06 ;  /* 0x0000001fff067431 */ /* 0x000fe400000001ff */
        /* <DEDUP_REMOVED lines=20> */
.L_x_784:
[----:B------:R-:W2:Y:S01]  /*ba50*/  LDG.E.U8 R2, desc[UR36][R2.64] ;  /* 0x0000002402027981 */ /* 0x000ea2000c1e1100 */
[----:B------:R-:W-:Y:S02]  /*ba60*/  CS2R R6, SRZ ;  /* 0x0000000000067805 */ /* 0x000fe4000001ff00 */
[C---:B--2---:R-:W-:Y:S01]  /*ba70*/  SHF.L.U32 R0, R2.reuse, 0x19, RZ ;  /* 0x0000001902007819 */ /* 0x044fe200000006ff */
[----:B------:R-:W-:-:S03]  /*ba80*/  IMAD.SHL.U32 R5, R2, 0x100, RZ ;  /* 0x0000010002057824 */ /* 0x000fc600078e00ff */
        /* <DEDUP_REMOVED lines=11> */
.L_x_783:
[----:B------:R-:W2:Y:S01]  /*bb40*/  LDG.E.U16 R0, desc[UR36][R2.64] ;  /* 0x0000002402007981 */ /* 0x000ea2000c1e1500 */
[----:B------:R-:W-:Y:S02]  /*bb50*/  CS2R R6, SRZ ;  /* 0x0000000000067805 */ /* 0x000fe4000001ff00 */
[----:B--2---:R-:W-:-:S05]  /*bb60*/  SHF.L.U32 R0, R0, 0x10, RZ ;  /* 0x0000001000007819 */ /* 0x004fca00000006ff */
[----:B------:R-:W-:-:S04]  /*bb70*/  FMUL.FTZ R0, R0, 1 ;  /* 0x3f80000000007820 */ /* 0x000fc80000410000 */
[----:B------:R0:W1:Y:S01]  /*bb80*/  F2F.F64.F32 R4, R0 ;  /* 0x0000000000047310 */ /* 0x0000620000201800 */
[----:B------:R-:W-:Y:S05]  /*bb90*/  BRA `(.L_x_773) ;  /* 0x0000000400cc7947 */ /* 0x000fea0003800000 */
.L_x_780:
        /* <DEDUP_REMOVED lines=12> */
.L_x_787:
        /* <DEDUP_REMOVED lines=22> */
.L_x_789:
[----:B------:R-:W-:Y:S05]  /*bdc0*/  BSYNC.RECONVERGENT B0 ;  /* 0x0000000000007941 */ /* 0x000fea0003800200 */
.L_x_788:
[----:B------:R-:W-:Y:S01]  /*bdd0*/  IMAD.SHL.U32 R0, R0, 0x100000, RZ ;  /* 0x0010000000007824 */ /* 0x000fe200078e00ff */
[----:B------:R-:W-:-:S04]  /*bde0*/  LEA R2, R2, 0x3b800000, 0x17 ;  /* 0x3b80000002027811 */ /* 0x000fc800078eb8ff */
[----:B------:R-:W-:-:S05]  /*bdf0*/  LOP3.LUT R0, R2, R0, R9, 0xfe, !PT ;  /* 0x0000000002007212 */ /* 0x000fca00078efe09 */
[----:B------:R-:W-:-:S04]  /*be00*/  FMUL.FTZ R0, R0, 1 ;  /* 0x3f80000000007820 */ /* 0x000fc80000410000 */
[----:B------:R0:W1:Y:S01]  /*be10*/  F2F.F64.F32 R4, R0 ;  /* 0x0000000000047310 */ /* 0x0000620000201800 */
[----:B------:R-:W-:Y:S05]  /*be20*/  BRA `(.L_x_773) ;  /* 0x0000000400287947 */ /* 0x000fea0003800000 */
.L_x_786:
        /* <DEDUP_REMOVED lines=22> */
.L_x_791:
[----:B------:R-:W-:Y:S05]  /*bf90*/  BSYNC.RECONVERGENT B0 ;  /* 0x0000000000007941 */ /* 0x000fea0003800200 */
.L_x_790:
[----:B------:R-:W-:Y:S02]  /*bfa0*/  SHF.L.U32 R0, R0, 0x15, RZ ;  /* 0x0000001500007819 */ /* 0x000fe400000006ff */
[----:B------:R-:W-:-:S04]  /*bfb0*/  LEA R2, R2, 0x37800000, 0x17 ;  /* 0x3780000002027811 */ /* 0x000fc800078eb8ff */
[----:B------:R-:W-:-:S05]  /*bfc0*/  LOP3.LUT R0, R2, R0, R9, 0xfe, !PT ;  /* 0x0000000002007212 */ /* 0x000fca00078efe09 */
[----:B------:R-:W-:-:S04]  /*bfd0*/  FMUL.FTZ R0, R0, 1 ;  /* 0x3f80000000007820 */ /* 0x000fc80000410000 */
[----:B------:R0:W1:Y:S01]  /*bfe0*/  F2F.F64.F32 R4, R0 ;  /* 0x0000000000047310 */ /* 0x0000620000201800 */
[----:B------:R-:W-:Y:S05]  /*bff0*/  BRA `(.L_x_773) ;  /* 0x0000000000b47947 */ /* 0x000fea0003800000 */
.L_x_785:
[----:B------:R-:W-:-:S09]  /*c000*/  UISETP.NE.AND UP0, UPT, UR4, 0x1c, UPT ;  /* 0x0000001c0400788c */ /* 0x000fd2000bf05270 */
[----:B------:R-:W-:Y:S05]  /*c010*/  BRA.U !UP0, `(.L_x_792) ;  /* 0x0000000108a07547 */ /* 0x000fea000b800000 */
[----:B------:R-:W-:-:S09]  /*c020*/  UISETP.NE.AND UP0, UPT, UR4, 0x1d, UPT ;  /* 0x0000001d0400788c */ /* 0x000fd2000bf05270 */
[----:B------:R-:W-:Y:S05]  /*c030*/  BRA.U !UP0, `(.L_x_793) ;  /* 0x0000000108887547 */ /* 0x000fea000b800000 */
[----:B------:R-:W-:-:S09]  /*c040*/  UISETP.NE.AND UP0, UPT, UR4, 0x2c, UPT ;  /* 0x0000002c0400788c */ /* 0x000fd2000bf05270 */
[----:B------:R-:W-:Y:S05]  /*c050*/  BRA.U UP0, `(.L_x_772) ;  /* 0x0000000100347547 */ /* 0x000fea000b800000 */
[----:B------:R-:W2:Y:S01]  /*c060*/  LDG.E.U8 R0, desc[UR36][R2.64] ;  /* 0x0000002402007981 */ /* 0x000ea2000c1e1100 */
[----:B------:R-:W-:Y:S01]  /*c070*/  HFMA2 R5, -RZ, RZ, 0.5, 0 ;  /* 0x38000000ff057431 */ /* 0x000fe200000001ff */
        /* <DEDUP_REMOVED lines=11> */
.L_x_772:
[----:B------:R-:W-:Y:S01]  /*c130*/  MOV R0, 0x0 ;  /* 0x0000000000007802 */ /* 0x000fe20000000f00 */
[----:B------:R-:W0:Y:S01]  /*c140*/  LDCU.64 UR4, c[0x4][0x128] ;  /* 0x01002500ff0477ac */ /* 0x000e220008000a00 */
[----:B------:R-:W-:Y:S02]  /*c150*/  HFMA2 R8, -RZ, RZ, 0, 4.64916229248046875e-06 ;  /* 0x0000004eff087431 */ /* 0x000fe400000001ff */
[----:B------:R-:W-:Y:S01]  /*c160*/  IMAD.MOV.U32 R12, RZ, RZ, 0x1 ;  /* 0x00000001ff0c7424 */ /* 0x000fe200078e00ff */
[----:B------:R1:W2:Y:S01]  /*c170*/  LDC.64 R2, c[0x4][R0] ;  /* 0x0100000000027b82 */ /* 0x0002a20000000a00 */
        /* <DEDUP_REMOVED lines=11> */
.L_x_794:
[----:B------:R-:W-:Y:S02]  /*c230*/  CS2R R4, SRZ ;  /* 0x0000000000047805 */ /* 0x000fe4000001ff00 */
[----:B------:R-:W-:Y:S01]  /*c240*/  CS2R R6, SRZ ;  /* 0x0000000000067805 */ /* 0x000fe2000001ff00 */
[----:B------:R-:W-:Y:S06]  /*c250*/  BRA `(.L_x_773) ;  /* 0x00000000001c7947 */ /* 0x000fec0003800000 */
.L_x_793:
[----:B------:R-:W2:Y:S01]  /*c260*/  LDG.E.64 R4, desc[UR36][R2.64] ;  /* 0x0000002402047981 */ /* 0x000ea2000c1e1b00 */
[----:B------:R-:W-:Y:S01]  /*c270*/  CS2R R6, SRZ ;  /* 0x0000000000067805 */ /* 0x000fe2000001ff00 */
[----:B--2---:R-:W0:Y:S01]  /*c280*/  I2F.F64.U64 R4, R4 ;  /* 0x0000000400047312 */ /* 0x004e220000301800 */
[----:B------:R-:W-:Y:S05]  /*c290*/  BRA `(.L_x_773) ;  /* 0x00000000000c7947 */ /* 0x000fea0003800000 */
.L_x_792:
[----:B------:R-:W2:Y:S01]  /*c2a0*/  LDG.E R2, desc[UR36][R2.64] ;  /* 0x0000002402027981 */ /* 0x000ea2000c1e1900 */
[----:B------:R-:W-:Y:S01]  /*c2b0*/  CS2R R6, SRZ ;  /* 0x0000000000067805 */ /* 0x000fe2000001ff00 */
[----:B--2---:R0:W1:Y:S06]  /*c2c0*/  I2F.F64.U32 R4, R2 ;  /* 0x0000000200047312 */ /* 0x00406c0000201800 */
.L_x_773:
[----:B------:R-:W-:Y:S05]  /*c2d0*/  BSYNC.RECONVERGENT B6 ;  /* 0x0000000000067941 */ /* 0x000fea0003800200 */
.L_x_767:
[----:B------:R-:W-:-:S04]  /*c2e0*/  UPRMT UR4, UR42, 0x9910, URZ ;  /* 0x000099102a047896 */ /* 0x000fc800080000ff */
        /* <DEDUP_REMOVED lines=10> */
[----:B012-45:R-:W0:Y:S02]  /*c390*/  F2I.F64.TRUNC R5, R4 ;  /* 0x0000000400057311 */ /* 0x037e24000030d100 */
[----:B0-----:R-:W-:Y:S01]  /*c3a0*/  STG.E.U8 desc[UR36][R16.64], R5 ;  /* 0x0000000510007986 */ /* 0x001fe2000c101124 */
[----:B------:R-:W-:Y:S05]  /*c3b0*/  EXIT ;  /* 0x000000000000794d */ /* 0x000fea0003800000 */
.L_x_798:
[----:B012-45:R-:W0:Y:S02]  /*c3c0*/  F2I.S64.F64.TRUNC R4, R4 ;  /* 0x0000000400047311 */ /* 0x037e24000030d900 */
[----:B0-----:R-:W-:-:S05]  /*c3d0*/  IMAD.MOV.U32 R3, RZ, RZ, R4 ;  /* 0x000000ffff037224 */ /* 0x001fca00078e0004 */
[----:B------:R-:W-:Y:S01]  /*c3e0*/  STG.E.U8 desc[UR36][R16.64], R3 ;  /* 0x0000000310007986 */ /* 0x000fe2000c101124 */
[----:B------:R-:W-:Y:S05]  /*c3f0*/  EXIT ;  /* 0x000000000000794d */ /* 0x000fea0003800000 */
.L_x_797:
[----:B------:R-:W-:-:S09]  /*c400*/  UISETP.NE.AND UP0, UPT, UR4, 0x2, UPT ;  /* 0x000000020400788c */ /* 0x000fd2000bf05270 */
[----:B------:R-:W-:Y:S05]  /*c410*/  BRA.U !UP0, `(.L_x_800) ;  /* 0x0000000108287547 */ /* 0x000fea000b800000 */
[----:B------:R-:W-:-:S09]  /*c420*/  UISETP.NE.AND UP0, UPT, UR4, 0x3, UPT ;  /* 0x000000030400788c */ /* 0x000fd2000bf05270 */
[----:B------:R-:W-:Y:S05]  /*c430*/  BRA.U !UP0, `(.L_x_801) ;  /* 0x0000000108147547 */ /* 0x000fea000b800000 */
[----:B------:R-:W-:-:S09]  /*c440*/  UISETP.NE.AND UP0, UPT, UR4, 0x4, UPT ;  /* 0x000000040400788c */ /* 0x000fd2000bf05270 */
[----:B------:R-:W-:Y:S05]  /*c450*/  BRA.U UP0, `(.L_x_799) ;  /* 0x0000000900c87547 */ /* 0x000fea000b800000 */
[----:B012-45:R-:W0:Y:S02]  /*c460*/  F2I.S64.F64.TRUNC R4, R4 ;  /* 0x0000000400047311 */ /* 0x037e24000030d900 */
[----:B0-----:R-:W-:Y:S01]  /*c470*/  STG.E.64 desc[UR36][R16.64], R4 ;  /* 0x0000000410007986 */ /* 0x001fe2000c101b24 */
[----:B------:R-:W-:Y:S05]  /*c480*/  EXIT ;  /* 0x000000000000794d */ /* 0x000fea0003800000 */
.L_x_801:
[----:B012-45:R-:W0:Y:S02]  /*c490*/  F2I.F64.TRUNC R5, R4 ;  /* 0x0000000400057311 */ /* 0x037e24000030d100 */
[----:B0-----:R-:W-:Y:S01]  /*c4a0*/  STG.E desc[UR36][R16.64], R5 ;  /* 0x0000000510007986 */ /* 0x001fe2000c101924 */
[----:B------:R-:W-:Y:S05]  /*c4b0*/  EXIT ;  /* 0x000000000000794d */ /* 0x000fea0003800000 */
.L_x_800:
[----:B012-45:R-:W0:Y:S02]  /*c4c0*/  F2I.F64.TRUNC R5, R4 ;  /* 0x0000000400057311 */ /* 0x037e24000030d100 */
[----:B0-----:R-:W-:Y:S01]  /*c4d0*/  STG.E.U16 desc[UR36][R16.64], R5 ;  /* 0x0000000510007986 */ /* 0x001fe2000c101524 */
[----:B------:R-:W-:Y:S05]  /*c4e0*/  EXIT ;  /* 0x000000000000794d */ /* 0x000fea0003800000 */
.L_x_796:
        /* <DEDUP_REMOVED lines=8> */
[----:B012-45:R-:W0:Y:S01]  /*c570*/  F2F.F32.F64 R3, R4 ;  /* 0x0000000400037310 */ /* 0x037e220000301000 */
[----:B------:R-:W-:-:S14]  /*c580*/  DSETP.GEU.AND P0, PT, |R4|, UR4, PT ;  /* 0x0000000404007e2a */ /* 0x000fdc000bf0e200 */
[----:B0-----:R-:W-:-:S05]  /*c590*/  @!P0 FMUL R3, R3, 1.175494350822287508e-38 ;  /* 0x0080000003038820 */ /* 0x001fca0000400000 */
[----:B------:R-:W-:Y:S01]  /*c5a0*/  STG.E desc[UR36][R16.64], R3 ;  /* 0x0000000310007986 */ /* 0x000fe2000c101924 */
[----:B------:R-:W-:Y:S05]  /*c5b0*/  EXIT ;  /* 0x000000000000794d */ /* 0x000fea0003800000 */
.L_x_803:
[----:B------:R-:W-:Y:S01]  /*c5c0*/  UMOV UR4, 0xf0000000 ;  /* 0xf000000000047882 */ /* 0x000fe20000000000 */
[----:B------:R-:W-:Y:S01]  /*c5d0*/  UMOV UR5, 0x380fffff ;  /* 0x380fffff00057882 */ /* 0x000fe20000000000 */
[----:B012-45:R-:W0:Y:S01]  /*c5e0*/  F2F.F32.F64 R0, R4 ;  /* 0x0000000400007310 */ /* 0x037e220000301000 */
[----:B------:R-:W-:-:S14]  /*c5f0*/  DSETP.GEU.AND P0, PT, |R4|, UR4, PT ;  /* 0x0000000404007e2a */ /* 0x000fdc000bf0e200 */
[----:B0-----:R-:W-:-:S05]  /*c600*/  @!P0 FMUL R0, R0, 1.175494350822287508e-38 ;  /* 0x0080000000008820 */ /* 0x001fca0000400000 */
[----:B------:R-:W-:-:S05]  /*c610*/  F2FP.F16.F32.PACK_AB R0, RZ, R0 ;  /* 0x00000000ff00723e */ /* 0x000fca00000000ff */
[----:B------:R-:W-:Y:S01]  /*c620*/  STG.E.U16 desc[UR36][R16.64], R0 ;  /* 0x0000000010007986 */ /* 0x000fe2000c101524 */
[----:B------:R-:W-:Y:S05]  /*c630*/  EXIT ;  /* 0x000000000000794d */ /* 0x000fea0003800000 */
.L_x_802:
        /* <DEDUP_REMOVED lines=8> */
[----:B012345:R-:W0:Y:S01]  /*c6c0*/  F2F.F32.F64 R2, R4 ;  /* 0x0000000400027310 */ /* 0x03fe220000301000 */
[----:B------:R-:W-:Y:S02]  /*c6d0*/  DSETP.GEU.AND P1, PT, |R4|, UR4, PT ;  /* 0x0000000404007e2a */ /* 0x000fe4000bf2e200 */
[----:B------:R-:W-:-:S05]  /*c6e0*/  DSETP.GEU.AND P0, PT, |R6|, UR4, PT ;  /* 0x0000000406007e2a */ /* 0x000fca000bf0e200 */
[----:B------:R-:W1:Y:S07]  /*c6f0*/  F2F.F32.F64 R3, -R6 ;  /* 0x8000000600037310 */ /* 0x000e6e0000301000 */
[----:B0-----:R-:W-:Y:S02]  /*c700*/  @!P1 FMUL R2, R2, 1.175494350822287508e-38 ;  /* 0x0080000002029820 */ /* 0x001fe40000400000 */
[----:B-1----:R-:W-:-:S05]  /*c710*/  @!P0 FMUL R3, R3, 1.175494350822287508e-38 ;  /* 0x0080000003038820 */ /* 0x002fca0000400000 */
[----:B------:R-:W-:Y:S01]  /*c720*/  STG.E.64 desc[UR36][R16.64], R2 ;  /* 0x0000000210007986 */ /* 0x000fe2000c101b24 */
[----:B------:R-:W-:Y:S05]  /*c730*/  EXIT ;  /* 0x000000000000794d */ /* 0x000fea0003800000 */
.L_x_805:
[----:B------:R-:W-:Y:S01]  /*c740*/  UMOV UR4, 0xf0000000 ;  /* 0xf000000000047882 */ /* 0x000fe20000000000 */
[----:B------:R-:W-:Y:S01]  /*c750*/  UMOV UR5, 0x380fffff ;  /* 0x380fffff00057882 */ /* 0x000fe20000000000 */
[----:B012-45:R-:W0:Y:S01]  /*c760*/  F2F.F32.F64 R3, R4 ;  /* 0x0000000400037310 */ /* 0x037e220000301000 */
[----:B------:R-:W-:Y:S02]  /*c770*/  DSETP.GEU.AND P0, PT, |R4|, UR4, PT ;  /* 0x0000000404007e2a */ /* 0x000fe4000bf0e200 */
[----:B------:R-:W-:-:S05]  /*c780*/  DSETP.GEU.AND P1, PT, |R6|, UR4, PT ;  /* 0x0000000406007e2a */ /* 0x000fca000bf2e200 */
[----:B------:R-:W1:Y:S07]  /*c790*/  F2F.F32.F64 R0, -R6 ;  /* 0x8000000600007310 */ /* 0x000e6e0000301000 */
[----:B0-----:R-:W-:Y:S02]  /*c7a0*/  @!P0 FMUL R3, R3, 1.175494350822287508e-38 ;  /* 0x0080000003038820 */ /* 0x001fe40000400000 */
[----:B-1----:R-:W-:-:S05]  /*c7b0*/  @!P1 FMUL R0, R0, 1.175494350822287508e-38 ;  /* 0x0080000000009820 */ /* 0x002fca0000400000 */
[----:B------:R-:W-:-:S05]  /*c7c0*/  F2FP.F16.F32.PACK_AB R3, R0, R3 ;  /* 0x000000030003723e */ /* 0x000fca00000000ff */
[----:B------:R-:W-:Y:S01]  /*c7d0*/  STG.E desc[UR36][R16.64], R3 ;  /* 0x0000000310007986 */ /* 0x000fe2000c101924 */
[----:B------:R-:W-:Y:S05]  /*c7e0*/  EXIT ;  /* 0x000000000000794d */ /* 0x000fea0003800000 */
.L_x_804:
[----:B012-45:R-:W-:Y:S01]  /*c7f0*/  STG.E.64 desc[UR36][R16.64], R4 ;  /* 0x0000000410007986 */ /* 0x037fe2000c101b24 */
[----:B------:R-:W-:Y:S05]  /*c800*/  EXIT ;  /* 0x000000000000794d */ /* 0x000fea0003800000 */
.L_x_795:
        /* <DEDUP_REMOVED lines=10> */
[----:B012-45:R-:W0:Y:S02]  /*c8b0*/  F2I.U32.F64.TRUNC R5, R4 ;  /* 0x0000000400057311 */ /* 0x037e24000030d000 */
[----:B0-----:R-:W-:Y:S01]  /*c8c0*/  STG.E.U16 desc[UR36][R16.64], R5 ;  /* 0x0000000510007986 */ /* 0x001fe2000c101524 */
[----:B------:R-:W-:Y:S05]  /*c8d0*/  EXIT ;  /* 0x000000000000794d */ /* 0x000fea0003800000 */
.L_x_809:
[----:B------:R-:W-:Y:S01]  /*c8e0*/  UMOV UR4, 0xf0000000 ;  /* 0xf000000000047882 */ /* 0x000fe20000000000 */
[----:B------:R-:W-:Y:S01]  /*c8f0*/  UMOV UR5, 0x380fffff ;  /* 0x380fffff00057882 */ /* 0x000fe20000000000 */
[----:B012-45:R-:W0:Y:S01]  /*c900*/  F2F.F32.F64 R3, R4 ;  /* 0x0000000400037310 */ /* 0x037e220000301000 */
[----:B------:R-:W-:Y:S01]  /*c910*/  DSETP.GEU.AND P0, PT, |R4|, UR4, PT ;  /* 0x0000000404007e2a */ /* 0x000fe2000bf0e200 */
[----:B------:R-:W-:Y:S01]  /*c920*/  BSSY.RECONVERGENT B0, `(.L_x_810) ;  /* 0x0000014000007945 */ /* 0x000fe20003800200 */
[----:B------:R-:W-:-:S12]  /*c930*/  MOV R8, 0x80 ;  /* 0x0000008000087802 */ /* 0x000fd80000000f00 */
[----:B0-----:R-:W-:-:S05]  /*c940*/  @!P0 FMUL R3, R3, 1.175494350822287508e-38 ;  /* 0x0080000003038820 */ /* 0x001fca0000400000 */
[----:B---3--:R-:W-:-:S04]  /*c950*/  LOP3.LUT R2, R3, 0x7fffffff, RZ, 0xc0, !PT ;  /* 0x7fffffff03027812 */ /* 0x008fc800078ec0ff */
        /* <DEDUP_REMOVED lines=13> */
.L_x_812:
[----:B------:R-:W-:-:S04]  /*ca30*/  SHF.R.U32.HI R3, RZ, 0x18, R3 ;  /* 0x00000018ff037819 */ /* 0x000fc80000011603 */
[----:B------:R-:W-:-:S04]  /*ca40*/  LOP3.LUT R0, R0, 0x80, R3, 0xf8, !PT ;  /* 0x0000008000007812 */ /* 0x000fc800078ef803 */
[----:B------:R-:W-:-:S07]  /*ca50*/  PRMT R8, R0, 0x7610, R8 ;  /* 0x0000761000087816 */ /* 0x000fce0000000008 */
.L_x_811:
[----:B------:R-:W-:Y:S05]  /*ca60*/  BSYNC.RECONVERGENT B0 ;  /* 0x0000000000007941 */ /* 0x000fea0003800200 */
.L_x_810:
[----:B------:R-:W-:Y:S01]  /*ca70*/  STG.E.U8 desc[UR36][R16.64], R8 ;  /* 0x0000000810007986 */ /* 0x000fe2000c101124 */
[----:B------:R-:W-:Y:S05]  /*ca80*/  EXIT ;  /* 0x000000000000794d */ /* 0x000fea0003800000 */
.L_x_808:
[----:B------:R-:W-:Y:S01]  /*ca90*/  UMOV UR4, 0xf0000000 ;  /* 0xf000000000047882 */ /* 0x000fe20000000000 */
[----:B------:R-:W-:Y:S01]  /*caa0*/  UMOV UR5, 0x380fffff ;  /* 0x380fffff00057882 */ /* 0x000fe20000000000 */
[----:B012-45:R-:W0:Y:S01]  /*cab0*/  F2F.F32.F64 R3, R4 ;  /* 0x0000000400037310 */ /* 0x037e220000301000 */
[----:B------:R-:W-:Y:S01]  /*cac0*/  DSETP.GEU.AND P0, PT, |R4|, UR4, PT ;  /* 0x0000000404007e2a */ /* 0x000fe2000bf0e200 */
[----:B------:R-:W-:Y:S01]  /*cad0*/  BSSY.RECONVERGENT B0, `(.L_x_813) ;  /* 0x0000014000007945 */ /* 0x000fe20003800200 */
[----:B------:R-:W-:-:S12]  /*cae0*/  IMAD.MOV.U32 R8, RZ, RZ, 0x80 ;  /* 0x00000080ff087424 */ /* 0x000fd800078e00ff */
        /* <DEDUP_REMOVED lines=15> */
.L_x_815:
[----:B------:R-:W-:-:S04]  /*cbe0*/  SHF.R.U32.HI R3, RZ, 0x18, R3 ;  /* 0x00000018ff037819 */ /* 0x000fc80000011603 */
[----:B------:R-:W-:-:S04]  /*cbf0*/  LOP3.LUT R0, R0, 0x80, R3, 0xf8, !PT ;  /* 0x0000008000007812 */ /* 0x000fc800078ef803 */
[----:B------:R-:W-:-:S07]  /*cc00*/  PRMT R8, R0, 0x7610, R8 ;  /* 0x0000761000087816 */ /* 0x000fce0000000008 */
.L_x_814:
[----:B------:R-:W-:Y:S05]  /*cc10*/  BSYNC.RECONVERGENT B0 ;  /* 0x0000000000007941 */ /* 0x000fea0003800200 */
.L_x_813:
[----:B------:R-:W-:Y:S01]  /*cc20*/  STG.E.U8 desc[UR36][R16.64], R8 ;  /* 0x0000000810007986 */ /* 0x000fe2000c101124 */
[----:B------:R-:W-:Y:S05]  /*cc30*/  EXIT ;  /* 0x000000000000794d */ /* 0x000fea0003800000 */
.L_x_807:
        /* <DEDUP_REMOVED lines=11> */
[----:B---3--:R-:W-:-:S04]  /*ccf0*/  SHF.R.U32.HI R2, RZ, 0x17, R6 ;  /* 0x00000017ff027819 */ /* 0x008fc80000011606 */
        /* <DEDUP_REMOVED lines=14> */
.L_x_817:
[----:B012-45:R-:W0:Y:S02]  /*cde0*/  F2I.U64.F64.TRUNC R4, R4 ;  /* 0x0000000400047311 */ /* 0x037e24000030d800 */
[----:B0-----:R-:W-:Y:S01]  /*cdf0*/  STG.E.64 desc[UR36][R16.64], R4 ;  /* 0x0000000410007986 */ /* 0x001fe2000c101b24 */
[----:B------:R-:W-:Y:S05]  /*ce00*/  EXIT ;  /* 0x000000000000794d */ /* 0x000fea0003800000 */
.L_x_816:
[----:B012-45:R-:W0:Y:S02]  /*ce10*/  F2I.U32.F64.TRUNC R5, R4 ;  /* 0x0000000400057311 */ /* 0x037e24000030d000 */
[----:B0-----:R-:W-:Y:S01]  /*ce20*/  STG.E desc[UR36][R16.64], R5 ;  /* 0x0000000510007986 */ /* 0x001fe2000c101924 */
[----:B------:R-:W-:Y:S05]  /*ce30*/  EXIT ;  /* 0x000000000000794d */ /* 0x000fea0003800000 */
.L_x_806:
[----:B------:R-:W-:-:S09]  /*ce40*/  UISETP.GT.AND UP0, UPT, UR4, 0xe, UPT ;  /* 0x0000000e0400788c */ /* 0x000fd2000bf04270 */
[----:B------:R-:W-:Y:S05]  /*ce50*/  BRA.U UP0, `(.L_x_818) ;  /* 0x0000000100307547 */ /* 0x000fea000b800000 */
[----:B------:R-:W-:-:S09]  /*ce60*/  UISETP.NE.AND UP0, UPT, UR4, 0xa, UPT ;  /* 0x0000000a0400788c */ /* 0x000fd2000bf05270 */
[----:B------:R-:W-:Y:S05]  /*ce70*/  BRA.U !UP0, `(.L_x_819) ;  /* 0x00000001081c7547 */ /* 0x000fea000b800000 */
[----:B------:R-:W-:-:S09]  /*ce80*/  UISETP.NE.AND UP0, UPT, UR4, 0xb, UPT ;  /* 0x0000000b0400788c */ /* 0x000fd2000bf05270 */
[----:B------:R-:W-:Y:S05]  /*ce90*/  BRA.U UP0, `(.L_x_799) ;  /* 0x0000000100387547 */ /* 0x000fea000b800000 */
[----:B-12--5:R-:W-:-:S06]  /*cea0*/  DSETP.NEU.AND P0, PT, R6, RZ, PT ;  /* 0x000000ff0600722a */ /* 0x026fcc0003f0d000 */
[----:B0---4-:R-:W-:-:S06]  /*ceb0*/  DSETP.NEU.OR P0, PT, R4, RZ, P0 ;  /* 0x000000ff0400722a */ /* 0x011fcc000070d400 */
[----:B------:R-:W-:-:S05]  /*cec0*/  SEL R3, RZ, 0x1, !P0 ;  /* 0x00000001ff037807 */ /* 0x000fca0004000000 */
[----:B------:R-:W-:Y:S01]  /*ced0*/  STG.E.U8 desc[UR36][R16.64], R3 ;  /* 0x0000000310007986 */ /* 0x000fe2000c101124 */
[----:B------:R-:W-:Y:S05]  /*cee0*/  EXIT ;  /* 0x000000000000794d */ /* 0x000fea0003800000 */
.L_x_819:
[----:B-12--5:R-:W-:-:S07]  /*cef0*/  DADD R6, -RZ, -R6 ;  /* 0x00000000ff067229 */ /* 0x026fce0000000906 */
[----:B0---4-:R-:W-:Y:S01]  /*cf00*/  STG.E.128 desc[UR36][R16.64], R4 ;  /* 0x0000000410007986 */ /* 0x011fe2000c101d24 */
[----:B------:R-:W-:Y:S05]  /*cf10*/  EXIT ;  /* 0x000000000000794d */ /* 0x000fea0003800000 */
.L_x_818:
[----:B------:R-:W-:-:S09]  /*cf20*/  UISETP.NE.AND UP0, UPT, UR4, 0xf, UPT ;  /* 0x0000000f0400788c */ /* 0x000fd2000bf05270 */
[----:B------:R-:W-:Y:S05]  /*cf30*/  BRA.U !UP0, `(.L_x_820) ;  /* 0x0000000508087547 */ /* 0x000fea000b800000 */
[----:B------:R-:W-:-:S09]  /*cf40*/  UISETP.NE.AND UP0, UPT, UR4, 0x17, UPT ;  /* 0x000000170400788c */ /* 0x000fd2000bf05270 */
[----:B------:R-:W-:Y:S05]  /*cf50*/  BRA.U !UP0, `(.L_x_821) ;  /* 0x0000000108a07547 */ /* 0x000fea000b800000 */
[----:B------:R-:W-:-:S09]  /*cf60*/  UISETP.NE.AND UP0, UPT, UR4, 0x18, UPT ;  /* 0x000000180400788c */ /* 0x000fd2000bf05270 */
[----:B------:R-:W-:Y:S05]  /*cf70*/  BRA.U !UP0, `(.L_x_822) ;  /* 0x0000000108447547 */ /* 0x000fea000b800000 */
.L_x_799:
[----:B0-----:R-:W-:Y:S01]  /*cf80*/  MOV R0, 0x0 ;  /* 0x0000000000007802 */ /* 0x001fe20000000f00 */
[----:B------:R-:W1:Y:S01]  /*cf90*/  LDCU.64 UR4, c[0x4][0x128] ;  /* 0x01002500ff0477ac */ /* 0x000e620008000a00 */
[----:B------:R-:W-:Y:S02]  /*cfa0*/  HFMA2 R8, -RZ, RZ, 0, 6.020069122314453125e-06 ;  /* 0x00000065ff087431 */ /* 0x000fe400000001ff */
[----:B------:R-:W-:Y:S01]  /*cfb0*/  IMAD.MOV.U32 R12, RZ, RZ, 0x1 ;  /* 0x00000001ff0c7424 */ /* 0x000fe200078e00ff */
[----:B---3--:R0:W3:Y:S01]  /*cfc0*/  LDC.64 R2, c[0x4][R0] ;  /* 0x0100000000027b82 */ /* 0x0080e20000000a00 */
        /* <DEDUP_REMOVED lines=11> */
.L_x_823:
[----:B------:R-:W-:Y:S05]  /*d080*/  EXIT ;  /* 0x000000000000794d */ /* 0x000fea0003800000 */
.L_x_822:
[----:B------:R-:W-:Y:S01]  /*d090*/  UMOV UR4, 0xf0000000 ;  /* 0xf000000000047882 */ /* 0x000fe20000000000 */
[----:B------:R-:W-:Y:S01]  /*d0a0*/  UMOV UR5, 0x380fffff ;  /* 0x380fffff00057882 */ /* 0x000fe20000000000 */
[----:B012-45:R-:W0:Y:S01]  /*d0b0*/  F2F.F32.F64 R7, R4 ;  /* 0x0000000400077310 */ /* 0x037e220000301000 */
[----:B------:R-:W-:Y:S01]  /*d0c0*/  DSETP.GEU.AND P0, PT, |R4|, UR4, PT ;  /* 0x0000000404007e2a */ /* 0x000fe2000bf0e200 */
[----:B------:R-:W-:Y:S01]  /*d0d0*/  BSSY.RECONVERGENT B0, `(.L_x_824) ;  /* 0x000000d000007945 */ /* 0x000fe20003800200 */
[----:B------:R-:W-:-:S12]  /*d0e0*/  IMAD.MOV.U32 R0, RZ, RZ, 0x7f ;  /* 0x0000007fff007424 */ /* 0x000fd800078e00ff */
[----:B0-----:R-:W-:-:S05]  /*d0f0*/  @!P0 FMUL R7, R7, 1.175494350822287508e-38 ;  /* 0x0080000007078820 */ /* 0x001fca0000400000 */
[----:B---3--:R-:W-:Y:S02]  /*d100*/  LOP3.LUT R2, R7, 0x7fffffff, RZ, 0xc0, !PT ;  /* 0x7fffffff07027812 */ /* 0x008fe400078ec0ff */
        /* <DEDUP_REMOVED lines=9> */
.L_x_825:
[----:B------:R-:W-:Y:S05]  /*d1a0*/  BSYNC.RECONVERGENT B0 ;  /* 0x0000000000007941 */ /* 0x000fea0003800200 */
.L_x_824:
[----:B------:R-:W-:-:S05]  /*d1b0*/  LOP3.LUT R3, R0, 0x80, R3, 0xf8, !PT ;  /* 0x0000008000037812 */ /* 0x000fca00078ef803 */
[----:B------:R-:W-:Y:S01]  /*d1c0*/  STG.E.U8 desc[UR36][R16.64], R3 ;  /* 0x0000000310007986 */ /* 0x000fe2000c101124 */
[----:B------:R-:W-:Y:S05]  /*d1d0*/  EXIT ;  /* 0x000000000000794d */ /* 0x000fea0003800000 */
.L_x_821:
[----:B------:R-:W-:Y:S01]  /*d1e0*/  UMOV UR4, 0xf0000000 ;  /* 0xf000000000047882 */ /* 0x000fe20000000000 */
[----:B------:R-:W-:Y:S01]  /*d1f0*/  UMOV UR5, 0x380fffff ;  /* 0x380fffff00057882 */ /* 0x000fe20000000000 */
[----:B012-45:R-:W0:Y:S01]  /*d200*/  F2F.F32.F64 R3, R4 ;  /* 0x0000000400037310 */ /* 0x037e220000301000 */
[----:B------:R-:W-:Y:S01]  /*d210*/  DSETP.GEU.AND P0, PT, |R4|, UR4, PT ;  /* 0x0000000404007e2a */ /* 0x000fe2000bf0e200 */
[----:B------:R-:W-:-:S13]  /*d220*/  BSSY.RECONVERGENT B0, `(.L_x_826) ;  /* 0x000000f000007945 */ /* 0x000fda0003800200 */
        /* <DEDUP_REMOVED lines=11> */
.L_x_827:
[----:B------:R-:W-:Y:S02]  /*d2e0*/  ISETP.GT.U32.AND P0, PT, R2, 0x7f800000, PT ;  /* 0x7f8000000200780c */ /* 0x000fe40003f04070 */
[----:B------:R-:W-:-:S04]  /*d2f0*/  MOV R0, 0x7f ;  /* 0x0000007f00007802 */ /* 0x000fc80000000f00 */
[----:B------:R-:W-:-:S07]  /*d300*/  SEL R0, R0, 0x7c, P0 ;  /* 0x0000007c00007807 */ /* 0x000fce0000000000 */
.L_x_828:
[----:B------:R-:W-:Y:S05]  /*d310*/  BSYNC.RECONVERGENT B0 ;  /* 0x0000000000007941 */ /* 0x000fea0003800200 */
.L_x_826:
[----:B------:R-:W-:-:S04]  /*d320*/  SHF.R.U32.HI R3, RZ, 0x18, R3 ;  /* 0x00000018ff037819 */ /* 0x000fc80000011603 */
[----:B------:R-:W-:-:S05]  /*d330*/  LOP3.LUT R3, R0, 0x80, R3, 0xf8, !PT ;  /* 0x0000008000037812 */ /* 0x000fca00078ef803 */
[----:B------:R-:W-:Y:S01]  /*d340*/  STG.E.U8 desc[UR36][R16.64], R3 ;  /* 0x0000000310007986 */ /* 0x000fe2000c101124 */
[----:B------:R-:W-:Y:S05]  /*d350*/  EXIT ;  /* 0x000000000000794d */ /* 0x000fea0003800000 */
.L_x_820:
[----:B------:R-:W-:Y:S01]  /*d360*/  UMOV UR4, 0xf0000000 ;  /* 0xf000000000047882 */ /* 0x000fe20000000000 */
[----:B------:R-:W-:Y:S01]  /*d370*/  UMOV UR5, 0x380fffff ;  /* 0x380fffff00057882 */ /* 0x000fe20000000000 */
[----:B012-45:R-:W0:Y:S01]  /*d380*/  F2F.F32.F64 R0, R4 ;  /* 0x0000000400007310 */ /* 0x037e220000301000 */
[----:B------:R-:W-:-:S14]  /*d390*/  DSETP.GEU.AND P0, PT, |R4|, UR4, PT ;  /* 0x0000000404007e2a */ /* 0x000fdc000bf0e200 */
[----:B0-----:R-:W-:-:S05]  /*d3a0*/  @!P0 FMUL R0, R0, 1.175494350822287508e-38 ;  /* 0x0080000000008820 */ /* 0x001fca0000400000 */
[----:B------:R-:W-:-:S05]  /*d3b0*/  F2FP.BF16.F32.PACK_AB R0, RZ, R0 ;  /* 0x00000000ff00723e */ /* 0x000fca00000010ff */
[----:B------:R-:W-:Y:S01]  /*d3c0*/  STG.E.U16 desc[UR36][R16.64], R0 ;  /* 0x0000000010007986 */ /* 0x000fe2000c101524 */
[----:B------:R-:W-:Y:S05]  /*d3d0*/  EXIT ;  /* 0x000000000000794d */ /* 0x000fea0003800000 */
.L_x_829:
        /* <DEDUP_REMOVED lines=10> */
.L_x_2275:


//--------------------- .text._ZN2at6native27unrolled_elementwise_kernelIZZZNS0_16conj_kernel_cudaERNS_18TensorIteratorBaseEENKUlvE0_clEvENKUlvE9_clEvEUlN3c107complexIdEEE_St5arrayIPcLm2EELi4E23TrivialOffsetCalculatorILi1EjESE_NS0_6memory12LoadWithCastILi1EEENSF_13StoreWithCastILi1EEEEEviT_T0_T2_T3_T4_T5_ --------------------------
	.section	.text._ZN2at6native27unrolled_elementwise_kernelIZZZNS0_16conj_kernel_cudaERNS_18TensorIteratorBaseEENKUlvE0_clEvENKUlvE9_clEvEUlN3c107complexIdEEE_St5arrayIPcLm2EELi4E23TrivialOffsetCalculatorILi1EjESE_NS0_6memory12LoadWithCastILi1EEENSF_13StoreWithCastILi1EEEEEviT_T0_T2_T3_T4_T5_,"ax",@progbits
	.align	128
        .global         _ZN2at6native27unrolled_elementwise_kernelIZZZNS0_16conj_kernel_cudaERNS_18TensorIteratorBaseEENKUlvE0_clEvENKUlvE9_clEvEUlN3c107complexIdEEE_St5arrayIPcLm2EELi4E23TrivialOffsetCalculatorILi1EjESE_NS0_6memory12LoadWithCastILi1EEENSF_13StoreWithCastILi1EEEEEviT_T0_T2_T3_T4_T5_
        .type           _ZN2at6native27unrolled_elementwise_kernelIZZZNS0_16conj_kernel_cudaERNS_18TensorIteratorBaseEENKUlvE0_clEvENKUlvE9_clEvEUlN3c107complexIdEEE_St5arrayIPcLm2EELi4E23TrivialOffsetCalculatorILi1EjESE_NS0_6memory12LoadWithCastILi1EEENSF_13StoreWithCastILi1EEEEEviT_T0_T2_T3_T4_T5_,@function
        .size           _ZN2at6native27unrolled_elementwise_kernelIZZZNS0_16conj_kernel_cudaERNS_18TensorIteratorBaseEENKUlvE0_clEvENKUlvE9_clEvEUlN3c107complexIdEEE_St5arrayIPcLm2EELi4E23TrivialOffsetCalculatorILi1EjESE_NS0_6memory12LoadWithCastILi1EEENSF_13StoreWithCastILi1EEEEEviT_T0_T2_T3_T4_T5_,(.L_x_2276 - _ZN2at6native27unrolled_elementwise_kernelIZZZNS0_16conj_kernel_cudaERNS_18TensorIteratorBaseEENKUlvE0_clEvENKUlvE9_clEvEUlN3c107complexIdEEE_St5arrayIPcLm2EELi4E23TrivialOffsetCalculatorILi1EjESE_NS0_6memory12LoadWithCastILi1EEENSF_13StoreWithCastILi1EEEEEviT_T0_T2_T3_T4_T5_)
        .other          _ZN2at6native27unrolled_elementwise_kernelIZZZNS0_16conj_kernel_cudaERNS_18TensorIteratorBaseEENKUlvE0_clEvENKUlvE9_clEvEUlN3c107complexIdEEE_St5arrayIPcLm2EELi4E23TrivialOffsetCalculatorILi1EjESE_NS0_6memory12LoadWithCastILi1EEENSF_13StoreWithCastILi1EEEEEviT_T0_T2_T3_T4_T5_,@"STO_CUDA_ENTRY STV_DEFAULT"
_ZN2at6native27unrolled_elementwise_kernelIZZZNS0_16conj_kernel_cudaERNS_18TensorIteratorBaseEENKUlvE0_clEvENKUlvE9_clEvEUlN3c107complexIdEEE_St5arrayIPcLm2EELi4E23TrivialOffsetCalculatorILi1EjESE_NS0_6memory12LoadWithCastILi1EEENSF_13StoreWithCastILi1EEEEEviT_T0_T2_T3_T4_T5_:
.text._ZN2at6native27unrolled_elementwise_kernelIZZZNS0_16conj_kernel_cudaERNS_18TensorIteratorBaseEENKUlvE0_clEvENKUlvE9_clEvEUlN3c107complexIdEEE_St5arrayIPcLm2EELi4E23TrivialOffsetCalculatorILi1EjESE_NS0_6memory12LoadWithCastILi1EEENSF_13StoreWithCastILi1EEEEEviT_T0_T2_T3_T4_T5_:
        /* <DEDUP_REMOVED lines=8> */
[----:B------:R-:W-:Y:S01]  /*0080*/  CS2R R34, SRZ ;  /* 0x0000000000227805 */ /* 0x000fe2000001ff00 */
        /* <DEDUP_REMOVED lines=26> */
.L_x_836:
[----:B------:R-:W2:Y:S01]  /*0230*/  LDG.E.U8 R4, desc[UR36][R4.64] ;  /* 0x0000002404047981 */ /* 0x000ea2000c1e1100 */
[----:B------:R-:W-:Y:S01]  /*0240*/  CS2R R34, SRZ ;  /* 0x0000000000227805 */ /* 0x000fe2000001ff00 */
[----:B--2---:R0:W1:Y:S01]  /*0250*/  I2F.F64.U16 R32, R4 ;  /* 0x0000000400207312 */ /* 0x0040620000101800 */
[----:B------:R-:W-:Y:S05]  /*0260*/  BRA `(.L_x_838) ;  /* 0x0000000c00bc7947 */ /* 0x000fea0003800000 */
.L_x_835:
        /* <DEDUP_REMOVED lines=10> */
.L_x_840:
[----:B------:R-:W2:Y:S01]  /*0310*/  LDG.E R4, desc[UR36][R4.64] ;  /* 0x0000002404047981 */ /* 0x000ea2000c1e1900 */
[----:B------:R-:W-:Y:S01]  /*0320*/  CS2R R34, SRZ ;  /* 0x0000000000227805 */ /* 0x000fe2000001ff00 */
[----:B--2---:R1:W2:Y:S01]  /*0330*/  I2F.F64 R32, R4 ;  /* 0x0000000400207312 */ /* 0x0042a20000201c00 */
[----:B------:R-:W-:Y:S05]  /*0340*/  BRA `(.L_x_838) ;  /* 0x0000000c00847947 */ /* 0x000fea0003800000 */
.L_x_839:
[----:B------:R-:W2:Y:S01]  /*0350*/  LDG.E.U16 R4, desc[UR36][R4.64] ;  /* 0x0000002404047981 */ /* 0x000ea2000c1e1500 */
[----:B------:R-:W-:Y:S01]  /*0360*/  CS2R R34, SRZ ;  /* 0x0000000000227805 */ /* 0x000fe2000001ff00 */
[----:B--2---:R3:W4:Y:S01]  /*0370*/  I2F.F64.S16 R32, R4 ;  /* 0x0000000400207312 */ /* 0x0047220000101c00 */
[----:B------:R-:W-:Y:S05]  /*0380*/  BRA `(.L_x_838) ;  /* 0x0000000c00747947 */ /* 0x000fea0003800000 */
.L_x_834:
        /* <DEDUP_REMOVED lines=11> */
.L_x_842:
[----:B------:R-:W2:Y:S01]  /*0440*/  LDG.E.U16 R0, desc[UR36][R4.64] ;  /* 0x0000002404007981 */ /* 0x000ea2000c1e1500 */
[----:B------:R-:W-:Y:S01]  /*0450*/  CS2R R34, SRZ ;  /* 0x0000000000227805 */ /* 0x000fe2000001ff00 */
[----:B--2---:R-:W-:-:S05]  /*0460*/  HADD2.F32 R0, -RZ, R0.H0_H0 ;  /* 0x20000000ff007230 */ /* 0x004fca0000004100 */
[----:B------:R-:W-:-:S04]  /*0470*/  FMUL.FTZ R0, R0, 1 ;  /* 0x3f80000000007820 */ /* 0x000fc80000410000 */
[----:B------:R0:W1:Y:S01]  /*0480*/  F2F.F64.F32 R32, R0 ;  /* 0x0000000000207310 */ /* 0x0000620000201800 */
[----:B------:R-:W-:Y:S05]  /*0490*/  BRA `(.L_x_838) ;  /* 0x0000000c00307947 */ /* 0x000fea0003800000 */
.L_x_841:
        /* <DEDUP_REMOVED lines=12> */
.L_x_844:
[----:B------:R-:W2:Y:S02]  /*0560*/  LDG.E R3, desc[UR36][R4.64] ;  /* 0x0000002404037981 */ /* 0x000ea4000c1e1900 */
[--C-:B--2---:R-:W-:Y:S02]  /*0570*/  HADD2.F32 R0, -RZ, R3.reuse.H0_H0 ;  /* 0x20000003ff007230 */ /* 0x104fe40000004100 */
[----:B------:R-:W-:-:S03]  /*0580*/  HADD2.F32 R3, -RZ, R3.H1_H1 ;  /* 0x30000003ff037230 */ /* 0x000fc60000004100 */
[----:B------:R-:W-:Y:S02]  /*0590*/  FMUL.FTZ R0, R0, 1 ;  /* 0x3f80000000007820 */ /* 0x000fe40000410000 */
[----:B------:R-:W-:Y:S02]  /*05a0*/  FMUL.FTZ R3, R3, 1 ;  /* 0x3f80000003037820 */ /* 0x000fe40000410000 */
[----:B------:R0:W1:Y:S08]  /*05b0*/  F2F.F64.F32 R32, R0 ;  /* 0x0000000000207310 */ /* 0x0000700000201800 */
[----:B------:R0:W2:Y:S01]  /*05c0*/  F2F.F64.F32 R34, R3 ;  /* 0x0000000300227310 */ /* 0x0000a20000201800 */
[----:B------:R-:W-:Y:S05]  /*05d0*/  BRA `(.L_x_838) ;  /* 0x0000000800e07947 */ /* 0x000fea0003800000 */
.L_x_843:
[----:B------:R0:W5:Y:S01]  /*05e0*/  LDG.E.64 R32, desc[UR36][R4.64] ;  /* 0x0000002404207981 */ /* 0x000162000c1e1b00 */
[----:B------:R-:W-:Y:S01]  /*05f0*/  CS2R R34, SRZ ;  /* 0x0000000000227805 */ /* 0x000fe2000001ff00 */
[----:B------:R-:W-:Y:S06]  /*0600*/  BRA `(.L_x_838) ;  /* 0x0000000800d47947 */ /* 0x000fec0003800000 */
.L_x_833:
        /* <DEDUP_REMOVED lines=14> */
.L_x_847:
[----:B------:R0:W5:Y:S01]  /*06f0*/  LDG.E.128 R32, desc[UR36][R4.64] ;  /* 0x0000002404207981 */ /* 0x000162000c1e1d00 */
[----:B------:R-:W-:Y:S05]  /*0700*/  BRA `(.L_x_838) ;  /* 0x0000000800947947 */ /* 0x000fea0003800000 */
.L_x_846:
        /* <DEDUP_REMOVED lines=8> */
[----:B------:R-:W-:Y:S01]  /*0790*/  CS2R R34, SRZ ;  /* 0x0000000000227805 */ /* 0x000fe2000001ff00 */
        /* <DEDUP_REMOVED lines=15> */
[----:B------:R-:W-:-:S05]  /*0890*/  LOP3.LUT R3, R3, 0x80000000, R0, 0xf8, !PT ;  /* 0x8000000003037812 */ /* 0x000fca00078ef800 */
[----:B------:R-:W-:-:S04]  /*08a0*/  FMUL.FTZ R3, R3, 1 ;  /* 0x3f80000003037820 */ /* 0x000fc80000410000 */
[----:B------:R0:W1:Y:S01]  /*08b0*/  F2F.F64.F32 R32, R3 ;  /* 0x0000000300207310 */ /* 0x0000620000201800 */
[----:B------:R-:W-:Y:S05]  /*08c0*/  BRA `(.L_x_838) ;  /* 0x0000000800247947 */ /* 0x000fea0003800000 */
.L_x_849:
[----:B------:R-:W2:Y:S01]  /*08d0*/  LDG.E.U8 R4, desc[UR36][R4.64] ;  /* 0x0000002404047981 */ /* 0x000ea2000c1e1100 */
[----:B------:R-:W-:Y:S01]  /*08e0*/  CS2R R34, SRZ ;  /* 0x0000000000227805 */ /* 0x000fe2000001ff00 */
        /* <DEDUP_REMOVED lines=10> */
[----:B------:R-:W-:-:S05]  /*0990*/  LOP3.LUT R0, R0, 0x80000000, R3, 0xf8, !PT ;  /* 0x8000000000007812 */ /* 0x000fca00078ef803 */
[----:B------:R-:W-:-:S04]  /*09a0*/  FMUL.FTZ R0, R0, 1 ;  /* 0x3f80000000007820 */ /* 0x000fc80000410000 */
[----:B------:R0:W1:Y:S01]  /*09b0*/  F2F.F64.F32 R32, R0 ;  /* 0x0000000000207310 */ /* 0x0000620000201800 */
[----:B------:R-:W-:Y:S05]  /*09c0*/  BRA `(.L_x_838) ;  /* 0x0000000400e47947 */ /* 0x000fea0003800000 */
.L_x_848:
[----:B------:R-:W2:Y:S01]  /*09d0*/  LDG.E.U16 R0, desc[UR36][R4.64] ;  /* 0x0000002404007981 */ /* 0x000ea2000c1e1500 */
[----:B------:R-:W-:Y:S01]  /*09e0*/  CS2R R34, SRZ ;  /* 0x0000000000227805 */ /* 0x000fe2000001ff00 */
[----:B--2---:R-:W-:-:S04]  /*09f0*/  IMAD.U32 R0, R0, 0x10000, RZ ;  /* 0x0001000000007824 */ /* 0x004fc800078e00ff */
[----:B------:R-:W-:-:S04]  /*0a00*/  FMUL.FTZ R0, R0, 1 ;  /* 0x3f80000000007820 */ /* 0x000fc80000410000 */
[----:B------:R0:W1:Y:S01]  /*0a10*/  F2F.F64.F32 R32, R0 ;  /* 0x0000000000207310 */ /* 0x0000620000201800 */
[----:B------:R-:W-:Y:S05]  /*0a20*/  BRA `(.L_x_838) ;  /* 0x0000000400cc7947 */ /* 0x000fea0003800000 */
.L_x_845:
        /* <DEDUP_REMOVED lines=12> */
.L_x_852:
        /* <DEDUP_REMOVED lines=22> */
.L_x_854:
[----:B------:R-:W-:Y:S05]  /*0c50*/  BSYNC.RECONVERGENT B0 ;  /* 0x0000000000007941 */ /* 0x000fea0003800200 */
.L_x_853:
[----:B------:R-:W-:Y:S01]  /*0c60*/  IMAD.SHL.U32 R0, R0, 0x100000, RZ ;  /* 0x0010000000007824 */ /* 0x000fe200078e00ff */
[----:B------:R-:W-:-:S04]  /*0c70*/  LEA R3, R3, 0x3b800000, 0x17 ;  /* 0x3b80000003037811 */ /* 0x000fc800078eb8ff */
[----:B------:R-:W-:-:S05]  /*0c80*/  LOP3.LUT R0, R3, R0, R7, 0xfe, !PT ;  /* 0x0000000003007212 */ /* 0x000fca00078efe07 */
[----:B------:R-:W-:-:S04]  /*0c90*/  FMUL.FTZ R0, R0, 1 ;  /* 0x3f80000000007820 */ /* 0x000fc80000410000 */
[----:B------:R0:W1:Y:S01]  /*0ca0*/  F2F.F64.F32 R32, R0 ;  /* 0x0000000000207310 */ /* 0x0000620000201800 */
[----:B------:R-:W-:Y:S05]  /*0cb0*/  BRA `(.L_x_838) ;  /* 0x0000000400287947 */ /* 0x000fea0003800000 */
.L_x_851:
        /* <DEDUP_REMOVED lines=22> */
.L_x_856:
[----:B------:R-:W-:Y:S05]  /*0e20*/  BSYNC.RECONVERGENT B0 ;  /* 0x0000000000007941 */ /* 0x000fea0003800200 */
.L_x_855:
[----:B------:R-:W-:Y:S01]  /*0e30*/  IMAD.SHL.U32 R0, R0, 0x200000, RZ ;  /* 0x0020000000007824 */ /* 0x000fe200078e00ff */
[----:B------:R-:W-:-:S04]  /*0e40*/  LEA R3, R3, 0x37800000, 0x17 ;  /* 0x3780000003037811 */ /* 0x000fc800078eb8ff */
[----:B------:R-:W-:-:S05]  /*0e50*/  LOP3.LUT R0, R3, R0, R7, 0xfe, !PT ;  /* 0x0000000003007212 */ /* 0x000fca00078efe07 */
[----:B------:R-:W-:-:S04]  /*0e60*/  FMUL.FTZ R0, R0, 1 ;  /* 0x3f80000000007820 */ /* 0x000fc80000410000 */
[----:B------:R0:W1:Y:S01]  /*0e70*/  F2F.F64.F32 R32, R0 ;  /* 0x0000000000207310 */ /* 0x0000620000201800 */
[----:B------:R-:W-:Y:S05]  /*0e80*/  BRA `(.L_x_838) ;  /* 0x0000000000b47947 */ /* 0x000fea0003800000 */
.L_x_850:
[----:B------:R-:W-:-:S09]  /*0e90*/  UISETP.NE.AND UP0, UPT, UR4, 0x1c, UPT ;  /* 0x0000001c0400788c */ /* 0x000fd2000bf05270 */
[----:B------:R-:W-:Y:S05]  /*0ea0*/  BRA.U !UP0, `(.L_x_857) ;  /* 0x0000000108a07547 */ /* 0x000fea000b800000 */
[----:B------:R-:W-:-:S09]  /*0eb0*/  UISETP.NE.AND UP0, UPT, UR4, 0x1d, UPT ;  /* 0x0000001d0400788c */ /* 0x000fd2000bf05270 */
[----:B------:R-:W-:Y:S05]  /*0ec0*/  BRA.U !UP0, `(.L_x_858) ;  /* 0x0000000108887547 */ /* 0x000fea000b800000 */
[----:B------:R-:W-:-:S09]  /*0ed0*/  UISETP.NE.AND UP0, UPT, UR4, 0x2c, UPT ;  /* 0x0000002c0400788c */ /* 0x000fd2000bf05270 */
[----:B------:R-:W-:Y:S05]  /*0ee0*/  BRA.U !UP0, `(.L_x_859) ;  /* 0x00000001084c7547 */ /* 0x000fea000b800000 */
.L_x_837:
        /* <DEDUP_REMOVED lines=16> */
.L_x_860:
[----:B------:R-:W-:Y:S02]  /*0ff0*/  CS2R R32, SRZ ;  /* 0x0000000000207805 */ /* 0x000fe4000001ff00 */
[----:B------:R-:W-:Y:S01]  /*1000*/  CS2R R34, SRZ ;  /* 0x0000000000227805 */ /* 0x000fe2000001ff00 */
[----:B------:R-:W-:Y:S06]  /*1010*/  BRA `(.L_x_838) ;  /* 0x0000000000507947 */ /* 0x000fec0003800000 */
.L_x_859:
[----:B------:R-:W2:Y:S01]  /*1020*/  LDG.E.U8 R0, desc[UR36][R4.64] ;  /* 0x0000002404007981 */ /* 0x000ea2000c1e1100 */
[----:B------:R-:W-:Y:S01]  /*1030*/  CS2R R34, SRZ ;  /* 0x0000000000227805 */ /* 0x000fe2000001ff00 */
[----:B------:R-:W-:Y:S02]  /*1040*/  IMAD.MOV.U32 R32, RZ, RZ, 0x0 ;  /* 0x00000000ff207424 */ /* 0x000fe400078e00ff */
[----:B------:R-:W-:Y:S01]  /*1050*/  IMAD.MOV.U32 R33, RZ, RZ, 0x38000000 ;  /* 0x38000000ff217424 */ /* 0x000fe200078e00ff */
[----:B--2---:R-:W-:-:S13]  /*1060*/  ISETP.NE.AND P0, PT, R0, RZ, PT ;  /* 0x000000ff0000720c */ /* 0x004fda0003f05270 */
[----:B------:R-:W-:Y:S05]  /*1070*/  @!P0 BRA `(.L_x_838) ;  /* 0x0000000000388947 */ /* 0x000fea0003800000 */
[----:B------:R-:W-:-:S13]  /*1080*/  ISETP.NE.AND P0, PT, R0, 0xff, PT ;  /* 0x000000ff0000780c */ /* 0x000fda0003f05270 */
[----:B------:R-:W-:Y:S02]  /*1090*/  @P0 IMAD.SHL.U32 R0, R0, 0x800000, RZ ;  /* 0x0080000000000824 */ /* 0x000fe400078e00ff */
[----:B------:R-:W-:Y:S02]  /*10a0*/  @!P0 IMAD.MOV.U32 R32, RZ, RZ, 0x20000000 ;  /* 0x20000000ff208424 */ /* 0x000fe400078e00ff */
[----:B------:R-:W-:Y:S02]  /*10b0*/  @!P0 IMAD.MOV.U32 R33, RZ, RZ, 0x7ff80000 ;  /* 0x7ff80000ff218424 */ /* 0x000fe400078e00ff */
[----:B------:R-:W-:-:S04]  /*10c0*/  @P0 FMUL.FTZ R0, R0, 1 ;  /* 0x3f80000000000820 */ /* 0x000fc80000410000 */
[----:B------:R0:W1:Y:S01]  /*10d0*/  @P0 F2F.F64.F32 R32, R0 ;  /* 0x0000000000200310 */ /* 0x0000620000201800 */
[----:B------:R-:W-:Y:S05]  /*10e0*/  BRA `(.L_x_838) ;  /* 0x00000000001c7947 */ /* 0x000fea0003800000 */
.L_x_858:
[----:B------:R-:W2:Y:S01]  /*10f0*/  LDG.E.64 R32, desc[UR36][R4.64] ;  /* 0x0000002404207981 */ /* 0x000ea2000c1e1b00 */
[----:B------:R-:W-:Y:S01]  /*1100*/  CS2R R34, SRZ ;  /* 0x0000000000227805 */ /* 0x000fe2000001ff00 */
[----:B--2---:R-:W0:Y:S01]  /*1110*/  I2F.F64.U64 R32, R32 ;  /* 0x0000002000207312 */ /* 0x004e220000301800 */
[----:B------:R-:W-:Y:S05]  /*1120*/  BRA `(.L_x_838) ;  /* 0x00000000000c7947 */ /* 0x000fea0003800000 */
.L_x_857:
[----:B------:R-:W2:Y:S01]  /*1130*/  LDG.E R4, desc[UR36][R4.64] ;  /* 0x0000002404047981 */ /* 0x000ea2000c1e1900 */
[----:B------:R-:W-:Y:S01]  /*1140*/  CS2R R34, SRZ ;  /* 0x0000000000227805 */ /* 0x000fe2000001ff00 */
[----:B--2---:R0:W1:Y:S06]  /*1150*/  I2F.F64.U32 R32, R4 ;  /* 0x0000000400207312 */ /* 0x00406c0000201800 */
.L_x_838:
[----:B------:R-:W-:Y:S05]  /*1160*/  BSYNC.RECONVERGENT B6 ;  /* 0x0000000000067941 */ /* 0x000fea0003800200 */
.L_x_832:
[----:B------:R-:W-:-:S07]  /*1170*/  VIADD R37, R23, 0x80 ;  /* 0x0000008017257836 */ /* 0x000fce0000000000 */
.L_x_831:
[----:B------:R-:W-:Y:S05]  /*1180*/  BSYNC.RECONVERGENT B7 ;  /* 0x0000000000077941 */ /* 0x000fea0003800200 */
.L_x_830:
[----:B------:R-:W-:Y:S01]  /*1190*/  ISETP.GE.AND P0, PT, R37, R22, PT ;  /* 0x000000162500720c */ /* 0x000fe20003f06270 */
[----:B------:R-:W-:Y:S01]  /*11a0*/  BSSY.RECONVERGENT B7, `(.L_x_861) ;  /* 0x000010f000077945 */ /* 0x000fe20003800200 */
[----:B------:R-:W-:Y:S02]  /*11b0*/  CS2R R30, SRZ ;  /* 0x00000000001e7805 */ /* 0x000fe4000001ff00 */
[----:B------:R-:W-:-:S09]  /*11c0*/  CS2R R28, SRZ ;  /* 0x00000000001c7805 */ /* 0x000fd2000001ff00 */
[----:B------:R-:W-:Y:S05]  /*11d0*/  @P0 BRA `(.L_x_862) ;  /* 0x00000010002c0947 */ /* 0x000fea0003800000 */
[----:B01-3--:R-:W0:Y:S01]  /*11e0*/  LDC.64 R4, c[0x0][0x390] ;  /* 0x0000e400ff047b82 */ /* 0x00be220000000a00 */
        /* <DEDUP_REMOVED lines=17> */
[----:B------:R-:W3:Y:S01]  /*1300*/  LDG.E.S8 R4, desc[UR36][R4.64] ;  /* 0x0000002404047981 */ /* 0x000ee2000c1e1300 */
[----:B------:R-:W-:Y:S01]  /*1310*/  CS2R R30, SRZ ;  /* 0x00000000001e7805 */ /* 0x000fe2000001ff00 */
[----:B---3--:R0:W1:Y:S01]  /*1320*/  I2F.F64.S16 R28, R4 ;  /* 0x00000004001c7312 */ /* 0x0080620000101c00 */
[----:B------:R-:W-:Y:S05]  /*1330*/  BRA `(.L_x_869) ;  /* 0x0000000c00cc7947 */ /* 0x000fea0003800000 */
.L_x_867:
[----:B------:R-:W3:Y:S01]  /*1340*/  LDG.E.U8 R4, desc[UR36][R4.64] ;  /* 0x0000002404047981 */ /* 0x000ee2000c1e1100 */
[----:B------:R-:W-:Y:S01]  /*1350*/  CS2R R30, SRZ ;  /* 0x00000000001e7805 */ /* 0x000fe2000001ff00 */
[----:B---3--:R0:W1:Y:S01]  /*1360*/  I2F.F64.U16 R28, R4 ;  /* 0x00000004001c7312 */ /* 0x0080620000101800 */
[----:B------:R-:W-:Y:S05]  /*1370*/  BRA `(.L_x_869) ;  /* 0x0000000c00bc7947 */ /* 0x000fea0003800000 */
.L_x_866:
[----:B------:R-:W-:-:S09]  /*1380*/  UISETP.NE.AND UP0, UPT, UR4, 0x2, UPT ;  /* 0x000000020400788c */ /* 0x000fd2000bf05270 */
[----:B------:R-:W-:Y:S05]  /*1390*/  BRA.U !UP0, `(.L_x_870) ;  /* 0x0000000108307547 */ /* 0x000fea000b800000 */
[----:B------:R-:W-:-:S09]  /*13a0*/  UISETP.NE.AND UP0, UPT, UR4, 0x3, UPT ;  /* 0x000000030400788c */ /* 0x000fd2000bf05270 */
[----:B------:R-:W-:Y:S05]  /*13b0*/  BRA.U !UP0, `(.L_x_871) ;  /* 0x0000000108187547 */ /* 0x000fea000b800000 */
[----:B------:R-:W-:-:S09]  /*13c0*/  UISETP.NE.AND UP0, UPT, UR4, 0x4, UPT ;  /* 0x000000040400788c */ /* 0x000fd2000bf05270 */
[----:B------:R-:W-:Y:S05]  /*13d0*/  BRA.U UP0, `(.L_x_868) ;  /* 0x0000000d003c7547 */ /* 0x000fea000b800000 */
[----:B------:R-:W3:Y:S01]  /*13e0*/  LDG.E.64 R28, desc[UR36][R4.64] ;  /* 0x00000024041c7981 */ /* 0x000ee2000c1e1b00 */
[----:B------:R-:W-:Y:S01]  /*13f0*/  CS2R R30, SRZ ;  /* 0x00000000001e7805 */ /* 0x000fe2000001ff00 */
[----:B---3--:R-:W0:Y:S01]  /*1400*/  I2F.F64.S64 R28, R28 ;  /* 0x0000001c001c7312 */ /* 0x008e220000301c00 */
[----:B------:R-:W-:Y:S05]  /*1410*/  BRA `(.L_x_869) ;  /* 0x0000000c00947947 */ /* 0x000fea0003800000 */
.L_x_871:
[----:B------:R-:W3:Y:S01]  /*1420*/  LDG.E R4, desc[UR36][R4.64] ;  /* 0x0000002404047981 */ /* 0x000ee2000c1e1900 */
[----:B------:R-:W-:Y:S01]  /*1430*/  CS2R R30, SRZ ;  /* 0x00000000001e7805 */ /* 0x000fe2000001ff00 */
[----:B---3--:R0:W1:Y:S01]  /*1440*/  I2F.F64 R28, R4 ;  /* 0x00000004001c7312 */ /* 0x0080620000201c00 */
[----:B------:R-:W-:Y:S05]  /*1450*/  BRA `(.L_x_869) ;  /* 0x0000000c00847947 */ /* 0x000fea0003800000 */
.L_x_870:
[----:B------:R-:W3:Y:S01]  /*1460*/  LDG.E.U16 R4, desc[UR36][R4.64] ;  /* 0x0000002404047981 */ /* 0x000ee2000c1e1500 */
[----:B------:R-:W-:Y:S01]  /*1470*/  CS2R R30, SRZ ;  /* 0x00000000001e7805 */ /* 0x000fe2000001ff00 */
[----:B---3--:R0:W1:Y:S01]  /*1480*/  I2F.F64.S16 R28, R4 ;  /* 0x00000004001c7312 */ /* 0x0080620000101c00 */
[----:B------:R-:W-:Y:S05]  /*1490*/  BRA `(.L_x_869) ;  /* 0x0000000c00747947 */ /* 0x000fea0003800000 */
.L_x_865:
[----:B------:R-:W-:-:S09]  /*14a0*/  UISETP.GT.AND UP0, UPT, UR4, 0x6, UPT ;  /* 0x000000060400788c */ /* 0x000fd2000bf04270 */
[----:B------:R-:W-:Y:S05]  /*14b0*/  BRA.U UP0, `(.L_x_872) ;  /* 0x00000001003c7547 */ /* 0x000fea000b800000 */
[----:B------:R-:W-:-:S09]  /*14c0*/  UISETP.NE.AND UP0, UPT, UR4, 0x5, UPT ;  /* 0x000000050400788c */ /* 0x000fd2000bf05270 */
[----:B------:R-:W-:Y:S05]  /*14d0*/  BRA.U !UP0, `(.L_x_873) ;  /* 0x00000001081c7547 */ /* 0x000fea000b800000 */
[----:B------:R-:W-:-:S09]  /*14e0*/  UISETP.NE.AND UP0, UPT, UR4, 0x6, UPT ;  /* 0x000000060400788c */ /* 0x000fd2000bf05270 */
[----:B------:R-:W-:Y:S05]  /*14f0*/  BRA.U UP0, `(.L_x_868) ;  /* 0x0000000900f47547 */ /* 0x000fea000b800000 */
[----:B------:R-:W3:Y:S01]  /*1500*/  LDG.E R28, desc[UR36][R4.64] ;  /* 0x00000024041c7981 */ /* 0x000ee2000c1e1900 */
[----:B------:R-:W-:Y:S01]  /*1510*/  CS2R R30, SRZ ;  /* 0x00000000001e7805 */ /* 0x000fe2000001ff00 */
[----:B---3--:R-:W-:-:S06]  /*1520*/  FMUL.FTZ R28, R28, 1 ;  /* 0x3f8000001c1c7820 */ /* 0x008fcc0000410000 */
[----:B------:R-:W3:Y:S01]  /*1530*/  F2F.F64.F32 R28, R28 ;  /* 0x0000001c001c7310 */ /* 0x000ee20000201800 */
[----:B------:R-:W-:Y:S05]  /*1540*/  BRA `(.L_x_869) ;  /* 0x0000000c00487947 */ /* 0x000fea0003800000 */
.L_x_873:
[----:B------:R-:W3:Y:S01]  /*1550*/  LDG.E.U16 R0, desc[UR36][R4.64] ;  /* 0x0000002404007981 */ /* 0x000ee2000c1e1500 */
[----:B------:R-:W-:Y:S01]  /*1560*/  CS2R R30, SRZ ;  /* 0x00000000001e7805 */ /* 0x000fe2000001ff00 */
[----:B---3--:R-:W-:-:S05]  /*1570*/  HADD2.F32 R0, -RZ, R0.H0_H0 ;  /* 0x20000000ff007230 */ /* 0x008fca0000004100 */
[----:B------:R-:W-:-:S04]  /*1580*/  FMUL.FTZ R0, R0, 1 ;  /* 0x3f80000000007820 */ /* 0x000fc80000410000 */
[----:B------:R0:W1:Y:S01]  /*1590*/  F2F.F64.F32 R28, R0 ;  /* 0x00000000001c7310 */ /* 0x0000620000201800 */
[----:B------:R-:W-:Y:S05]  /*15a0*/  BRA `(.L_x_869) ;  /* 0x0000000c00307947 */ /* 0x000fea0003800000 */
.L_x_872:
[----:B------:R-:W-:-:S09]  /*15b0*/  UISETP.NE.AND UP0, UPT, UR4, 0x7, UPT ;  /* 0x000000070400788c */ /* 0x000fd2000bf05270 */
[----:B------:R-:W-:Y:S05]  /*15c0*/  BRA.U !UP0, `(.L_x_874) ;  /* 0x0000000108487547 */ /* 0x000fea000b800000 */
[----:B------:R-:W-:-:S09]  /*15d0*/  UISETP.NE.AND UP0, UPT, UR4, 0x8, UPT ;  /* 0x000000080400788c */ /* 0x000fd2000bf05270 */
[----:B------:R-:W-:Y:S05]  /*15e0*/  BRA.U !UP0, `(.L_x_875) ;  /* 0x0000000108207547 */ /* 0x000fea000b800000 */
[----:B------:R-:W-:-:S09]  /*15f0*/  UISETP.NE.AND UP0, UPT, UR4, 0x9, UPT ;  /* 0x000000090400788c */ /* 0x000fd2000bf05270 */
[----:B------:R-:W-:Y:S05]  /*1600*/  BRA.U UP0, `(.L_x_868) ;  /* 0x0000000900b07547 */ /* 0x000fea000b800000 */
[----:B------:R-:W3:Y:S02]  /*1610*/  LDG.E.64 R4, desc[UR36][R4.64] ;  /* 0x0000002404047981 */ /* 0x000ee4000c1e1b00 */
[----:B---3--:R-:W-:Y:S01]  /*1620*/  FMUL.FTZ R28, R4, 1 ;  /* 0x3f800000041c7820 */ /* 0x008fe20000410000 */
[----:B------:R-:W-:-:S05]  /*1630*/  FMUL.FTZ R30, R5, 1 ;  /* 0x3f800000051e7820 */ /* 0x000fca0000410000 */
[----:B------:R-:W0:Y:S08]  /*1640*/  F2F.F64.F32 R28, R28 ;  /* 0x0000001c001c7310 */ /* 0x000e300000201800 */
[----:B------:R-:W1:Y:S01]  /*1650*/  F2F.F64.F32 R30, R30 ;  /* 0x0000001e001e7310 */ /* 0x000e620000201800 */
[----:B------:R-:W-:Y:S05]  /*1660*/  BRA `(.L_x_869) ;  /* 0x0000000c00007947 */ /* 0x000fea0003800000 */
.L_x_875:
[----:B------:R-:W3:Y:S02]  /*1670*/  LDG.E R3, desc[UR36][R4.64] ;  /* 0x0000002404037981 */ /* 0x000ee4000c1e1900 */
[--C-:B---3--:R-:W-:Y:S02]  /*1680*/  HADD2.F32 R0, -RZ, R3.reuse.H0_H0 ;  /* 0x20000003ff007230 */ /* 0x108fe40000004100 */
[----:B------:R-:W-:-:S03]  /*1690*/  HADD2.F32 R3, -RZ, R3.H1_H1 ;  /* 0x30000003ff037230 */ /* 0x000fc60000004100 */
[----:B------:R-:W-:Y:S02]  /*16a0*/  FMUL.FTZ R0, R0, 1 ;  /* 0x3f80000000007820 */ /* 0x000fe40000410000 */
[----:B------:R-:W-:Y:S02]  /*16b0*/  FMUL.FTZ R3, R3, 1 ;  /* 0x3f80000003037820 */ /* 0x000fe40000410000 */
[----:B------:R0:W1:Y:S08]  /*16c0*/  F2F.F64.F32 R28, R0 ;  /* 0x00000000001c7310 */ /* 0x0000700000201800 */
[----:B------:R0:W3:Y:S01]  /*16d0*/  F2F.F64.F32 R30, R3 ;  /* 0x00000003001e7310 */ /* 0x0000e20000201800 */
[----:B------:R-:W-:Y:S05]  /*16e0*/  BRA `(.L_x_869) ;  /* 0x0000000800e07947 */ /* 0x000fea0003800000 */
.L_x_874:
[----:B------:R0:W5:Y:S01]  /*16f0*/  LDG.E.64 R28, desc[UR36][R4.64] ;  /* 0x00000024041c7981 */ /* 0x000162000c1e1b00 */
[----:B------:R-:W-:Y:S01]  /*1700*/  CS2R R30, SRZ ;  /* 0x00000000001e7805 */ /* 0x000fe2000001ff00 */
[----:B------:R-:W-:Y:S06]  /*1710*/  BRA `(.L_x_869) ;  /* 0x0000000800d47947 */ /* 0x000fec0003800000 */
.L_x_864:
        /* <DEDUP_REMOVED lines=8> */
[----:B------:R-:W3:Y:S01]  /*17a0*/  LDG.E.U8 R4, desc[UR36][R4.64] ;  /* 0x0000002404047981 */ /* 0x000ee2000c1e1100 */
[----:B------:R-:W-:Y:S01]  /*17b0*/  CS2R R30, SRZ ;  /* 0x00000000001e7805 */ /* 0x000fe2000001ff00 */
[----:B------:R-:W-:Y:S01]  /*17c0*/  IMAD.MOV.U32 R28, RZ, RZ, RZ ;  /* 0x000000ffff1c7224 */ /* 0x000fe200078e00ff */
[----:B---3--:R-:W-:-:S04]  /*17d0*/  ISETP.NE.AND P0, PT, R4, RZ, PT ;  /* 0x000000ff0400720c */ /* 0x008fc80003f05270 */
[----:B------:R-:W-:Y:S01]  /*17e0*/  FSEL R29, RZ, 1.875, !P0 ;  /* 0x3ff00000ff1d7808 */ /* 0x000fe20004000000 */
[----:B------:R-:W-:Y:S08]  /*17f0*/  BRA `(.L_x_869) ;  /* 0x00000008009c7947 */ /* 0x000ff00003800000 */
.L_x_878:
[----:B------:R0:W5:Y:S01]  /*1800*/  LDG.E.128 R28, desc[UR36][R4.64] ;  /* 0x00000024041c7981 */ /* 0x000162000c1e1d00 */
[----:B------:R-:W-:Y:S05]  /*1810*/  BRA `(.L_x_869) ;  /* 0x0000000800947947 */ /* 0x000fea0003800000 */
.L_x_877:
[----:B------:R-:W-:-:S09]  /*1820*/  UISETP.NE.AND UP0, UPT, UR4, 0xf, UPT ;  /* 0x0000000f0400788c */ /* 0x000fd2000bf05270 */
[----:B------:R-:W-:Y:S05]  /*1830*/  BRA.U !UP0, `(.L_x_879) ;  /* 0x0000000108a87547 */ /* 0x000fea000b800000 */
[----:B------:R-:W-:-:S09]  /*1840*/  UISETP.NE.AND UP0, UPT, UR4, 0x17, UPT ;  /* 0x000000170400788c */ /* 0x000fd2000bf05270 */
[----:B------:R-:W-:Y:S05]  /*1850*/  BRA.U !UP0, `(.L_x_880) ;  /* 0x0000000108607547 */ /* 0x000fea000b800000 */
[----:B------:R-:W-:-:S09]  /*1860*/  UISETP.NE.AND UP0, UPT, UR4, 0x18, UPT ;  /* 0x000000180400788c */ /* 0x000fd2000bf05270 */
[----:B------:R-:W-:Y:S05]  /*1870*/  BRA.U UP0, `(.L_x_868) ;  /* 0x0000000900147547 */ /* 0x000fea000b800000 */
[----:B------:R-:W3:Y:S01]  /*1880*/  LDG.E.U8 R0, desc[UR36][R4.64] ;  /* 0x0000002404007981 */ /* 0x000ee2000c1e1100 */
[----:B------:R-:W-:Y:S01]  /*1890*/  IMAD.MOV.U32 R7, RZ, RZ, 0x1f ;  /* 0x0000001fff077424 */ /* 0x000fe200078e00ff */
[----:B------:R-:W-:Y:S01]  /*18a0*/  CS2R R30, SRZ ;  /* 0x00000000001e7805 */ /* 0x000fe2000001ff00 */
[----:B---3--:R-:W-:-:S05]  /*18b0*/  IMAD.SHL.U32 R0, R0, 0x1000000, RZ ;  /* 0x0100000000007824 */ /* 0x008fca00078e00ff */
        /* <DEDUP_REMOVED lines=18> */
.L_x_880:
[----:B------:R-:W3:Y:S01]  /*19e0*/  LDG.E.U8 R4, desc[UR36][R4.64] ;  /* 0x0000002404047981 */ /* 0x000ee2000c1e1100 */
[----:B------:R-:W-:Y:S01]  /*19f0*/  CS2R R30, SRZ ;  /* 0x00000000001e7805 */ /* 0x000fe2000001ff00 */
[C---:B---3--:R-:W-:Y:S02]  /*1a00*/  IMAD.SHL.U32 R0, R4.reuse, 0x2000000, RZ ;  /* 0x0200000004007824 */ /* 0x048fe400078e00ff */
        /* <DEDUP_REMOVED lines=9> */
[----:B------:R-:W-:-:S05]  /*1aa0*/  LOP3.LUT R0, R0, 0x80000000, R3, 0xf8, !PT ;  /* 0x8000000000007812 */ /* 0x000fca00078ef803 */
[----:B------:R-:W-:-:S04]  /*1ab0*/  FMUL.FTZ R0, R0, 1 ;  /* 0x3f80000000007820 */ /* 0x000fc80000410000 */
[----:B------:R0:W1:Y:S01]  /*1ac0*/  F2F.F64.F32 R28, R0 ;  /* 0x00000000001c7310 */ /* 0x0000620000201800 */
[----:B------:R-:W-:Y:S05]  /*1ad0*/  BRA `(.L_x_869) ;  /* 0x0000000400e47947 */ /* 0x000fea0003800000 */
.L_x_879:
[----:B------:R-:W3:Y:S01]  /*1ae0*/  LDG.E.U16 R0, desc[UR36][R4.64] ;  /* 0x0000002404007981 */ /* 0x000ee2000c1e1500 */
[----:B------:R-:W-:Y:S01]  /*1af0*/  CS2R R30, SRZ ;  /* 0x00000000001e7805 */ /* 0x000fe2000001ff00 */
[----:B---3--:R-:W-:-:S04]  /*1b00*/  IMAD.U32 R0, R0, 0x10000, RZ ;  /* 0x0001000000007824 */ /* 0x008fc800078e00ff */
[----:B------:R-:W-:-:S04]  /*1b10*/  FMUL.FTZ R0, R0, 1 ;  /* 0x3f80000000007820 */ /* 0x000fc80000410000 */
[----:B------:R0:W1:Y:S01]  /*1b20*/  F2F.F64.F32 R28, R0 ;  /* 0x00000000001c7310 */ /* 0x0000620000201800 */
[----:B------:R-:W-:Y:S05]  /*1b30*/  BRA `(.L_x_869) ;  /* 0x0000000400cc7947 */ /* 0x000fea0003800000 */
.L_x_876:
        /* <DEDUP_REMOVED lines=8> */
[----:B------:R-:W3:Y:S01]  /*1bc0*/  LDG.E.U16 R4, desc[UR36][R4.64] ;  /* 0x0000002404047981 */ /* 0x000ee2000c1e1500 */
[----:B------:R-:W-:Y:S01]  /*1bd0*/  CS2R R30, SRZ ;  /* 0x00000000001e7805 */ /* 0x000fe2000001ff00 */
[----:B---3--:R0:W1:Y:S01]  /*1be0*/  I2F.F64.U16 R28, R4 ;  /* 0x00000004001c7312 */ /* 0x0080620000101800 */
[----:B------:R-:W-:Y:S05]  /*1bf0*/  BRA `(.L_x_869) ;  /* 0x00000004009c7947 */ /* 0x000fea0003800000 */
.L_x_883:
[----:B------:R-:W3:Y:S01]  /*1c00*/  LDG.E.U8 R4, desc[UR36][R4.64] ;  /* 0x0000002404047981 */ /* 0x000ee2000c1e1100 */
[----:B------:R-:W-:Y:S02]  /*1c10*/  CS2R R30, SRZ ;  /* 0x00000000001e7805 */ /* 0x000fe4000001ff00 */
[----:B------:R-:W-:Y:S02]  /*1c20*/  CS2R R28, SRZ ;  /* 0x00000000001c7805 */ /* 0x000fe4000001ff00 */
[----:B---3--:R-:W-:-:S13]  /*1c30*/  ISETP.NE.AND P0, PT, R4, RZ, PT ;  /* 0x000000ff0400720c */ /* 0x008fda0003f05270 */
        /* <DEDUP_REMOVED lines=18> */
.L_x_885:
[----:B------:R-:W-:Y:S05]  /*1d60*/  BSYNC.RECONVERGENT B0 ;  /* 0x0000000000007941 */ /* 0x000fea0003800200 */
.L_x_884:
[----:B------:R-:W-:Y:S01]  /*1d70*/  IMAD.SHL.U32 R0, R0, 0x100000, RZ ;  /* 0x0010000000007824 */ /* 0x000fe200078e00ff */
[----:B------:R-:W-:-:S04]  /*1d80*/  LEA R3, R3, 0x3b800000, 0x17 ;  /* 0x3b80000003037811 */ /* 0x000fc800078eb8ff */
[----:B------:R-:W-:-:S05]  /*1d90*/  LOP3.LUT R0, R3, R0, R7, 0xfe, !PT ;  /* 0x0000000003007212 */ /* 0x000fca00078efe07 */
[----:B------:R-:W-:-:S04]  /*1da0*/  FMUL.FTZ R0, R0, 1 ;  /* 0x3f80000000007820 */ /* 0x000fc80000410000 */
[----:B------:R0:W1:Y:S01]  /*1db0*/  F2F.F64.F32 R28, R0 ;  /* 0x00000000001c7310 */ /* 0x0000620000201800 */
[----:B------:R-:W-:Y:S05]  /*1dc0*/  BRA `(.L_x_869) ;  /* 0x0000000400287947 */ /* 0x000fea0003800000 */
.L_x_882:
        /* <DEDUP_REMOVED lines=22> */
.L_x_887:
[----:B------:R-:W-:Y:S05]  /*1f30*/  BSYNC.RECONVERGENT B0 ;  /* 0x0000000000007941 */ /* 0x000fea0003800200 */
.L_x_886:
[----:B------:R-:W-:Y:S01]  /*1f40*/  IMAD.SHL.U32 R0, R0, 0x200000, RZ ;  /* 0x0020000000007824 */ /* 0x000fe200078e00ff */
[----:B------:R-:W-:-:S04]  /*1f50*/  LEA R3, R3, 0x37800000, 0x17 ;  /* 0x3780000003037811 */ /* 0x000fc800078eb8ff */
[----:B------:R-:W-:-:S05]  /*1f60*/  LOP3.LUT R0, R3, R0, R7, 0xfe, !PT ;  /* 0x0000000003007212 */ /* 0x000fca00078efe07 */
[----:B------:R-:W-:-:S04]  /*1f70*/  FMUL.FTZ R0, R0, 1 ;  /* 0x3f80000000007820 */ /* 0x000fc80000410000 */
[----:B------:R0:W1:Y:S01]  /*1f80*/  F2F.F64.F32 R28, R0 ;  /* 0x00000000001c7310 */ /* 0x0000620000201800 */
[----:B------:R-:W-:Y:S05]  /*1f90*/  BRA `(.L_x_869) ;  /* 0x0000000000b47947 */ /* 0x000fea0003800000 */
.L_x_881:
[----:B------:R-:W-:-:S09]  /*1fa0*/  UISETP.NE.AND UP0, UPT, UR4, 0x1c, UPT ;  /* 0x0000001c0400788c */ /* 0x000fd2000bf05270 */
[----:B------:R-:W-:Y:S05]  /*1fb0*/  BRA.U !UP0, `(.L_x_888) ;  /* 0x0000000108a07547 */ /* 0x000fea000b800000 */
[----:B------:R-:W-:-:S09]  /*1fc0*/  UISETP.NE.AND UP0, UPT, UR4, 0x1d, UPT ;  /* 0x0000001d0400788c */ /* 0x000fd2000bf05270 */
[----:B------:R-:W-:Y:S05]  /*1fd0*/  BRA.U !UP0, `(.L_x_889) ;  /* 0x0000000108887547 */ /* 0x000fea000b800000 */
[----:B------:R-:W-:-:S09]  /*1fe0*/  UISETP.NE.AND UP0, UPT, UR4, 0x2c, UPT ;  /* 0x0000002c0400788c */ /* 0x000fd2000bf05270 */
[----:B------:R-:W-:Y:S05]  /*1ff0*/  BRA.U UP0, `(.L_x_868) ;  /* 0x0000000100347547 */ /* 0x000fea000b800000 */
[----:B------:R-:W3:Y:S01]  /*2000*/  LDG.E.U8 R0, desc[UR36][R4.64] ;  /* 0x0000002404007981 */ /* 0x000ee2000c1e1100 */
[----:B------:R-:W-:Y:S01]  /*2010*/  CS2R R30, SRZ ;  /* 0x00000000001e7805 */ /* 0x000fe2000001ff00 */
[----:B------:R-:W-:Y:S02]  /*2020*/  IMAD.MOV.U32 R28, RZ, RZ, 0x0 ;  /* 0x00000000ff1c7424 */ /* 0x000fe400078e00ff */
[----:B------:R-:W-:Y:S01]  /*2030*/  IMAD.MOV.U32 R29, RZ, RZ, 0x38000000 ;  /* 0x38000000ff1d7424 */ /* 0x000fe200078e00ff */
[----:B---3--:R-:W-:-:S13]  /*2040*/  ISETP.NE.AND P0, PT, R0, RZ, PT ;  /* 0x000000ff0000720c */ /* 0x008fda0003f05270 */
        /* <DEDUP_REMOVED lines=8> */
.L_x_868:
[----:B------:R-:W-:Y:S01]  /*20d0*/  MOV R14, 0x0 ;  /* 0x00000000000e7802 */ /* 0x000fe20000000f00 */
[----:B------:R-:W0:Y:S01]  /*20e0*/  LDCU.64 UR4, c[0x4][0x128] ;  /* 0x01002500ff0477ac */ /* 0x000e220008000a00 */
[----:B------:R-:W-:Y:S02]  /*20f0*/  IMAD.MOV.U32 R8, RZ, RZ, 0x4e ;  /* 0x0000004eff087424 */ /* 0x000fe400078e00ff */
[----:B------:R-:W-:Y:S01]  /*2100*/  IMAD.MOV.U32 R12, RZ, RZ, 0x1 ;  /* 0x00000001ff0c7424 */ /* 0x000fe200078e00ff */
[----:B------:R-:W1:Y:S01]  /*2110*/  LDCU.64 UR6, c[0x4][0x130] ;  /* 0x01002600ff0677ac */ /* 0x000e620008000a00 */
[----:B------:R-:W3:Y:S01]  /*2120*/  LDC.64 R14, c[0x4][R14] ;  /* 0x010000000e0e7b82 */ /* 0x000ee20000000a00 */
[----:B------:R-:W-:Y:S01]  /*2130*/  IMAD.MOV.U32 R13, RZ, RZ, RZ ;  /* 0x000000ffff0d7224 */ /* 0x000fe200078e00ff */
[----:B------:R-:W2:Y:S01]  /*2140*/  LDCU.64 UR8, c[0x4][0x28] ;  /* 0x01000500ff0877ac */ /* 0x000ea20008000a00 */
[----:B0-----:R-:W-:Y:S02]  /*2150*/  IMAD.U32 R4, RZ, RZ, UR4 ;  /* 0x00000004ff047e24 */ /* 0x001fe4000f8e00ff */
[----:B------:R-:W-:-:S02]  /*2160*/  IMAD.U32 R5, RZ, RZ, UR5 ;  /* 0x00000005ff057e24 */ /* 0x000fc4000f8e00ff */
[----:B-1----:R-:W-:Y:S02]  /*2170*/  IMAD.U32 R6, RZ, RZ, UR6 ;  /* 0x00000006ff067e24 */ /* 0x002fe4000f8e00ff */
[----:B------:R-:W-:Y:S02]  /*2180*/  IMAD.U32 R7, RZ, RZ, UR7 ;  /* 0x00000007ff077e24 */ /* 0x000fe4000f8e00ff */
[----:B--2---:R-:W-:Y:S02]  /*2190*/  IMAD.U32 R10, RZ, RZ, UR8 ;  /* 0x00000008ff0a7e24 */ /* 0x004fe4000f8e00ff */
[----:B------:R-:W-:-:S07]  /*21a0*/  IMAD.U32 R11, RZ, RZ, UR9 ;  /* 0x00000009ff0b7e24 */ /* 0x000fce000f8e00ff */
[----:B------:R-:W-:-:S07]  /*21b0*/  LEPC R20, `(.L_x_890) ;  /* 0x000000001014794e */ /* 0x000fce0000000000 */
[----:B---345:R-:W-:Y:S05]  /*21c0*/  CALL.ABS.NOINC R14 ;  /* 0x000000000e007343 */ /* 0x038fea0003c00000 */
.L_x_890:
[----:B------:R-:W-:Y:S02]  /*21d0*/  CS2R R28, SRZ ;  /* 0x00000000001c7805 */ /* 0x000fe4000001ff00 */
[----:B------:R-:W-:Y:S01]  /*21e0*/  CS2R R30, SRZ ;  /* 0x00000000001e7805 */ /* 0x000fe2000001ff00 */
[----:B------:R-:W-:Y:S06]  /*21f0*/  BRA `(.L_x_869) ;  /* 0x00000000001c7947 */ /* 0x000fec0003800000 */
.L_x_889:
[----:B------:R-:W3:Y:S01]  /*2200*/  LDG.E.64 R28, desc[UR36][R4.64] ;  /* 0x00000024041c7981 */ /* 0x000ee2000c1e1b00 */
[----:B------:R-:W-:Y:S01]  /*2210*/  CS2R R30, SRZ ;  /* 0x00000000001e7805 */ /* 0x000fe2000001ff00 */
[----:B---3--:R-:W0:Y:S01]  /*2220*/  I2F.F64.U64 R28, R28 ;  /* 0x0000001c001c7312 */ /* 0x008e220000301800 */
[----:B------:R-:W-:Y:S05]  /*2230*/  BRA `(.L_x_869) ;  /* 0x00000000000c7947 */ /* 0x000fea0003800000 */
.L_x_888:
[----:B------:R-:W3:Y:S01]  /*2240*/  LDG.E R4, desc[UR36][R4.64] ;  /* 0x0000002404047981 */ /* 0x000ee2000c1e1900 */
[----:B------:R-:W-:Y:S01]  /*2250*/  CS2R R30, SRZ ;  /* 0x00000000001e7805 */ /* 0x000fe2000001ff00 */
[----:B---3--:R0:W1:Y:S06]  /*2260*/  I2F.F64.U32 R28, R4 ;  /* 0x00000004001c7312 */ /* 0x00806c0000201800 */
.L_x_869:
[----:B------:R-:W-:Y:S05]  /*2270*/  BSYNC.RECONVERGENT B6 ;  /* 0x0000000000067941 */ /* 0x000fea0003800200 */
.L_x_863:
[----:B------:R-:W-:-:S07]  /*2280*/  VIADD R37, R37, 0x80 ;  /* 0x0000008025257836 */ /* 0x000fce0000000000 */
.L_x_862:
[----:B------:R-:W-:Y:S05]  /*2290*/  BSYNC.RECONVERGENT B7 ;  /* 0x0000000000077941 */ /* 0x000fea0003800200 */
.L_x_861:
        /* <DEDUP_REMOVED lines=27> */
.L_x_897:
[----:B------:R-:W3:Y:S01]  /*2450*/  LDG.E.U8 R4, desc[UR36][R4.64] ;  /* 0x0000002404047981 */ /* 0x000ee2000c1e1100 */
[----:B------:R-:W-:Y:S01]  /*2460*/  CS2R R26, SRZ ;  /* 0x00000000001a7805 */ /* 0x000fe2000001ff00 */
[----:B---3--:R0:W1:Y:S01]  /*2470*/  I2F.F64.U16 R24, R4 ;  /* 0x0000000400187312 */ /* 0x0080620000101800 */
[----:B------:R-:W-:Y:S05]  /*2480*/  BRA `(.L_x_899) ;  /* 0x0000000c00bc7947 */ /* 0x000fea0003800000 */
.L_x_896:
        /* <DEDUP_REMOVED lines=10> */
.L_x_901:
[----:B------:R-:W3:Y:S01]  /*2530*/  LDG.E R4, desc[UR36][R4.64] ;  /* 0x0000002404047981 */ /* 0x000ee2000c1e1900 */
[----:B------:R-:W-:Y:S01]  /*2540*/  CS2R R26, SRZ ;  /* 0x00000000001a7805 */ /* 0x000fe2000001ff00 */
[----:B---3--:R1:W3:Y:S01]  /*2550*/  I2F.F64 R24, R4 ;  /* 0x0000000400187312 */ /* 0x0082e20000201c00 */
[----:B------:R-:W-:Y:S05]  /*2560*/  BRA `(.L_x_899) ;  /* 0x0000000c00847947 */ /* 0x000fea0003800000 */
.L_x_900:
[----:B------:R-:W3:Y:S01]  /*2570*/  LDG.E.U16 R4, desc[UR36][R4.64] ;  /* 0x0000002404047981 */ /* 0x000ee2000c1e1500 */
[----:B------:R-:W-:Y:S01]  /*2580*/  CS2R R26, SRZ ;  /* 0x00000000001a7805 */ /* 0x000fe2000001ff00 */
[----:B---3--:R0:W1:Y:S01]  /*2590*/  I2F.F64.S16 R24, R4 ;  /* 0x0000000400187312 */ /* 0x0080620000101c00 */
[----:B------:R-:W-:Y:S05]  /*25a0*/  BRA `(.L_x_899) ;  /* 0x0000000c00747947 */ /* 0x000fea0003800000 */
.L_x_895:
        /* <DEDUP_REMOVED lines=9> */
[----:B------:R-:W0:Y:S01]  /*2640*/  F2F.F64.F32 R24, R24 ;  /* 0x0000001800187310 */ /* 0x000e220000201800 */
[----:B------:R-:W-:Y:S05]  /*2650*/  BRA `(.L_x_899) ;  /* 0x0000000c00487947 */ /* 0x000fea0003800000 */
.L_x_903:
[----:B------:R-:W3:Y:S01]  /*2660*/  LDG.E.U16 R0, desc[UR36][R4.64] ;  /* 0x0000002404007981 */ /* 0x000ee2000c1e1500 */
[----:B------:R-:W-:Y:S01]  /*2670*/  CS2R R26, SRZ ;  /* 0x00000000001a7805 */ /* 0x000fe2000001ff00 */
[----:B---3--:R-:W-:-:S05]  /*2680*/  HADD2.F32 R0, -RZ, R0.H0_H0 ;  /* 0x20000000ff007230 */ /* 0x008fca0000004100 */
[----:B------:R-:W-:-:S04]  /*2690*/  FMUL.FTZ R0, R0, 1 ;  /* 0x3f80000000007820 */ /* 0x000fc80000410000 */
[----:B------:R0:W1:Y:S01]  /*26a0*/  F2F.F64.F32 R24, R0 ;  /* 0x0000000000187310 */ /* 0x0000620000201800 */
[----:B------:R-:W-:Y:S05]  /*26b0*/  BRA `(.L_x_899) ;  /* 0x0000000c00307947 */ /* 0x000fea0003800000 */
.L_x_902:
        /* <DEDUP_REMOVED lines=12> */
.L_x_905:
        /* <DEDUP_REMOVED lines=8> */
.L_x_904:
[----:B------:R0:W5:Y:S01]  /*2800*/  LDG.E.64 R24, desc[UR36][R4.64] ;  /* 0x0000002404187981 */ /* 0x000162000c1e1b00 */
[----:B------:R-:W-:Y:S01]  /*2810*/  CS2R R26, SRZ ;  /* 0x00000000001a7805 */ /* 0x000fe2000001ff00 */
[----:B------:R-:W-:Y:S06]  /*2820*/  BRA `(.L_x_899) ;  /* 0x0000000800d47947 */ /* 0x000fec0003800000 */
.L_x_894:
        /* <DEDUP_REMOVED lines=14> */
.L_x_908:
[----:B------:R0:W5:Y:S01]  /*2910*/  LDG.E.128 R24, desc[UR36][R4.64] ;  /* 0x0000002404187981 */ /* 0x000162000c1e1d00 */
[----:B------:R-:W-:Y:S05]  /*2920*/  BRA `(.L_x_899) ;  /* 0x0000000800947947 */ /* 0x000fea0003800000 */
.L_x_907:
        /* <DEDUP_REMOVED lines=28> */
.L_x_910:
        /* <DEDUP_REMOVED lines=16> */
.L_x_909:
[----:B------:R-:W3:Y:S01]  /*2bf0*/  LDG.E.U16 R0, desc[UR36][R4.64] ;  /* 0x0000002404007981 */ /* 0x000ee2000c1e1500 */
[----:B------:R-:W-:Y:S01]  /*2c00*/  CS2R R26, SRZ ;  /* 0x00000000001a7805 */ /* 0x000fe2000001ff00 */
[----:B---3--:R-:W-:-:S04]  /*2c10*/  IMAD.U32 R0, R0, 0x10000, RZ ;  /* 0x0001000000007824 */ /* 0x008fc800078e00ff */
[----:B------:R-:W-:-:S04]  /*2c20*/  FMUL.FTZ R0, R0, 1 ;  /* 0x3f80000000007820 */ /* 0x000fc80000410000 */
[----:B------:R0:W1:Y:S01]  /*2c30*/  F2F.F64.F32 R24, R0 ;  /* 0x0000000000187310 */ /* 0x0000620000201800 */
[----:B------:R-:W-:Y:S05]  /*2c40*/  BRA `(.L_x_899) ;  /* 0x0000000400cc7947 */ /* 0x000fea0003800000 */
.L_x_906:
        /* <DEDUP_REMOVED lines=12> */
.L_x_913:
        /* <DEDUP_REMOVED lines=22> */
.L_x_915:
[----:B------:R-:W-:Y:S05]  /*2e70*/  BSYNC.RECONVERGENT B0 ;  /* 0x0000000000007941 */ /* 0x000fea0003800200 */
.L_x_914:
[----:B------:R-:W-:Y:S01]  /*2e80*/  IMAD.SHL.U32 R0, R0, 0x100000, RZ ;  /* 0x0010000000007824 */ /* 0x000fe200078e00ff */
[----:B------:R-:W-:-:S04]  /*2e90*/  LEA R3, R3, 0x3b800000, 0x17 ;  /* 0x3b80000003037811 */ /* 0x000fc800078eb8ff */
[----:B------:R-:W-:-:S05]  /*2ea0*/  LOP3.LUT R0, R3, R0, R7, 0xfe, !PT ;  /* 0x0000000003007212 */ /* 0x000fca00078efe07 */
[----:B------:R-:W-:-:S04]  /*2eb0*/  FMUL.FTZ R0, R0, 1 ;  /* 0x3f80000000007820 */ /* 0x000fc80000410000 */
[----:B------:R0:W1:Y:S01]  /*2ec0*/  F2F.F64.F32 R24, R0 ;  /* 0x0000000000187310 */ /* 0x0000620000201800 */
[----:B------:R-:W-:Y:S05]  /*2ed0*/  BRA `(.L_x_899) ;  /* 0x0000000400287947 */ /* 0x000fea0003800000 */
.L_x_912:
        /* <DEDUP_REMOVED lines=22> */
.L_x_917:
[----:B------:R-:W-:Y:S05]  /*3040*/  BSYNC.RECONVERGENT B0 ;  /* 0x0000000000007941 */ /* 0x000fea0003800200 */
.L_x_916:
[----:B------:R-:W-:Y:S01]  /*3050*/  IMAD.SHL.U32 R0, R0, 0x200000, RZ ;  /* 0x0020000000007824 */ /* 0x000fe200078e00ff */
[----:B------:R-:W-:-:S04]  /*3060*/  LEA R3, R3, 0x37800000, 0x17 ;  /* 0x3780000003037811 */ /* 0x000fc800078eb8ff */
[----:B------:R-:W-:-:S05]  /*3070*/  LOP3.LUT R0, R3, R0, R7, 0xfe, !PT ;  /* 0x0000000003007212 */ /* 0x000fca00078efe07 */
[----:B------:R-:W-:-:S04]  /*3080*/  FMUL.FTZ R0, R0, 1 ;  /* 0x3f80000000007820 */ /* 0x000fc80000410000 */
[----:B------:R0:W1:Y:S01]  /*3090*/  F2F.F64.F32 R24, R0 ;  /* 0x0000000000187310 */ /* 0x0000620000201800 */
[----:B------:R-:W-:Y:S05]  /*30a0*/  BRA `(.L_x_899) ;  /* 0x0000000000b47947 */ /* 0x000fea0003800000 */
.L_x_911:
        /* <DEDUP_REMOVED lines=19> */
.L_x_898:
        /* <DEDUP_REMOVED lines=16> */
.L_x_920:
[----:B------:R-:W-:Y:S02]  /*32e0*/  CS2R R24, SRZ ;  /* 0x0000000000187805 */ /* 0x000fe4000001ff00 */
[----:B------:R-:W-:Y:S01]  /*32f0*/  CS2R R26, SRZ ;  /* 0x00000000001a7805 */ /* 0x000fe2000001ff00 */
[----:B------:R-:W-:Y:S06]  /*3300*/  BRA `(.L_x_899) ;  /* 0x00000000001c7947 */ /* 0x000fec0003800000 */
.L_x_919:
[----:B------:R-:W3:Y:S01]  /*3310*/  LDG.E.64 R24, desc[UR36][R4.64] ;  /* 0x0000002404187981 */ /* 0x000ee2000c1e1b00 */
[----:B------:R-:W-:Y:S01]  /*3320*/  CS2R R26, SRZ ;  /* 0x00000000001a7805 */ /* 0x000fe2000001ff00 */
[----:B---3--:R-:W0:Y:S01]  /*3330*/  I2F.F64.U64 R24, R24 ;  /* 0x0000001800187312 */ /* 0x008e220000301800 */
[----:B------:R-:W-:Y:S05]  /*3340*/  BRA `(.L_x_899) ;  /* 0x00000000000c7947 */ /* 0x000fea0003800000 */
.L_x_918:
[----:B------:R-:W3:Y:S01]  /*3350*/  LDG.E R4, desc[UR36][R4.64] ;  /* 0x0000002404047981 */ /* 0x000ee2000c1e1900 */
[----:B------:R-:W-:Y:S01]  /*3360*/  CS2R R26, SRZ ;  /* 0x00000000001a7805 */ /* 0x000fe2000001ff00 */
[----:B---3--:R0:W1:Y:S06]  /*3370*/  I2F.F64.U32 R24, R4 ;  /* 0x0000000400187312 */ /* 0x00806c0000201800 */
.L_x_899:
[----:B------:R-:W-:Y:S05]  /*3380*/  BSYNC.RECONVERGENT B6 ;  /* 0x0000000000067941 */ /* 0x000fea0003800200 */
.L_x_893:
[----:B------:R-:W-:-:S07]  /*3390*/  VIADD R37, R37, 0x80 ;  /* 0x0000008025257836 */ /* 0x000fce0000000000 */
.L_x_892:
[----:B------:R-:W-:Y:S05]  /*33a0*/  BSYNC.RECONVERGENT B7 ;  /* 0x0000000000077941 */ /* 0x000fea0003800200 */
.L_x_891:
        /* <DEDUP_REMOVED lines=22> */
[----:B------:R-:W3:Y:S02]  /*3510*/  LDG.E.S8 R4, desc[UR36][R4.64] ;  /* 0x0000002404047981 */ /* 0x000ee4000c1e1300 */
[----:B---3--:R0:W1:Y:S01]  /*3520*/  I2F.F64.S16 R16, R4 ;  /* 0x0000000400107312 */ /* 0x0080620000101c00 */
[----:B------:R-:W-:Y:S05]  /*3530*/  BRA `(.L_x_922) ;  /* 0x0000000c00847947 */ /* 0x000fea0003800000 */
.L_x_926:
[----:B------:R-:W3:Y:S02]  /*3540*/  LDG.E.U8 R4, desc[UR36][R4.64] ;  /* 0x0000002404047981 */ /* 0x000ee4000c1e1100 */
[----:B---3--:R0:W1:Y:S01]  /*3550*/  I2F.F64.U16 R16, R4 ;  /* 0x0000000400107312 */ /* 0x0080620000101800 */
[----:B------:R-:W-:Y:S05]  /*3560*/  BRA `(.L_x_922) ;  /* 0x0000000c00787947 */ /* 0x000fea0003800000 */
.L_x_925:
[----:B------:R-:W-:-:S09]  /*3570*/  UISETP.NE.AND UP0, UPT, UR4, 0x2, UPT ;  /* 0x000000020400788c */ /* 0x000fd2000bf05270 */
[----:B------:R-:W-:Y:S05]  /*3580*/  BRA.U !UP0, `(.L_x_928) ;  /* 0x0000000108287547 */ /* 0x000fea000b800000 */
[----:B------:R-:W-:-:S09]  /*3590*/  UISETP.NE.AND UP0, UPT, UR4, 0x3, UPT ;  /* 0x000000030400788c */ /* 0x000fd2000bf05270 */
[----:B------:R-:W-:Y:S05]  /*35a0*/  BRA.U !UP0, `(.L_x_929) ;  /* 0x0000000108147547 */ /* 0x000fea000b800000 */
[----:B------:R-:W-:-:S09]  /*35b0*/  UISETP.NE.AND UP0, UPT, UR4, 0x4, UPT ;  /* 0x000000040400788c */ /* 0x000fd2000bf05270 */
[----:B------:R-:W-:Y:S05]  /*35c0*/  BRA.U UP0, `(.L_x_927) ;  /* 0x0000000d00047547 */ /* 0x000fea000b800000 */
[----:B------:R-:W3:Y:S02]  /*35d0*/  LDG.E.64 R16, desc[UR36][R4.64] ;  /* 0x0000002404107981 */ /* 0x000ee4000c1e1b00 */
[----:B---3--:R-:W0:Y:S01]  /*35e0*/  I2F.F64.S64 R16, R16 ;  /* 0x0000001000107312 */ /* 0x008e220000301c00 */
[----:B------:R-:W-:Y:S05]  /*35f0*/  BRA `(.L_x_922) ;  /* 0x0000000c00547947 */ /* 0x000fea0003800000 */
.L_x_929:
[----:B------:R-:W3:Y:S02]  /*3600*/  LDG.E R4, desc[UR36][R4.64] ;  /* 0x0000002404047981 */ /* 0x000ee4000c1e1900 */
[----:B---3--:R0:W1:Y:S01]  /*3610*/  I2F.F64 R16, R4 ;  /* 0x0000000400107312 */ /* 0x0080620000201c00 */
[----:B------:R-:W-:Y:S05]  /*3620*/  BRA `(.L_x_922) ;  /* 0x0000000c00487947 */ /* 0x000fea0003800000 */
.L_x_928:
[----:B------:R-:W3:Y:S02]  /*3630*/  LDG.E.U16 R4, desc[UR36][R4.64] ;  /* 0x0000002404047981 */ /* 0x000ee4000c1e1500 */
[----:B---3--:R0:W1:Y:S01]  /*3640*/  I2F.F64.S16 R16, R4 ;  /* 0x0000000400107312 */ /* 0x0080620000101c00 */
[----:B------:R-:W-:Y:S05]  /*3650*/  BRA `(.L_x_922) ;  /* 0x0000000c003c7947 */ /* 0x000fea0003800000 */
.L_x_924:
[----:B------:R-:W-:-:S09]  /*3660*/  UISETP.GT.AND UP0, UPT, UR4, 0x6, UPT ;  /* 0x000000060400788c */ /* 0x000fd2000bf04270 */
[----:B------:R-:W-:Y:S05]  /*3670*/  BRA.U UP0, `(.L_x_930) ;  /* 0x0000000100347547 */ /* 0x000fea000b800000 */
[----:B------:R-:W-:-:S09]  /*3680*/  UISETP.NE.AND UP0, UPT, UR4, 0x5, UPT ;  /* 0x000000050400788c */ /* 0x000fd2000bf05270 */
[----:B------:R-:W-:Y:S05]  /*3690*/  BRA.U !UP0, `(.L_x_931) ;  /* 0x0000000108187547 */ /* 0x000fea000b800000 */
[----:B------:R-:W-:-:S09]  /*36a0*/  UISETP.NE.AND UP0, UPT, UR4, 0x6, UPT ;  /* 0x000000060400788c */ /* 0x000fd2000bf05270 */
[----:B------:R-:W-:Y:S05]  /*36b0*/  BRA.U UP0, `(.L_x_927) ;  /* 0x0000000900c87547 */ /* 0x000fea000b800000 */
[----:B------:R-:W3:Y:S02]  /*36c0*/  LDG.E R16, desc[UR36][R4.64] ;  /* 0x0000002404107981 */ /* 0x000ee4000c1e1900 */
[----:B---3--:R-:W-:-:S06]  /*36d0*/  FMUL.FTZ R16, R16, 1 ;  /* 0x3f80000010107820 */ /* 0x008fcc0000410000 */
[----:B------:R-:W0:Y:S01]  /*36e0*/  F2F.F64.F32 R16, R16 ;  /* 0x0000001000107310 */ /* 0x000e220000201800 */
[----:B------:R-:W-:Y:S05]  /*36f0*/  BRA `(.L_x_922) ;  /* 0x0000000c00147947 */ /* 0x000fea0003800000 */
.L_x_931:
[----:B------:R-:W3:Y:S02]  /*3700*/  LDG.E.U16 R0, desc[UR36][R4.64] ;  /* 0x0000002404007981 */ /* 0x000ee4000c1e1500 */
[----:B---3--:R-:W-:-:S05]  /*3710*/  HADD2.F32 R0, -RZ, R0.H0_H0 ;  /* 0x20000000ff007230 */ /* 0x008fca0000004100 */
[----:B------:R-:W-:-:S04]  /*3720*/  FMUL.FTZ R0, R0, 1 ;  /* 0x3f80000000007820 */ /* 0x000fc80000410000 */
[----:B------:R0:W1:Y:S01]  /*3730*/  F2F.F64.F32 R16, R0 ;  /* 0x0000000000107310 */ /* 0x0000620000201800 */
[----:B------:R-:W-:Y:S05]  /*3740*/  BRA `(.L_x_922) ;  /* 0x0000000c00007947 */ /* 0x000fea0003800000 */
.L_x_930:
        /* <DEDUP_REMOVED lines=12> */
.L_x_933:
        /* <DEDUP_REMOVED lines=8> */
.L_x_932:
[----:B------:R0:W5:Y:S01]  /*3890*/  LDG.E.64 R16, desc[UR36][R4.64] ;  /* 0x0000002404107981 */ /* 0x000162000c1e1b00 */
[----:B------:R-:W-:Y:S05]  /*38a0*/  BRA `(.L_x_922) ;  /* 0x0000000800a87947 */ /* 0x000fea0003800000 */
.L_x_923:
        /* <DEDUP_REMOVED lines=9> */
[----:B------:R-:W-:Y:S01]  /*3940*/  IMAD.MOV.U32 R16, RZ, RZ, RZ ;  /* 0x000000ffff107224 */ /* 0x000fe200078e00ff */
[----:B---3--:R-:W-:-:S04]  /*3950*/  ISETP.NE.AND P0, PT, R4, RZ, PT ;  /* 0x000000ff0400720c */ /* 0x008fc80003f05270 */
[----:B------:R-:W-:Y:S01]  /*3960*/  FSEL R17, RZ, 1.875, !P0 ;  /* 0x3ff00000ff117808 */ /* 0x000fe20004000000 */
[----:B------:R-:W-:Y:S08]  /*3970*/  BRA `(.L_x_922) ;  /* 0x0000000800747947 */ /* 0x000ff00003800000 */
.L_x_936:
[----:B------:R0:W5:Y:S01]  /*3980*/  LDG.E.128 R16, desc[UR36][R4.64] ;  /* 0x0000002404107981 */ /* 0x000162000c1e1d00 */
[----:B------:R-:W-:Y:S05]  /*3990*/  BRA `(.L_x_922) ;  /* 0x00000008006c7947 */ /* 0x000fea0003800000 */
.L_x_935:
[----:B------:R-:W-:-:S09]  /*39a0*/  UISETP.NE.AND UP0, UPT, UR4, 0xf, UPT ;  /* 0x0000000f0400788c */ /* 0x000fd2000bf05270 */
[----:B------:R-:W-:Y:S05]  /*39b0*/  BRA.U !UP0, `(.L_x_937) ;  /* 0x0000000108a07547 */ /* 0x000fea000b800000 */
[----:B------:R-:W-:-:S09]  /*39c0*/  UISETP.NE.AND UP0, UPT, UR4, 0x17, UPT ;  /* 0x000000170400788c */ /* 0x000fd2000bf05270 */
[----:B------:R-:W-:Y:S05]  /*39d0*/  BRA.U !UP0, `(.L_x_938) ;  /* 0x00000001085c7547 */ /* 0x000fea000b800000 */
[----:B------:R-:W-:-:S09]  /*39e0*/  UISETP.NE.AND UP0, UPT, UR4, 0x18, UPT ;  /* 0x000000180400788c */ /* 0x000fd2000bf05270 */
[----:B------:R-:W-:Y:S05]  /*39f0*/  BRA.U UP0, `(.L_x_927) ;  /* 0x0000000500f87547 */ /* 0x000fea000b800000 */
[----:B------:R-:W3:Y:S01]  /*3a00*/  LDG.E.U8 R0, desc[UR36][R4.64] ;  /* 0x0000002404007981 */ /* 0x000ee2000c1e1100 */
[----:B------:R-:W-:Y:S02]  /*3a10*/  IMAD.MOV.U32 R7, RZ, RZ, 0x1f ;  /* 0x0000001fff077424 */ /* 0x000fe400078e00ff */
        /* <DEDUP_REMOVED lines=19> */
.L_x_938:
[----:B------:R-:W3:Y:S02]  /*3b50*/  LDG.E.U8 R4, desc[UR36][R4.64] ;  /* 0x0000002404047981 */ /* 0x000ee4000c1e1100 */
        /* <DEDUP_REMOVED lines=14> */
.L_x_937:
[----:B------:R-:W3:Y:S02]  /*3c40*/  LDG.E.U16 R0, desc[UR36][R4.64] ;  /* 0x0000002404007981 */ /* 0x000ee4000c1e1500 */
[----:B---3--:R-:W-:-:S04]  /*3c50*/  IMAD.U32 R0, R0, 0x10000, RZ ;  /* 0x0001000000007824 */ /* 0x008fc800078e00ff */
[----:B------:R-:W-:-:S04]  /*3c60*/  FMUL.FTZ R0, R0, 1 ;  /* 0x3f80000000007820 */ /* 0x000fc80000410000 */
[----:B------:R0:W1:Y:S01]  /*3c70*/  F2F.F64.F32 R16, R0 ;  /* 0x0000000000107310 */ /* 0x0000620000201800 */
[----:B------:R-:W-:Y:S05]  /*3c80*/  BRA `(.L_x_922) ;  /* 0x0000000400b07947 */ /* 0x000fea0003800000 */
.L_x_934:
        /* <DEDUP_REMOVED lines=8> */
[----:B------:R-:W3:Y:S02]  /*3d10*/  LDG.E.U16 R4, desc[UR36][R4.64] ;  /* 0x0000002404047981 */ /* 0x000ee4000c1e1500 */
[----:B---3--:R0:W1:Y:S01]  /*3d20*/  I2F.F64.U16 R16, R4 ;  /* 0x0000000400107312 */ /* 0x0080620000101800 */
[----:B------:R-:W-:Y:S05]  /*3d30*/  BRA `(.L_x_922) ;  /* 0x0000000400847947 */ /* 0x000fea0003800000 */
.L_x_941:
[----:B------:R-:W3:Y:S01]  /*3d40*/  LDG.E.U8 R4, desc[UR36][R4.64] ;  /* 0x0000002404047981 */ /* 0x000ee2000c1e1100 */
        /* <DEDUP_REMOVED lines=20> */
.L_x_943:
[----:B------:R-:W-:Y:S05]  /*3e90*/  BSYNC.RECONVERGENT B0 ;  /* 0x0000000000007941 */ /* 0x000fea0003800200 */
.L_x_942:
[----:B------:R-:W-:Y:S01]  /*3ea0*/  IMAD.SHL.U32 R0, R0, 0x100000, RZ ;  /* 0x0010000000007824 */ /* 0x000fe200078e00ff */
[----:B------:R-:W-:-:S04]  /*3eb0*/  LEA R3, R3, 0x3b800000, 0x17 ;  /* 0x3b80000003037811 */ /* 0x000fc800078eb8ff */
[----:B------:R-:W-:-:S05]  /*3ec0*/  LOP3.LUT R0, R3, R0, R7, 0xfe, !PT ;  /* 0x0000000003007212 */ /* 0x000fca00078efe07 */
[----:B------:R-:W-:-:S04]  /*3ed0*/  FMUL.FTZ R0, R0, 1 ;  /* 0x3f80000000007820 */ /* 0x000fc80000410000 */
[----:B------:R0:W1:Y:S01]  /*3ee0*/  F2F.F64.F32 R16, R0 ;  /* 0x0000000000107310 */ /* 0x0000620000201800 */
[----:B------:R-:W-:Y:S05]  /*3ef0*/  BRA `(.L_x_922) ;  /* 0x0000000400147947 */ /* 0x000fea0003800000 */
.L_x_940:
        /* <DEDUP_REMOVED lines=21> */
.L_x_945:
[----:B------:R-:W-:Y:S05]  /*4050*/  BSYNC.RECONVERGENT B0 ;  /* 0x0000000000007941 */ /* 0x000fea0003800200 */
.L_x_944:
[----:B------:R-:W-:Y:S01]  /*4060*/  IMAD.SHL.U32 R0, R0, 0x200000, RZ ;  /* 0x0020000000007824 */ /* 0x000fe200078e00ff */
[----:B------:R-:W-:-:S04]  /*4070*/  LEA R3, R3, 0x37800000, 0x17 ;  /* 0x3780000003037811 */ /* 0x000fc800078eb8ff */
[----:B------:R-:W-:-:S05]  /*4080*/  LOP3.LUT R0, R3, R0, R7, 0xfe, !PT ;  /* 0x0000000003007212 */ /* 0x000fca00078efe07 */
[----:B------:R-:W-:-:S04]  /*4090*/  FMUL.FTZ R0, R0, 1 ;  /* 0x3f80000000007820 */ /* 0x000fc80000410000 */
[----:B------:R0:W1:Y:S01]  /*40a0*/  F2F.F64.F32 R16, R0 ;  /* 0x0000000000107310 */ /* 0x0000620000201800 */
[----:B------:R-:W-:Y:S05]  /*40b0*/  BRA `(.L_x_922) ;  /* 0x0000000000a47947 */ /* 0x000fea0003800000 */
.L_x_939:
        /* <DEDUP_REMOVED lines=18> */
.L_x_927:
        /* <DEDUP_REMOVED lines=16> */
.L_x_948:
[----:B------:R-:W-:Y:S01]  /*42e0*/  CS2R R16, SRZ ;  /* 0x0000000000107805 */ /* 0x000fe2000001ff00 */
[----:B------:R-:W-:Y:S06]  /*42f0*/  BRA `(.L_x_922) ;  /* 0x0000000000147947 */ /* 0x000fec0003800000 */
.L_x_947:
[----:B------:R-:W3:Y:S02]  /*4300*/  LDG.E.64 R16, desc[UR36][R4.64] ;  /* 0x0000002404107981 */ /* 0x000ee4000c1e1b00 */
[----:B---3--:R-:W0:Y:S01]  /*4310*/  I2F.F64.U64 R16, R16 ;  /* 0x0000001000107312 */ /* 0x008e220000301800 */
[----:B------:R-:W-:Y:S05]  /*4320*/  BRA `(.L_x_922) ;  /* 0x0000000000087947 */ /* 0x000fea0003800000 */
.L_x_946:
[----:B------:R-:W3:Y:S02]  /*4330*/  LDG.E R4, desc[UR36][R4.64] ;  /* 0x0000002404047981 */ /* 0x000ee4000c1e1900 */
[----:B---3--:R0:W1:Y:S02]  /*4340*/  I2F.F64.U32 R16, R4 ;  /* 0x0000000400107312 */ /* 0x0080640000201800 */
.L_x_922:
[----:B------:R-:W-:Y:S05]  /*4350*/  BSYNC.RECONVERGENT B6 ;  /* 0x0000000000067941 */ /* 0x000fea0003800200 */
.L_x_921:
[----:B-12--5:R-:W-:Y:S01]  /*4360*/  DADD R34, -RZ, -R34 ;  /* 0x00000000ff227229 */ /* 0x026fe20000000922 */
[CC--:B------:R-:W-:Y:S01]  /*4370*/  ISETP.GE.AND P0, PT, R23.reuse, R22.reuse, PT ;  /* 0x000000161700720c */ /* 0x0c0fe20003f06270 */
[----:B---3--:R-:W-:Y:S01]  /*4380*/  DADD R30, -RZ, -R30 ;  /* 0x00000000ff1e7229 */ /* 0x008fe2000000091e */
[C---:B0-----:R-:W-:Y:S01]  /*4390*/  VIADD R3, R23.reuse, 0x100 ;  /* 0x0000010017037836 */ /* 0x041fe20000000000 */
[----:B------:R-:W-:Y:S01]  /*43a0*/  DADD R26, -RZ, -R26 ;  /* 0x00000000ff1a7229 */ /* 0x000fe2000000091a */
[----:B------:R-:W-:Y:S01]  /*43b0*/  VIADD R5, R23, 0x180 ;  /* 0x0000018017057836 */ /* 0x000fe20000000000 */
[----:B------:R-:W-:Y:S01]  /*43c0*/  DADD R18, -RZ, -R18 ;  /* 0x00000000ff127229 */ /* 0x000fe20000000912 */
[----:B------:R-:W-:Y:S01]  /*43d0*/  BSSY.RECONVERGENT B7, `(.L_x_949) ;  /* 0x0000378000077945 */ /* 0x000fe20003800200 */
[----:B------:R-:W-:-:S03]  /*43e0*/  ISETP.GE.AND P2, PT, R3, R22, PT ;  /* 0x000000160300720c */ /* 0x000fc60003f46270 */
[----:B------:R-:W-:Y:S01]  /*43f0*/  BSSY.RELIABLE B6, `(.L_x_950) ;  /* 0x000025f000067945 */ /* 0x000fe20003800100 */
[----:B------:R-:W-:Y:S01]  /*4400*/  FSEL R7, R35, RZ, !P0 ;  /* 0x000000ff23077208 */ /* 0x000fe20004000000 */
[----:B------:R-:W-:Y:S01]  /*4410*/  VIADD R35, R23, 0x80 ;  /* 0x0000008017237836 */ /* 0x000fe20000000000 */
[----:B------:R-:W-:Y:S02]  /*4420*/  FSEL R6, R34, RZ, !P0 ;  /* 0x000000ff22067208 */ /* 0x000fe40004000000 */
[----:B------:R-:W0:Y:S01]  /*4430*/  LDC.U8 R34, c[0x0][0x3a4] ;  /* 0x0000e900ff227b82 */ /* 0x000e220000000000 */
[-C--:B------:R-:W-:Y:S02]  /*4440*/  ISETP.GE.AND P0, PT, R5, R22.reuse, PT ;  /* 0x000000160500720c */ /* 0x080fe40003f06270 */
[----:B------:R-:W-:Y:S02]  /*4450*/  ISETP.GE.AND P1, PT, R35, R22, PT ;  /* 0x000000162300720c */ /* 0x000fe40003f26270 */
[----:B------:R-:W-:-:S02]  /*4460*/  FSEL R26, R26, RZ, !P2 ;  /* 0x000000ff1a1a7208 */ /* 0x000fc40005000000 */
[----:B------:R-:W-:Y:S02]  /*4470*/  FSEL R30, R30, RZ, !P1 ;  /* 0x000000ff1e1e7208 */ /* 0x000fe40004800000 */
[----:B------:R-:W-:Y:S02]  /*4480*/  FSEL R31, R31, RZ, !P1 ;  /* 0x000000ff1f1f7208 */ /* 0x000fe40004800000 */
[----:B------:R-:W-:Y:S02]  /*4490*/  FSEL R28, R28, RZ, !P1 ;  /* 0x000000ff1c1c7208 */ /* 0x000fe40004800000 */
[----:B------:R-:W-:Y:S02]  /*44a0*/  FSEL R29, R29, RZ, !P1 ;  /* 0x000000ff1d1d7208 */ /* 0x000fe40004800000 */
[----:B------:R-:W-:Y:S02]  /*44b0*/  ISETP.GE.AND P1, PT, R23, R22, PT ;  /* 0x000000161700720c */ /* 0x000fe40003f26270 */
[----:B------:R-:W-:-:S02]  /*44c0*/  FSEL R27, R27, RZ, !P2 ;  /* 0x000000ff1b1b7208 */ /* 0x000fc40005000000 */
[----:B------:R-:W-:Y:S02]  /*44d0*/  FSEL R24, R24, RZ, !P2 ;  /* 0x000000ff18187208 */ /* 0x000fe40005000000 */
[----:B------:R-:W-:Y:S02]  /*44e0*/  FSEL R25, R25, RZ, !P2 ;  /* 0x000000ff19197208 */ /* 0x000fe40005000000 */
[----:B------:R-:W-:Y:S02]  /*44f0*/  FSEL R18, R18, RZ, !P0 ;  /* 0x000000ff12127208 */ /* 0x000fe40004000000 */
[----:B------:R-:W-:Y:S02]  /*4500*/  FSEL R19, R19, RZ, !P0 ;  /* 0x000000ff13137208 */ /* 0x000fe40004000000 */
[----:B------:R-:W-:Y:S02]  /*4510*/  FSEL R16, R16, RZ, !P0 ;  /* 0x000000ff10107208 */ /* 0x000fe40004000000 */
[----:B------:R-:W-:Y:S01]  /*4520*/  FSEL R17, R17, RZ, !P0 ;  /* 0x000000ff11117208 */ /* 0x000fe20004000000 */
[----:B------:R-:W-:Y:S06]  /*4530*/  @P1 BRA `(.L_x_951) ;  /* 0x00000024001c1947 */ /* 0x000fec0003800000 */
[----:B------:R-:W1:Y:S01]  /*4540*/  LDCU UR4, c[0x0][0x3a8] ;  /* 0x00007500ff0477ac */ /* 0x000e620008000800 */
[----:B------:R-:W2:Y:S01]  /*4550*/  LDC.64 R8, c[0x0][0x388] ;  /* 0x0000e200ff087b82 */ /* 0x000ea20000000a00 */
[----:B------:R-:W-:Y:S01]  /*4560*/  IMAD R0, R2, 0x200, R23 ;  /* 0x0000020002007824 */ /* 0x000fe200078e0217 */
[----:B0-----:R-:W-:-:S03]  /*4570*/  PRMT R4, R34, 0x9910, RZ ;  /* 0x0000991022047816 */ /* 0x001fc600000000ff */
[----:B-1----:R-:W-:Y:S02]  /*4580*/  IMAD R3, R0, UR4, RZ ;  /* 0x0000000400037c24 */ /* 0x002fe4000f8e02ff */
        /* <DEDUP_REMOVED lines=13> */
[----:B----4-:R-:W0:Y:S01]  /*4660*/  F2I.F64.TRUNC R33, R32 ;  /* 0x0000002000217311 */ /* 0x010e22000030d100 */
[----:B------:R-:W-:Y:S01]  /*4670*/  IMAD.MOV.U32 R23, RZ, RZ, R35 ;  /* 0x000000ffff177224 */ /* 0x000fe200078e0023 */
[----:B0-----:R0:W-:Y:S01]  /*4680*/  STG.E.U8 desc[UR36][R8.64], R33 ;  /* 0x0000002108007986 */ /* 0x0011e2000c101124 */
[----:B------:R-:W-:Y:S05]  /*4690*/  BRA `(.L_x_957) ;  /* 0x0000001000607947 */ /* 0x000fea0003800000 */
.L_x_955:
[----:B----4-:R-:W0:Y:S01]  /*46a0*/  F2I.S64.F64.TRUNC R32, R32 ;  /* 0x0000002000207311 */ /* 0x010e22000030d900 */
[----:B------:R-:W-:Y:S02]  /*46b0*/  IMAD.MOV.U32 R23, RZ, RZ, R35 ;  /* 0x000000ffff177224 */ /* 0x000fe400078e0023 */
[----:B0-----:R-:W-:-:S05]  /*46c0*/  IMAD.MOV.U32 R3, RZ, RZ, R32 ;  /* 0x000000ffff037224 */ /* 0x001fca00078e0020 */
[----:B------:R0:W-:Y:S01]  /*46d0*/  STG.E.U8 desc[UR36][R8.64], R3 ;  /* 0x0000000308007986 */ /* 0x0001e2000c101124 */
[----:B------:R-:W-:Y:S05]  /*46e0*/  BRA `(.L_x_957) ;  /* 0x00000010004c7947 */ /* 0x000fea0003800000 */
.L_x_954:
[----:B------:R-:W-:-:S13]  /*46f0*/  ISETP.NE.AND P0, PT, R0, 0x2, PT ;  /* 0x000000020000780c */ /* 0x000fda0003f05270 */
[----:B------:R-:W-:Y:S05]  /*4700*/  @!P0 BRA `(.L_x_958) ;  /* 0x0000000000308947 */ /* 0x000fea0003800000 */
[----:B------:R-:W-:-:S13]  /*4710*/  ISETP.NE.AND P0, PT, R0, 0x3, PT ;  /* 0x000000030000780c */ /* 0x000fda0003f05270 */
[----:B------:R-:W-:Y:S05]  /*4720*/  @!P0 BRA `(.L_x_959) ;  /* 0x0000000000188947 */ /* 0x000fea0003800000 */
[----:B------:R-:W-:-:S13]  /*4730*/  ISETP.NE.AND P0, PT, R0, 0x4, PT ;  /* 0x000000040000780c */ /* 0x000fda0003f05270 */
[----:B------:R-:W-:Y:S05]  /*4740*/  @P0 BRA `(.L_x_956) ;  /* 0x0000000c007c0947 */ /* 0x000fea0003800000 */
[----:B----4-:R-:W0:Y:S01]  /*4750*/  F2I.S64.F64.TRUNC R32, R32 ;  /* 0x0000002000207311 */ /* 0x010e22000030d900 */
[----:B------:R-:W-:Y:S01]  /*4760*/  IMAD.MOV.U32 R23, RZ, RZ, R35 ;  /* 0x000000ffff177224 */ /* 0x000fe200078e0023 */
[----:B0-----:R0:W-:Y:S01]  /*4770*/  STG.E.64 desc[UR36][R8.64], R32 ;  /* 0x0000002008007986 */ /* 0x0011e2000c101b24 */
[----:B------:R-:W-:Y:S05]  /*4780*/  BRA `(.L_x_957) ;  /* 0x0000001000247947 */ /* 0x000fea0003800000 */
.L_x_959:
[----:B----4-:R-:W0:Y:S01]  /*4790*/  F2I.F64.TRUNC R33, R32 ;  /* 0x0000002000217311 */ /* 0x010e22000030d100 */
[----:B------:R-:W-:Y:S01]  /*47a0*/  IMAD.MOV.U32 R23, RZ, RZ, R35 ;  /* 0x000000ffff177224 */ /* 0x000fe200078e0023 */
[----:B0-----:R0:W-:Y:S01]  /*47b0*/  STG.E desc[UR36][R8.64], R33 ;  /* 0x0000002108007986 */ /* 0x0011e2000c101924 */
[----:B------:R-:W-:Y:S05]  /*47c0*/  BRA `(.L_x_957) ;  /* 0x0000001000147947 */ /* 0x000fea0003800000 */
.L_x_958:
[----:B----4-:R-:W0:Y:S01]  /*47d0*/  F2I.F64.TRUNC R33, R32 ;  /* 0x0000002000217311 */ /* 0x010e22000030d100 */
[----:B------:R-:W-:Y:S01]  /*47e0*/  IMAD.MOV.U32 R23, RZ, RZ, R35 ;  /* 0x000000ffff177224 */ /* 0x000fe200078e0023 */
[----:B0-----:R0:W-:Y:S01]  /*47f0*/  STG.E.U16 desc[UR36][R8.64], R33 ;  /* 0x0000002108007986 */ /* 0x0011e2000c101524 */
[----:B------:R-:W-:Y:S05]  /*4800*/  BRA `(.L_x_957) ;  /* 0x0000001000047947 */ /* 0x000fea0003800000 */
.L_x_953:
[----:B------:R-:W-:-:S13]  /*4810*/  ISETP.GT.AND P0, PT, R0, 0x6, PT ;  /* 0x000000060000780c */ /* 0x000fda0003f04270 */
[----:B------:R-:W-:Y:S05]  /*4820*/  @P0 BRA `(.L_x_960) ;  /* 0x0000000000540947 */ /* 0x000fea0003800000 */
[----:B------:R-:W-:-:S13]  /*4830*/  ISETP.NE.AND P0, PT, R0, 0x5, PT ;  /* 0x000000050000780c */ /* 0x000fda0003f05270 */
[----:B------:R-:W-:Y:S05]  /*4840*/  @!P0 BRA `(.L_x_961) ;  /* 0x0000000000288947 */ /* 0x000fea0003800000 */
[----:B------:R-:W-:-:S13]  /*4850*/  ISETP.NE.AND P0, PT, R0, 0x6, PT ;  /* 0x000000060000780c */ /* 0x000fda0003f05270 */
[----:B------:R-:W-:Y:S05]  /*4860*/  @P0 BRA `(.L_x_956) ;  /* 0x0000000c00340947 */ /* 0x000fea0003800000 */
[----:B------:R-:W-:Y:S01]  /*4870*/  UMOV UR4, 0xf0000000 ;  /* 0xf000000000047882 */ /* 0x000fe20000000000 */
[----:B------:R-:W-:Y:S01]  /*4880*/  UMOV UR5, 0x380fffff ;  /* 0x380fffff00057882 */ /* 0x000fe20000000000 */
[----:B----4-:R-:W0:Y:S01]  /*4890*/  F2F.F32.F64 R3, R32 ;  /* 0x0000002000037310 */ /* 0x010e220000301000 */
[----:B------:R-:W-:Y:S01]  /*48a0*/  DSETP.GEU.AND P0, PT, |R32|, UR4, PT ;  /* 0x0000000420007e2a */ /* 0x000fe2000bf0e200 */
[----:B------:R-:W-:-:S13]  /*48b0*/  IMAD.MOV.U32 R23, RZ, RZ, R35 ;  /* 0x000000ffff177224 */ /* 0x000fda00078e0023 */
[----:B0-----:R-:W-:-:S05]  /*48c0*/  @!P0 FMUL R3, R3, 1.175494350822287508e-38 ;  /* 0x0080000003038820 */ /* 0x001fca0000400000 */
[----:B------:R0:W-:Y:S01]  /*48d0*/  STG.E desc[UR36][R8.64], R3 ;  /* 0x0000000308007986 */ /* 0x0001e2000c101924 */
[----:B------:R-:W-:Y:S05]  /*48e0*/  BRA `(.L_x_957) ;  /* 0x0000000c00cc7947 */ /* 0x000fea0003800000 */
.L_x_961:
[----:B------:R-:W-:Y:S01]  /*48f0*/  UMOV UR4, 0xf0000000 ;  /* 0xf000000000047882 */ /* 0x000fe20000000000 */
[----:B------:R-:W-:Y:S01]  /*4900*/  UMOV UR5, 0x380fffff ;  /* 0x380fffff00057882 */ /* 0x000fe20000000000 */
[----:B----4-:R-:W0:Y:S01]  /*4910*/  F2F.F32.F64 R0, R32 ;  /* 0x0000002000007310 */ /* 0x010e220000301000 */
[----:B------:R-:W-:Y:S01]  /*4920*/  DSETP.GEU.AND P0, PT, |R32|, UR4, PT ;  /* 0x0000000420007e2a */ /* 0x000fe2000bf0e200 */
[----:B------:R-:W-:-:S13]  /*4930*/  IMAD.MOV.U32 R23, RZ, RZ, R35 ;  /* 0x000000ffff177224 */ /* 0x000fda00078e0023 */
[----:B0-----:R-:W-:-:S05]  /*4940*/  @!P0 FMUL R0, R0, 1.175494350822287508e-38 ;  /* 0x0080000000008820 */ /* 0x001fca0000400000 */
[----:B------:R-:W-:-:S05]  /*4950*/  F2FP.F16.F32.PACK_AB R0, RZ, R0 ;  /* 0x00000000ff00723e */ /* 0x000fca00000000ff */
[----:B------:R0:W-:Y:S01]  /*4960*/  STG.E.U16 desc[UR36][R8.64], R0 ;  /* 0x0000000008007986 */ /* 0x0001e2000c101524 */
[----:B------:R-:W-:Y:S05]  /*4970*/  BRA `(.L_x_957) ;  /* 0x0000000c00a87947 */ /* 0x000fea0003800000 */
.L_x_960:
[----:B------:R-:W-:-:S13]  /*4980*/  ISETP.NE.AND P0, PT, R0, 0x7, PT ;  /* 0x000000070000780c */ /* 0x000fda0003f05270 */
[----:B------:R-:W-:Y:S05]  /*4990*/  @!P0 BRA `(.L_x_962) ;  /* 0x00000000006c8947 */ /* 0x000fea0003800000 */
        /* <DEDUP_REMOVED lines=8> */
[----:B------:R-:W-:Y:S01]  /*4a20*/  IMAD.MOV.U32 R23, RZ, RZ, R35 ;  /* 0x000000ffff177224 */ /* 0x000fe200078e0023 */
[----:B------:R-:W-:-:S05]  /*4a30*/  DSETP.GEU.AND P0, PT, |R6|, UR4, PT ;  /* 0x0000000406007e2a */ /* 0x000fca000bf0e200 */
[----:B------:R-:W1:Y:S07]  /*4a40*/  F2F.F32.F64 R5, R6 ;  /* 0x0000000600057310 */ /* 0x000e6e0000301000 */
[----:B0-----:R-:W-:Y:S02]  /*4a50*/  @!P1 FMUL R4, R4, 1.175494350822287508e-38 ;  /* 0x0080000004049820 */ /* 0x001fe40000400000 */
[----:B-1----:R-:W-:-:S05]  /*4a60*/  @!P0 FMUL R5, R5, 1.175494350822287508e-38 ;  /* 0x0080000005058820 */ /* 0x002fca0000400000 */
[----:B------:R0:W-:Y:S01]  /*4a70*/  STG.E.64 desc[UR36][R8.64], R4 ;  /* 0x0000000408007986 */ /* 0x0001e2000c101b24 */
[----:B------:R-:W-:Y:S05]  /*4a80*/  BRA `(.L_x_957) ;  /* 0x0000000c00647947 */ /* 0x000fea0003800000 */
.L_x_963:
        /* <DEDUP_REMOVED lines=9> */
[----:B------:R-:W-:-:S05]  /*4b20*/  F2FP.F16.F32.PACK_AB R3, R0, R3 ;  /* 0x000000030003723e */ /* 0x000fca00000000ff */
[----:B------:R0:W-:Y:S01]  /*4b30*/  STG.E desc[UR36][R8.64], R3 ;  /* 0x0000000308007986 */ /* 0x0001e2000c101924 */
[----:B------:R-:W-:Y:S05]  /*4b40*/  BRA `(.L_x_957) ;  /* 0x0000000c00347947 */ /* 0x000fea0003800000 */
.L_x_962:
[----:B----4-:R0:W-:Y:S01]  /*4b50*/  STG.E.64 desc[UR36][R8.64], R32 ;  /* 0x0000002008007986 */ /* 0x0101e2000c101b24 */
[----:B------:R-:W-:Y:S01]  /*4b60*/  IMAD.MOV.U32 R23, RZ, RZ, R35 ;  /* 0x000000ffff177224 */ /* 0x000fe200078e0023 */
[----:B------:R-:W-:Y:S06]  /*4b70*/  BRA `(.L_x_957) ;  /* 0x0000000c00287947 */ /* 0x000fec0003800000 */
.L_x_952:
        /* <DEDUP_REMOVED lines=8> */
[----:B------:R-:W-:Y:S01]  /*4c00*/  DSETP.NEU.AND P0, PT, R6, RZ, PT ;  /* 0x000000ff0600722a */ /* 0x000fe20003f0d000 */
[----:B------:R-:W-:-:S05]  /*4c10*/  IMAD.MOV.U32 R23, RZ, RZ, R35 ;  /* 0x000000ffff177224 */ /* 0x000fca00078e0023 */
[----:B----4-:R-:W-:-:S06]  /*4c20*/  DSETP.NEU.OR P0, PT, R32, RZ, P0 ;  /* 0x000000ff2000722a */ /* 0x010fcc000070d400 */
[----:B------:R-:W-:-:S05]  /*4c30*/  SEL R3, RZ, 0x1, !P0 ;  /* 0x00000001ff037807 */ /* 0x000fca0004000000 */
[----:B------:R0:W-:Y:S01]  /*4c40*/  STG.E.U8 desc[UR36][R8.64], R3 ;  /* 0x0000000308007986 */ /* 0x0001e2000c101124 */
[----:B------:R-:W-:Y:S05]  /*4c50*/  BRA `(.L_x_957) ;  /* 0x0000000800f07947 */ /* 0x000fea0003800000 */
.L_x_966:
[----:B----4-:R-:W-:Y:S02]  /*4c60*/  IMAD.MOV.U32 R4, RZ, RZ, R32 ;  /* 0x000000ffff047224 */ /* 0x010fe400078e0020 */
[----:B------:R-:W-:Y:S02]  /*4c70*/  IMAD.MOV.U32 R5, RZ, RZ, R33 ;  /* 0x000000ffff057224 */ /* 0x000fe400078e0021 */
[----:B------:R-:W-:-:S03]  /*4c80*/  IMAD.MOV.U32 R23, RZ, RZ, R35 ;  /* 0x000000ffff177224 */ /* 0x000fc600078e0023 */
[----:B------:R0:W-:Y:S01]  /*4c90*/  STG.E.128 desc[UR36][R8.64], R4 ;  /* 0x0000000408007986 */ /* 0x0001e2000c101d24 */
[----:B------:R-:W-:Y:S05]  /*4ca0*/  BRA `(.L_x_957) ;  /* 0x0000000800dc7947 */ /* 0x000fea0003800000 */
.L_x_965:
        /* <DEDUP_REMOVED lines=23> */
.L_x_970:
[----:B------:R-:W-:Y:S05]  /*4e20*/  BSYNC.RECONVERGENT B0 ;  /* 0x0000000000007941 */ /* 0x000fea0003800200 */
.L_x_969:
[----:B------:R-:W-:Y:S01]  /*4e30*/  LOP3.LUT R5, R0, 0x80, R5, 0xf8, !PT ;  /* 0x0000008000057812 */ /* 0x000fe200078ef805 */
[----:B------:R-:W-:-:S04]  /*4e40*/  IMAD.MOV.U32 R23, RZ, RZ, R35 ;  /* 0x000000ffff177224 */ /* 0x000fc800078e0023 */
[----:B------:R0:W-:Y:S01]  /*4e50*/  STG.E.U8 desc[UR36][R8.64], R5 ;  /* 0x0000000508007986 */ /* 0x0001e2000c101124 */
[----:B------:R-:W-:Y:S05]  /*4e60*/  BRA `(.L_x_957) ;  /* 0x00000008006c7947 */ /* 0x000fea0003800000 */
.L_x_968:
[----:B------:R-:W-:Y:S01]  /*4e70*/  UMOV UR4, 0xf0000000 ;  /* 0xf000000000047882 */ /* 0x000fe20000000000 */
[----:B------:R-:W-:Y:S01]  /*4e80*/  UMOV UR5, 0x380fffff ;  /* 0x380fffff00057882 */ /* 0x000fe20000000000 */
[----:B----4-:R-:W0:Y:S01]  /*4e90*/  F2F.F32.F64 R6, R32 ;  /* 0x0000002000067310 */ /* 0x010e220000301000 */
[----:B------:R-:W-:Y:S01]  /*4ea0*/  DSETP.GEU.AND P0, PT, |R32|, UR4, PT ;  /* 0x0000000420007e2a */ /* 0x000fe2000bf0e200 */
[----:B------:R-:W-:-:S13]  /*4eb0*/  BSSY.RECONVERGENT B0, `(.L_x_971) ;  /* 0x000000f000007945 */ /* 0x000fda0003800200 */
[----:B0-----:R-:W-:-:S05]  /*4ec0*/  @!P0 FMUL R6, R6, 1.175494350822287508e-38 ;  /* 0x0080000006068820 */ /* 0x001fca0000400000 */
[----:B------:R-:W-:Y:S02]  /*4ed0*/  LOP3.LUT R4, R6, 0x7fffffff, RZ, 0xc0, !PT ;  /* 0x7fffffff06047812 */ /* 0x000fe400078ec0ff */
        /* <DEDUP_REMOVED lines=12> */
.L_x_972:
[----:B------:R-:W-:Y:S05]  /*4fa0*/  BSYNC.RECONVERGENT B0 ;  /* 0x0000000000007941 */ /* 0x000fea0003800200 */
.L_x_971:
[----:B------:R-:W-:Y:S01]  /*4fb0*/  LOP3.LUT R5, R0, 0x80, R5, 0xf8, !PT ;  /* 0x0000008000057812 */ /* 0x000fe200078ef805 */
[----:B------:R-:W-:-:S04]  /*4fc0*/  IMAD.MOV.U32 R23, RZ, RZ, R35 ;  /* 0x000000ffff177224 */ /* 0x000fc800078e0023 */
[----:B------:R0:W-:Y:S01]  /*4fd0*/  STG.E.U8 desc[UR36][R8.64], R5 ;  /* 0x0000000508007986 */ /* 0x0001e2000c101124 */
[----:B------:R-:W-:Y:S05]  /*4fe0*/  BRA `(.L_x_957) ;  /* 0x00000008000c7947 */ /* 0x000fea0003800000 */
.L_x_967:
[----:B------:R-:W-:Y:S01]  /*4ff0*/  UMOV UR4, 0xf0000000 ;  /* 0xf000000000047882 */ /* 0x000fe20000000000 */
[----:B------:R-:W-:Y:S01]  /*5000*/  UMOV UR5, 0x380fffff ;  /* 0x380fffff00057882 */ /* 0x000fe20000000000 */
[----:B----4-:R-:W0:Y:S01]  /*5010*/  F2F.F32.F64 R0, R32 ;  /* 0x0000002000007310 */ /* 0x010e220000301000 */
[----:B------:R-:W-:Y:S01]  /*5020*/  DSETP.GEU.AND P0, PT, |R32|, UR4, PT ;  /* 0x0000000420007e2a */ /* 0x000fe2000bf0e200 */
[----:B------:R-:W-:-:S13]  /*5030*/  IMAD.MOV.U32 R23, RZ, RZ, R35 ;  /* 0x000000ffff177224 */ /* 0x000fda00078e0023 */
[----:B0-----:R-:W-:-:S05]  /*5040*/  @!P0 FMUL R0, R0, 1.175494350822287508e-38 ;  /* 0x0080000000008820 */ /* 0x001fca0000400000 */
[----:B------:R-:W-:-:S05]  /*5050*/  F2FP.BF16.F32.PACK_AB R0, RZ, R0 ;  /* 0x00000000ff00723e */ /* 0x000fca00000010ff */
[----:B------:R0:W-:Y:S01]  /*5060*/  STG.E.U16 desc[UR36][R8.64], R0 ;  /* 0x0000000008007986 */ /* 0x0001e2000c101524 */
[----:B------:R-:W-:Y:S05]  /*5070*/  BRA `(.L_x_957) ;  /* 0x0000000400e87947 */ /* 0x000fea0003800000 */
.L_x_964:
        /* <DEDUP_REMOVED lines=8> */
[----:B----4-:R-:W0:Y:S01]  /*5100*/  F2I.U32.F64.TRUNC R33, R32 ;  /* 0x0000002000217311 */ /* 0x010e22000030d000 */
[----:B------:R-:W-:Y:S01]  /*5110*/  IMAD.MOV.U32 R23, RZ, RZ, R35 ;  /* 0x000000ffff177224 */ /* 0x000fe200078e0023 */
[----:B0-----:R0:W-:Y:S01]  /*5120*/  STG.E.U16 desc[UR36][R8.64], R33 ;  /* 0x0000002108007986 */ /* 0x0011e2000c101524 */
[----:B------:R-:W-:Y:S05]  /*5130*/  BRA `(.L_x_957) ;  /* 0x0000000400b87947 */ /* 0x000fea0003800000 */
.L_x_975:
[----:B------:R-:W-:Y:S01]  /*5140*/  UMOV UR4, 0xf0000000 ;  /* 0xf000000000047882 */ /* 0x000fe20000000000 */
[----:B------:R-:W-:Y:S01]  /*5150*/  UMOV UR5, 0x380fffff ;  /* 0x380fffff00057882 */ /* 0x000fe20000000000 */
[----:B----4-:R-:W0:Y:S01]  /*5160*/  F2F.F32.F64 R3, R32 ;  /* 0x0000002000037310 */ /* 0x010e220000301000 */
        /* <DEDUP_REMOVED lines=14> */
.L_x_978:
[----:B------:R-:W-:-:S04]  /*5250*/  SHF.R.U32.HI R0, RZ, 0x14, R3 ;  /* 0x00000014ff007819 */ /* 0x000fc80000011603 */
[----:B------:R-:W-:-:S04]  /*5260*/  LOP3.LUT R0, R0, 0x1, RZ, 0xc0, !PT ;  /* 0x0000000100007812 */ /* 0x000fc800078ec0ff */
[----:B------:R-:W-:-:S04]  /*5270*/  IADD3 R0, PT, PT, R3, 0x487ffff, R0 ;  /* 0x0487ffff03007810 */ /* 0x000fc80007ffe000 */
[----:B------:R-:W-:-:S04]  /*5280*/  SHF.R.U32.HI R0, RZ, 0x14, R0 ;  /* 0x00000014ff007819 */ /* 0x000fc80000011600 */
[----:B------:R-:W-:-:S07]  /*5290*/  LOP3.LUT R0, R0, 0xff, RZ, 0xc0, !PT ;  /* 0x000000ff00007812 */ /* 0x000fce00078ec0ff */
.L_x_979:
[----:B------:R-:W-:-:S04]  /*52a0*/  SHF.R.U32.HI R3, RZ, 0x18, R3 ;  /* 0x00000018ff037819 */ /* 0x000fc80000011603 */
[----:B------:R-:W-:-:S04]  /*52b0*/  LOP3.LUT R0, R0, 0x80, R3, 0xf8, !PT ;  /* 0x0000008000007812 */ /* 0x000fc800078ef803 */
[----:B------:R-:W-:-:S07]  /*52c0*/  PRMT R4, R0, 0x7610, R4 ;  /* 0x0000761000047816 */ /* 0x000fce0000000004 */
.L_x_977:
[----:B------:R-:W-:Y:S05]  /*52d0*/  BSYNC.RECONVERGENT B0 ;  /* 0x0000000000007941 */ /* 0x000fea0003800200 */
.L_x_976:
[----:B------:R1:W-:Y:S01]  /*52e0*/  STG.E.U8 desc[UR36][R8.64], R4 ;  /* 0x0000000408007986 */ /* 0x0003e2000c101124 */
[----:B------:R-:W-:Y:S01]  /*52f0*/  IMAD.MOV.U32 R23, RZ, RZ, R35 ;  /* 0x000000ffff177224 */ /* 0x000fe200078e0023 */
[----:B------:R-:W-:Y:S06]  /*5300*/  BRA `(.L_x_957) ;  /* 0x0000000400447947 */ /* 0x000fec0003800000 */
.L_x_974:
        /* <DEDUP_REMOVED lines=17> */
.L_x_982:
[----:B------:R-:W-:-:S04]  /*5420*/  SHF.R.U32.HI R0, RZ, 0x15, R3 ;  /* 0x00000015ff007819 */ /* 0x000fc80000011603 */
[----:B------:R-:W-:-:S04]  /*5430*/  LOP3.LUT R0, R0, 0x1, RZ, 0xc0, !PT ;  /* 0x0000000100007812 */ /* 0x000fc800078ec0ff */
[----:B------:R-:W-:-:S04]  /*5440*/  IADD3 R0, PT, PT, R3, 0x88fffff, R0 ;  /* 0x088fffff03007810 */ /* 0x000fc80007ffe000 */
[----:B------:R-:W-:-:S04]  /*5450*/  SHF.R.U32.HI R0, RZ, 0x15, R0 ;  /* 0x00000015ff007819 */ /* 0x000fc80000011600 */
[----:B------:R-:W-:-:S07]  /*5460*/  LOP3.LUT R0, R0, 0xff, RZ, 0xc0, !PT ;  /* 0x000000ff00007812 */ /* 0x000fce00078ec0ff */
.L_x_983:
[----:B------:R-:W-:-:S04]  /*5470*/  SHF.R.U32.HI R3, RZ, 0x18, R3 ;  /* 0x00000018ff037819 */ /* 0x000fc80000011603 */
[----:B------:R-:W-:-:S04]  /*5480*/  LOP3.LUT R0, R0, 0x80, R3, 0xf8, !PT ;  /* 0x0000008000007812 */ /* 0x000fc800078ef803 */
[----:B------:R-:W-:-:S07]  /*5490*/  PRMT R4, R0, 0x7610, R4 ;  /* 0x0000761000047816 */ /* 0x000fce0000000004 */
.L_x_981:
[----:B------:R-:W-:Y:S05]  /*54a0*/  BSYNC.RECONVERGENT B0 ;  /* 0x0000000000007941 */ /* 0x000fea0003800200 */
.L_x_980:
[----:B------:R2:W-:Y:S01]  /*54b0*/  STG.E.U8 desc[UR36][R8.64], R4 ;  /* 0x0000000408007986 */ /* 0x0005e2000c101124 */
[----:B------:R-:W-:Y:S01]  /*54c0*/  IMAD.MOV.U32 R23, RZ, RZ, R35 ;  /* 0x000000ffff177224 */ /* 0x000fe200078e0023 */
[----:B------:R-:W-:Y:S06]  /*54d0*/  BRA `(.L_x_957) ;  /* 0x0000000000d07947 */ /* 0x000fec0003800000 */
.L_x_973:
[----:B------:R-:W-:-:S13]  /*54e0*/  ISETP.NE.AND P0, PT, R0, 0x1c, PT ;  /* 0x0000001c0000780c */ /* 0x000fda0003f05270 */
[----:B------:R-:W-:Y:S05]  /*54f0*/  @!P0 BRA `(.L_x_984) ;  /* 0x0000000000bc8947 */ /* 0x000fea0003800000 */
[----:B------:R-:W-:-:S13]  /*5500*/  ISETP.NE.AND P0, PT, R0, 0x1d, PT ;  /* 0x0000001d0000780c */ /* 0x000fda0003f05270 */
[----:B------:R-:W-:Y:S05]  /*5510*/  @!P0 BRA `(.L_x_985) ;  /* 0x0000000000a48947 */ /* 0x000fea0003800000 */
[----:B------:R-:W-:-:S13]  /*5520*/  ISETP.NE.AND P0, PT, R0, 0x2c, PT ;  /* 0x0000002c0000780c */ /* 0x000fda0003f05270 */
[----:B------:R-:W-:Y:S05]  /*5530*/  @!P0 BRA `(.L_x_986) ;  /* 0x0000000000488947 */ /* 0x000fea0003800000 */
.L_x_956:
        /* <DEDUP_REMOVED lines=15> */
[----:B--2-4-:R-:W-:Y:S05]  /*5630*/  CALL.ABS.NOINC R14 ;  /* 0x000000000e007343 */ /* 0x014fea0003c00000 */
.L_x_987:
[----:B------:R-:W-:Y:S01]  /*5640*/  IMAD.MOV.U32 R23, RZ, RZ, R35 ;  /* 0x000000ffff177224 */ /* 0x000fe200078e0023 */
[----:B------:R-:W-:Y:S06]  /*5650*/  BRA `(.L_x_957) ;  /* 0x0000000000707947 */ /* 0x000fec0003800000 */
.L_x_986:
[----:B------:R-:W-:Y:S01]  /*5660*/  UMOV UR4, 0xf0000000 ;  /* 0xf000000000047882 */ /* 0x000fe20000000000 */
[----:B------:R-:W-:Y:S01]  /*5670*/  UMOV UR5, 0x380fffff ;  /* 0x380fffff00057882 */ /* 0x000fe20000000000 */
[----:B----4-:R-:W0:Y:S01]  /*5680*/  F2F.F32.F64 R6, R32 ;  /* 0x0000002000067310 */ /* 0x010e220000301000 */
[----:B------:R-:W-:Y:S01]  /*5690*/  DSETP.GEU.AND P0, PT, |R32|, UR4, PT ;  /* 0x0000000420007e2a */ /* 0x000fe2000bf0e200 */
[----:B------:R-:W-:-:S13]  /*56a0*/  IMAD.MOV.U32 R23, RZ, RZ, R35 ;  /* 0x000000ffff177224 */ /* 0x000fda00078e0023 */
[----:B0-----:R-:W-:-:S05]  /*56b0*/  @!P0 FMUL R6, R6, 1.175494350822287508e-38 ;  /* 0x0080000006068820 */ /* 0x001fca0000400000 */
        /* <DEDUP_REMOVED lines=15> */
.L_x_985:
[----:B----4-:R-:W0:Y:S01]  /*57b0*/  F2I.U64.F64.TRUNC R32, R32 ;  /* 0x0000002000207311 */ /* 0x010e22000030d800 */
[----:B------:R-:W-:Y:S01]  /*57c0*/  IMAD.MOV.U32 R23, RZ, RZ, R35 ;  /* 0x000000ffff177224 */ /* 0x000fe200078e0023 */
[----:B0-----:R0:W-:Y:S01]  /*57d0*/  STG.E.64 desc[UR36][R8.64], R32 ;  /* 0x0000002008007986 */ /* 0x0011e2000c101b24 */
[----:B------:R-:W-:Y:S05]  /*57e0*/  BRA `(.L_x_957) ;  /* 0x00000000000c7947 */ /* 0x000fea0003800000 */
.L_x_984:
[----:B----4-:R-:W0:Y:S01]  /*57f0*/  F2I.U32.F64.TRUNC R33, R32 ;  /* 0x0000002000217311 */ /* 0x010e22000030d000 */
[----:B------:R-:W-:Y:S01]  /*5800*/  IMAD.MOV.U32 R23, RZ, RZ, R35 ;  /* 0x000000ffff177224 */ /* 0x000fe200078e0023 */
[----:B0-----:R3:W-:Y:S06]  /*5810*/  STG.E desc[UR36][R8.64], R33 ;  /* 0x0000002108007986 */ /* 0x0017ec000c101924 */
.L_x_957:
[----:B------:R-:W-:-:S13]  /*5820*/  ISETP.GE.AND P0, PT, R23, R22, PT ;  /* 0x000000161700720c */ /* 0x000fda0003f06270 */
[----:B------:R-:W-:Y:S05]  /*5830*/  @P0 BREAK.RELIABLE B6 ;  /* 0x0000000000060942 */ /* 0x000fea0003800100 */
[----:B------:R-:W-:Y:S05]  /*5840*/  @P0 BRA `(.L_x_988) ;  /* 0x0000002000c00947 */ /* 0x000fea0003800000 */
[----:B------:R-:W4:Y:S01]  /*5850*/  LDCU UR4, c[0x0][0x3a8] ;  /* 0x00007500ff0477ac */ /* 0x000f220008000800 */
[----:B012---:R-:W0:Y:S01]  /*5860*/  LDC.64 R4, c[0x0][0x388] ;  /* 0x0000e200ff047b82 */ /* 0x007e220000000a00 */
[----:B------:R-:W-:Y:S01]  /*5870*/  IMAD R0, R2, 0x200, R23 ;  /* 0x0000020002007824 */ /* 0x000fe200078e0217 */
[----:B------:R-:W-:-:S03]  /*5880*/  PRMT R6, R34, 0x9910, RZ ;  /* 0x0000991022067816 */ /* 0x000fc600000000ff */
[----:B----4-:R-:W-:Y:S02]  /*5890*/  IMAD R3, R0, UR4, RZ ;  /* 0x0000000400037c24 */ /* 0x010fe4000f8e02ff */
        /* <DEDUP_REMOVED lines=13> */
[----:B------:R-:W0:Y:S02]  /*5970*/  F2I.F64.TRUNC R29, R28 ;  /* 0x0000001c001d7311 */ /* 0x000e24000030d100 */
[----:B0-----:R0:W-:Y:S01]  /*5980*/  STG.E.U8 desc[UR36][R4.64], R29 ;  /* 0x0000001d04007986 */ /* 0x0011e2000c101124 */
[----:B------:R-:W-:Y:S05]  /*5990*/  BRA `(.L_x_994) ;  /* 0x0000001000007947 */ /* 0x000fea0003800000 */
.L_x_992:
[----:B------:R-:W0:Y:S02]  /*59a0*/  F2I.S64.F64.TRUNC R28, R28 ;  /* 0x0000001c001c7311 */ /* 0x000e24000030d900 */
[----:B0-----:R-:W-:-:S05]  /*59b0*/  IMAD.MOV.U32 R3, RZ, RZ, R28 ;  /* 0x000000ffff037224 */ /* 0x001fca00078e001c */
[----:B------:R0:W-:Y:S01]  /*59c0*/  STG.E.U8 desc[UR36][R4.64], R3 ;  /* 0x0000000304007986 */ /* 0x0001e2000c101124 */
[----:B------:R-:W-:Y:S05]  /*59d0*/  BRA `(.L_x_994) ;  /* 0x0000000c00f07947 */ /* 0x000fea0003800000 */
.L_x_991:
[----:B------:R-:W-:-:S13]  /*59e0*/  ISETP.NE.AND P0, PT, R0, 0x2, PT ;  /* 0x000000020000780c */ /* 0x000fda0003f05270 */
[----:B------:R-:W-:Y:S05]  /*59f0*/  @!P0 BRA `(.L_x_995) ;  /* 0x0000000000288947 */ /* 0x000fea0003800000 */
[----:B------:R-:W-:-:S13]  /*5a00*/  ISETP.NE.AND P0, PT, R0, 0x3, PT ;  /* 0x000000030000780c */ /* 0x000fda0003f05270 */
[----:B------:R-:W-:Y:S05]  /*5a10*/  @!P0 BRA `(.L_x_996) ;  /* 0x0000000000148947 */ /* 0x000fea0003800000 */
[----:B------:R-:W-:-:S13]  /*5a20*/  ISETP.NE.AND P0, PT, R0, 0x4, PT ;  /* 0x000000040000780c */ /* 0x000fda0003f05270 */
[----:B------:R-:W-:Y:S05]  /*5a30*/  @P0 BRA `(.L_x_993) ;  /* 0x0000000800c40947 */ /* 0x000fea0003800000 */
[----:B------:R-:W0:Y:S02]  /*5a40*/  F2I.S64.F64.TRUNC R28, R28 ;  /* 0x0000001c001c7311 */ /* 0x000e24000030d900 */
[----:B0-----:R0:W-:Y:S01]  /*5a50*/  STG.E.64 desc[UR36][R4.64], R28 ;  /* 0x0000001c04007986 */ /* 0x0011e2000c101b24 */
[----:B------:R-:W-:Y:S05]  /*5a60*/  BRA `(.L_x_994) ;  /* 0x0000000c00cc7947 */ /* 0x000fea0003800000 */
.L_x_996:
[----:B------:R-:W0:Y:S02]  /*5a70*/  F2I.F64.TRUNC R29, R28 ;  /* 0x0000001c001d7311 */ /* 0x000e24000030d100 */
[----:B0-----:R0:W-:Y:S01]  /*5a80*/  STG.E desc[UR36][R4.64], R29 ;  /* 0x0000001d04007986 */ /* 0x0011e2000c101924 */
[----:B------:R-:W-:Y:S05]  /*5a90*/  BRA `(.L_x_994) ;  /* 0x0000000c00c07947 */ /* 0x000fea0003800000 */
.L_x_995:
[----:B------:R-:W0:Y:S02]  /*5aa0*/  F2I.F64.TRUNC R29, R28 ;  /* 0x0000001c001d7311 */ /* 0x000e24000030d100 */
[----:B0-----:R0:W-:Y:S01]  /*5ab0*/  STG.E.U16 desc[UR36][R4.64], R29 ;  /* 0x0000001d04007986 */ /* 0x0011e2000c101524 */
[----:B------:R-:W-:Y:S05]  /*5ac0*/  BRA `(.L_x_994) ;  /* 0x0000000c00b47947 */ /* 0x000fea0003800000 */
.L_x_990:
        /* <DEDUP_REMOVED lines=8> */
[----:B------:R-:W0:Y:S01]  /*5b50*/  F2F.F32.F64 R3, R28 ;  /* 0x0000001c00037310 */ /* 0x000e220000301000 */
[----:B------:R-:W-:-:S14]  /*5b60*/  DSETP.GEU.AND P0, PT, |R28|, UR4, PT ;  /* 0x000000041c007e2a */ /* 0x000fdc000bf0e200 */
[----:B0-----:R-:W-:-:S05]  /*5b70*/  @!P0 FMUL R3, R3, 1.175494350822287508e-38 ;  /* 0x0080000003038820 */ /* 0x001fca0000400000 */
[----:B------:R0:W-:Y:S01]  /*5b80*/  STG.E desc[UR36][R4.64], R3 ;  /* 0x0000000304007986 */ /* 0x0001e2000c101924 */
[----:B------:R-:W-:Y:S05]  /*5b90*/  BRA `(.L_x_994) ;  /* 0x0000000c00807947 */ /* 0x000fea0003800000 */
.L_x_998:
[----:B------:R-:W-:Y:S01]  /*5ba0*/  UMOV UR4, 0xf0000000 ;  /* 0xf000000000047882 */ /* 0x000fe20000000000 */
[----:B------:R-:W-:Y:S01]  /*5bb0*/  UMOV UR5, 0x380fffff ;  /* 0x380fffff00057882 */ /* 0x000fe20000000000 */
[----:B------:R-:W0:Y:S01]  /*5bc0*/  F2F.F32.F64 R0, R28 ;  /* 0x0000001c00007310 */ /* 0x000e220000301000 */
[----:B------:R-:W-:-:S14]  /*5bd0*/  DSETP.GEU.AND P0, PT, |R28|, UR4, PT ;  /* 0x000000041c007e2a */ /* 0x000fdc000bf0e200 */
[----:B0-----:R-:W-:-:S05]  /*5be0*/  @!P0 FMUL R0, R0, 1.175494350822287508e-38 ;  /* 0x0080000000008820 */ /* 0x001fca0000400000 */
[----:B------:R-:W-:-:S05]  /*5bf0*/  F2FP.F16.F32.PACK_AB R0, RZ, R0 ;  /* 0x00000000ff00723e */ /* 0x000fca00000000ff */
[----:B------:R0:W-:Y:S01]  /*5c00*/  STG.E.U16 desc[UR36][R4.64], R0 ;  /* 0x0000000004007986 */ /* 0x0001e2000c101524 */
[----:B------:R-:W-:Y:S05]  /*5c10*/  BRA `(.L_x_994) ;  /* 0x0000000c00607947 */ /* 0x000fea0003800000 */
.L_x_997:
        /* <DEDUP_REMOVED lines=8> */
[----:B------:R-:W0:Y:S01]  /*5ca0*/  F2F.F32.F64 R6, R28 ;  /* 0x0000001c00067310 */ /* 0x000e220000301000 */
[----:B------:R-:W-:Y:S02]  /*5cb0*/  DSETP.GEU.AND P1, PT, |R28|, UR4, PT ;  /* 0x000000041c007e2a */ /* 0x000fe4000bf2e200 */
[----:B------:R-:W-:-:S05]  /*5cc0*/  DSETP.GEU.AND P0, PT, |R30|, UR4, PT ;  /* 0x000000041e007e2a */ /* 0x000fca000bf0e200 */
[----:B------:R-:W1:Y:S07]  /*5cd0*/  F2F.F32.F64 R7, R30 ;  /* 0x0000001e00077310 */ /* 0x000e6e0000301000 */
[----:B0-----:R-:W-:Y:S02]  /*5ce0*/  @!P1 FMUL R6, R6, 1.175494350822287508e-38 ;  /* 0x0080000006069820 */ /* 0x001fe40000400000 */
[----:B-1----:R-:W-:-:S05]  /*5cf0*/  @!P0 FMUL R7, R7, 1.175494350822287508e-38 ;  /* 0x0080000007078820 */ /* 0x002fca0000400000 */
[----:B------:R0:W-:Y:S01]  /*5d00*/  STG.E.64 desc[UR36][R4.64], R6 ;  /* 0x0000000604007986 */ /* 0x0001e2000c101b24 */
[----:B------:R-:W-:Y:S05]  /*5d10*/  BRA `(.L_x_994) ;  /* 0x0000000c00207947 */ /* 0x000fea0003800000 */
.L_x_1000:
        /* <DEDUP_REMOVED lines=8> */
[----:B------:R-:W-:-:S05]  /*5da0*/  F2FP.F16.F32.PACK_AB R3, R0, R3 ;  /* 0x000000030003723e */ /* 0x000fca00000000ff */
[----:B------:R0:W-:Y:S01]  /*5db0*/  STG.E desc[UR36][R4.64], R3 ;  /* 0x0000000304007986 */ /* 0x0001e2000c101924 */
[----:B------:R-:W-:Y:S05]  /*5dc0*/  BRA `(.L_x_994) ;  /* 0x0000000800f47947 */ /* 0x000fea0003800000 */
.L_x_999:
[----:B------:R0:W-:Y:S01]  /*5dd0*/  STG.E.64 desc[UR36][R4.64], R28 ;  /* 0x0000001c04007986 */ /* 0x0001e2000c101b24 */
[----:B------:R-:W-:Y:S05]  /*5de0*/  BRA `(.L_x_994) ;  /* 0x0000000800ec7947 */ /* 0x000fea0003800000 */
.L_x_989:
        /* <DEDUP_REMOVED lines=10> */
[----:B------:R-:W0:Y:S02]  /*5e90*/  F2I.U32.F64.TRUNC R29, R28 ;  /* 0x0000001c001d7311 */ /* 0x000e24000030d000 */
[----:B0-----:R0:W-:Y:S01]  /*5ea0*/  STG.E.U16 desc[UR36][R4.64], R29 ;  /* 0x0000001d04007986 */ /* 0x0011e2000c101524 */
[----:B------:R-:W-:Y:S05]  /*5eb0*/  BRA `(.L_x_994) ;  /* 0x0000000800b87947 */ /* 0x000fea0003800000 */
.L_x_1004:
[----:B------:R-:W-:Y:S01]  /*5ec0*/  UMOV UR4, 0xf0000000 ;  /* 0xf000000000047882 */ /* 0x000fe20000000000 */
[----:B------:R-:W-:Y:S01]  /*5ed0*/  UMOV UR5, 0x380fffff ;  /* 0x380fffff00057882 */ /* 0x000fe20000000000 */
[----:B------:R-:W0:Y:S01]  /*5ee0*/  F2F.F32.F64 R7, R28 ;  /* 0x0000001c00077310 */ /* 0x000e220000301000 */
[----:B------:R-:W-:Y:S01]  /*5ef0*/  DSETP.GEU.AND P0, PT, |R28|, UR4, PT ;  /* 0x000000041c007e2a */ /* 0x000fe2000bf0e200 */
[----:B------:R-:W-:Y:S01]  /*5f00*/  BSSY.RECONVERGENT B0, `(.L_x_1005) ;  /* 0x0000014000007945 */ /* 0x000fe20003800200 */
[----:B------:R-:W-:-:S12]  /*5f10*/  IMAD.MOV.U32 R0, RZ, RZ, 0x80 ;  /* 0x00000080ff007424 */ /* 0x000fd800078e00ff */
        /* <DEDUP_REMOVED lines=16> */
.L_x_1007:
[----:B------:R-:W-:-:S04]  /*6020*/  SHF.R.U32.HI R3, RZ, 0x18, R7 ;  /* 0x00000018ff037819 */ /* 0x000fc80000011607 */
[----:B------:R-:W-:-:S07]  /*6030*/  LOP3.LUT R0, R0, 0x80, R3, 0xf8, !PT ;  /* 0x0000008000007812 */ /* 0x000fce00078ef803 */
.L_x_1006:
[----:B------:R-:W-:Y:S05]  /*6040*/  BSYNC.RECONVERGENT B0 ;  /* 0x0000000000007941 */ /* 0x000fea0003800200 */
.L_x_1005:
[----:B------:R4:W-:Y:S01]  /*6050*/  STG.E.U8 desc[UR36][R4.64], R0 ;  /* 0x0000000004007986 */ /* 0x0009e2000c101124 */
[----:B------:R-:W-:Y:S05]  /*6060*/  BRA `(.L_x_994) ;  /* 0x00000008004c7947 */ /* 0x000fea0003800000 */
.L_x_1003:
        /* <DEDUP_REMOVED lines=22> */
.L_x_1010:
[----:B------:R-:W-:-:S04]  /*61d0*/  SHF.R.U32.HI R3, RZ, 0x18, R7 ;  /* 0x00000018ff037819 */ /* 0x000fc80000011607 */
[----:B------:R-:W-:-:S07]  /*61e0*/  LOP3.LUT R0, R0, 0x80, R3, 0xf8, !PT ;  /* 0x0000008000007812 */ /* 0x000fce00078ef803 */
.L_x_1009:
[----:B------:R-:W-:Y:S05]  /*61f0*/  BSYNC.RECONVERGENT B0 ;  /* 0x0000000000007941 */ /* 0x000fea0003800200 */
.L_x_1008:
[----:B------:R0:W-:Y:S01]  /*6200*/  STG.E.U8 desc[UR36][R4.64], R0 ;  /* 0x0000000004007986 */ /* 0x0001e2000c101124 */
[----:B------:R-:W-:Y:S05]  /*6210*/  BRA `(.L_x_994) ;  /* 0x0000000400e07947 */ /* 0x000fea0003800000 */
.L_x_1002:
        /* <DEDUP_REMOVED lines=8> */
[----:B---3--:R-:W0:Y:S01]  /*62a0*/  F2F.F32.F64 R8, R28 ;  /* 0x0000001c00087310 */ /* 0x008e220000301000 */
[----:B------:R-:W-:-:S14]  /*62b0*/  DSETP.GEU.AND P0, PT, |R28|, UR4, PT ;  /* 0x000000041c007e2a */ /* 0x000fdc000bf0e200 */
        /* <DEDUP_REMOVED lines=16> */
.L_x_1012:
[----:B------:R-:W0:Y:S02]  /*63c0*/  F2I.U64.F64.TRUNC R28, R28 ;  /* 0x0000001c001c7311 */ /* 0x000e24000030d800 */
[----:B0-----:R1:W-:Y:S01]  /*63d0*/  STG.E.64 desc[UR36][R4.64], R28 ;  /* 0x0000001c04007986 */ /* 0x0013e2000c101b24 */
[----:B------:R-:W-:Y:S05]  /*63e0*/  BRA `(.L_x_994) ;  /* 0x00000004006c7947 */ /* 0x000fea0003800000 */
.L_x_1011:
[----:B------:R-:W0:Y:S02]  /*63f0*/  F2I.U32.F64.TRUNC R29, R28 ;  /* 0x0000001c001d7311 */ /* 0x000e24000030d000 */
[----:B0-----:R0:W-:Y:S01]  /*6400*/  STG.E desc[UR36][R4.64], R29 ;  /* 0x0000001d04007986 */ /* 0x0011e2000c101924 */
[----:B------:R-:W-:Y:S05]  /*6410*/  BRA `(.L_x_994) ;  /* 0x0000000400607947 */ /* 0x000fea0003800000 */
.L_x_1001:
[----:B------:R-:W-:-:S13]  /*6420*/  ISETP.GT.AND P0, PT, R0, 0xe, PT ;  /* 0x0000000e0000780c */ /* 0x000fda0003f04270 */
[----:B------:R-:W-:Y:S05]  /*6430*/  @P0 BRA `(.L_x_1013) ;  /* 0x00000000002c0947 */ /* 0x000fea0003800000 */
[----:B------:R-:W-:-:S13]  /*6440*/  ISETP.NE.AND P0, PT, R0, 0xa, PT ;  /* 0x0000000a0000780c */ /* 0x000fda0003f05270 */
[----:B------:R-:W-:Y:S05]  /*6450*/  @!P0 BRA `(.L_x_1014) ;  /* 0x00000000001c8947 */ /* 0x000fea0003800000 */
[----:B------:R-:W-:-:S13]  /*6460*/  ISETP.NE.AND P0, PT, R0, 0xb, PT ;  /* 0x0000000b0000780c */ /* 0x000fda0003f05270 */
[----:B------:R-:W-:Y:S05]  /*6470*/  @P0 BRA `(.L_x_993) ;  /* 0x0000000000340947 */ /* 0x000fea0003800000 */
[----:B------:R-:W-:-:S06]  /*6480*/  DSETP.NEU.AND P0, PT, R30, RZ, PT ;  /* 0x000000ff1e00722a */ /* 0x000fcc0003f0d000 */
[----:B------:R-:W-:-:S06]  /*6490*/  DSETP.NEU.OR P0, PT, R28, RZ, P0 ;  /* 0x000000ff1c00722a */ /* 0x000fcc000070d400 */
[----:B------:R-:W-:-:S05]  /*64a0*/  SEL R3, RZ, 0x1, !P0 ;  /* 0x00000001ff037807 */ /* 0x000fca0004000000 */
[----:B------:R0:W-:Y:S01]  /*64b0*/  STG.E.U8 desc[UR36][R4.64], R3 ;  /* 0x0000000304007986 */ /* 0x0001e2000c101124 */
[----:B------:R-:W-:Y:S05]  /*64c0*/  BRA `(.L_x_994) ;  /* 0x0000000400347947 */ /* 0x000fea0003800000 */
.L_x_1014:
[----:B------:R0:W-:Y:S01]  /*64d0*/  STG.E.128 desc[UR36][R4.64], R28 ;  /* 0x0000001c04007986 */ /* 0x0001e2000c101d24 */
[----:B------:R-:W-:Y:S05]  /*64e0*/  BRA `(.L_x_994) ;  /* 0x00000004002c7947 */ /* 0x000fea0003800000 */
.L_x_1013:
[----:B------:R-:W-:-:S13]  /*64f0*/  ISETP.NE.AND P0, PT, R0, 0xf, PT ;  /* 0x0000000f0000780c */ /* 0x000fda0003f05270 */
[----:B------:R-:W-:Y:S05]  /*6500*/  @!P0 BRA `(.L_x_1015) ;  /* 0x0000000400088947 */ /* 0x000fea0003800000 */
[----:B------:R-:W-:-:S13]  /*6510*/  ISETP.NE.AND P0, PT, R0, 0x17, PT ;  /* 0x000000170000780c */ /* 0x000fda0003f05270 */
[----:B------:R-:W-:Y:S05]  /*6520*/  @!P0 BRA `(.L_x_1016) ;  /* 0x0000000000a08947 */ /* 0x000fea0003800000 */
[----:B------:R-:W-:-:S13]  /*6530*/  ISETP.NE.AND P0, PT, R0, 0x18, PT ;  /* 0x000000180000780c */ /* 0x000fda0003f05270 */
[----:B------:R-:W-:Y:S05]  /*6540*/  @!P0 BRA `(.L_x_1017) ;  /* 0x0000000000448947 */ /* 0x000fea0003800000 */
.L_x_993:
[----:B------:R-:W-:Y:S01]  /*6550*/  MOV R14, 0x0 ;  /* 0x00000000000e7802 */ /* 0x000fe20000000f00 */
[----:B------:R-:W0:Y:S01]  /*6560*/  LDCU.64 UR4, c[0x4][0x128] ;  /* 0x01002500ff0477ac */ /* 0x000e220008000a00 */
[----:B---3--:R-:W-:Y:S02]  /*6570*/  IMAD.MOV.U32 R8, RZ, RZ, 0x65 ;  /* 0x00000065ff087424 */ /* 0x008fe400078e00ff */
        /* <DEDUP_REMOVED lines=13> */
.L_x_1018:
[----:B------:R-:W-:Y:S05]  /*6650*/  BRA `(.L_x_994) ;  /* 0x0000000000d07947 */ /* 0x000fea0003800000 */
.L_x_1017:
[----:B------:R-:W-:Y:S01]  /*6660*/  UMOV UR4, 0xf0000000 ;  /* 0xf000000000047882 */ /* 0x000fe20000000000 */
[----:B------:R-:W-:Y:S01]  /*6670*/  UMOV UR5, 0x380fffff ;  /* 0x380fffff00057882 */ /* 0x000fe20000000000 */
[----:B------:R-:W0:Y:S01]  /*6680*/  F2F.F32.F64 R7, R28 ;  /* 0x0000001c00077310 */ /* 0x000e220000301000 */
        /* <DEDUP_REMOVED lines=14> */
.L_x_1020:
[----:B------:R-:W-:Y:S05]  /*6770*/  BSYNC.RECONVERGENT B0 ;  /* 0x0000000000007941 */ /* 0x000fea0003800200 */
.L_x_1019:
[----:B------:R-:W-:-:S05]  /*6780*/  LOP3.LUT R3, R0, 0x80, R3, 0xf8, !PT ;  /* 0x0000008000037812 */ /* 0x000fca00078ef803 */
[----:B------:R0:W-:Y:S01]  /*6790*/  STG.E.U8 desc[UR36][R4.64], R3 ;  /* 0x0000000304007986 */ /* 0x0001e2000c101124 */
[----:B------:R-:W-:Y:S05]  /*67a0*/  BRA `(.L_x_994) ;  /* 0x00000000007c7947 */ /* 0x000fea0003800000 */
.L_x_1016:
[----:B------:R-:W-:Y:S01]  /*67b0*/  UMOV UR4, 0xf0000000 ;  /* 0xf000000000047882 */ /* 0x000fe20000000000 */
[----:B------:R-:W-:Y:S01]  /*67c0*/  UMOV UR5, 0x380fffff ;  /* 0x380fffff00057882 */ /* 0x000fe20000000000 */
[----:B------:R-:W0:Y:S01]  /*67d0*/  F2F.F32.F64 R7, R28 ;  /* 0x0000001c00077310 */ /* 0x000e220000301000 */
        /* <DEDUP_REMOVED lines=13> */
.L_x_1022:
[----:B------:R-:W-:Y:S01]  /*68b0*/  IMAD.MOV.U32 R0, RZ, RZ, 0x7f ;  /* 0x0000007fff007424 */ /* 0x000fe200078e00ff */
[----:B------:R-:W-:-:S04]  /*68c0*/  ISETP.GT.U32.AND P0, PT, R3, 0x7f800000, PT ;  /* 0x7f8000000300780c */ /* 0x000fc80003f04070 */
[----:B------:R-:W-:-:S09]  /*68d0*/  SEL R0, R0, 0x7c, P0 ;  /* 0x0000007c00007807 */ /* 0x000fd20000000000 */
.L_x_1023:
[----:B------:R-:W-:Y:S05]  /*68e0*/  BSYNC.RECONVERGENT B0 ;  /* 0x0000000000007941 */ /* 0x000fea0003800200 */
.L_x_1021:
[----:B------:R-:W-:-:S04]  /*68f0*/  SHF.R.U32.HI R3, RZ, 0x18, R7 ;  /* 0x00000018ff037819 */ /* 0x000fc80000011607 */
[----:B------:R-:W-:-:S05]  /*6900*/  LOP3.LUT R3, R0, 0x80, R3, 0xf8, !PT ;  /* 0x0000008000037812 */ /* 0x000fca00078ef803 */
[----:B------:R0:W-:Y:S01]  /*6910*/  STG.E.U8 desc[UR36][R4.64], R3 ;  /* 0x0000000304007986 */ /* 0x0001e2000c101124 */
[----:B------:R-:W-:Y:S05]  /*6920*/  BRA `(.L_x_994) ;  /* 0x00000000001c7947 */ /* 0x000fea0003800000 */
.L_x_1015:
[----:B------:R-:W-:Y:S01]  /*6930*/  UMOV UR4, 0xf0000000 ;  /* 0xf000000000047882 */ /* 0x000fe20000000000 */
[----:B------:R-:W-:Y:S01]  /*6940*/  UMOV UR5, 0x380fffff ;  /* 0x380fffff00057882 */ /* 0x000fe20000000000 */
[----:B------:R-:W0:Y:S01]  /*6950*/  F2F.F32.F64 R0, R28 ;  /* 0x0000001c00007310 */ /* 0x000e220000301000 */
[----:B------:R-:W-:-:S14]  /*6960*/  DSETP.GEU.AND P0, PT, |R28|, UR4, PT ;  /* 0x000000041c007e2a */ /* 0x000fdc000bf0e200 */
[----:B0-----:R-:W-:-:S05]  /*6970*/  @!P0 FMUL R0, R0, 1.175494350822287508e-38 ;  /* 0x0080000000008820 */ /* 0x001fca0000400000 */
[----:B------:R-:W-:-:S05]  /*6980*/  F2FP.BF16.F32.PACK_AB R0, RZ, R0 ;  /* 0x00000000ff00723e */ /* 0x000fca00000010ff */
[----:B------:R0:W-:Y:S02]  /*6990*/  STG.E.U16 desc[UR36][R4.64], R0 ;  /* 0x0000000004007986 */ /* 0x0001e4000c101524 */
.L_x_994:
[----:B------:R-:W-:-:S07]  /*69a0*/  VIADD R23, R23, 0x80 ;  /* 0x0000008017177836 */ /* 0x000fce0000000000 */
.L_x_951:
[----:B------:R-:W-:-:S13]  /*69b0*/  ISETP.GE.AND P0, PT, R23, R22, PT ;  /* 0x000000161700720c */ /* 0x000fda0003f06270 */
[----:B------:R-:W-:Y:S05]  /*69c0*/  @P0 BREAK.RELIABLE B6 ;  /* 0x0000000000060942 */ /* 0x000fea0003800100 */
[----:B------:R-:W-:Y:S05]  /*69d0*/  @P0 BRA `(.L_x_988) ;  /* 0x00000010005c0947 */ /* 0x000fea0003800000 */
[----:B------:R-:W-:Y:S05]  /*69e0*/  BSYNC.RELIABLE B6 ;  /* 0x0000000000067941 */ /* 0x000fea0003800100 */
.L_x_950:
[----:B------:R-:W5:Y:S01]  /*69f0*/  LDCU UR4, c[0x0][0x3a8] ;  /* 0x00007500ff0477ac */ /* 0x000f620008000800 */
[----:B012-4-:R-:W0:Y:S01]  /*6a00*/  LDC.64 R4, c[0x0][0x388] ;  /* 0x0000e200ff047b82 */ /* 0x017e220000000a00 */
        /* <DEDUP_REMOVED lines=19> */
.L_x_1027:
[----:B------:R-:W0:Y:S02]  /*6b40*/  F2I.S64.F64.TRUNC R24, R24 ;  /* 0x0000001800187311 */ /* 0x000e24000030d900 */
[----:B0-----:R-:W-:-:S05]  /*6b50*/  IMAD.MOV.U32 R3, RZ, RZ, R24 ;  /* 0x000000ffff037224 */ /* 0x001fca00078e0018 */
[----:B------:R0:W-:Y:S01]  /*6b60*/  STG.E.U8 desc[UR36][R4.64], R3 ;  /* 0x0000000304007986 */ /* 0x0001e2000c101124 */
[----:B------:R-:W-:Y:S05]  /*6b70*/  BRA `(.L_x_1029) ;  /* 0x0000000c00f07947 */ /* 0x000fea0003800000 */
.L_x_1026:
        /* <DEDUP_REMOVED lines=9> */
.L_x_1031:
[----:B------:R-:W0:Y:S02]  /*6c10*/  F2I.F64.TRUNC R25, R24 ;  /* 0x0000001800197311 */ /* 0x000e24000030d100 */
[----:B0-----:R0:W-:Y:S01]  /*6c20*/  STG.E desc[UR36][R4.64], R25 ;  /* 0x0000001904007986 */ /* 0x0011e2000c101924 */
[----:B------:R-:W-:Y:S05]  /*6c30*/  BRA `(.L_x_1029) ;  /* 0x0000000c00c07947 */ /* 0x000fea0003800000 */
.L_x_1030:
[----:B------:R-:W0:Y:S02]  /*6c40*/  F2I.F64.TRUNC R25, R24 ;  /* 0x0000001800197311 */ /* 0x000e24000030d100 */
[----:B0-----:R0:W-:Y:S01]  /*6c50*/  STG.E.U16 desc[UR36][R4.64], R25 ;  /* 0x0000001904007986 */ /* 0x0011e2000c101524 */
[----:B------:R-:W-:Y:S05]  /*6c60*/  BRA `(.L_x_1029) ;  /* 0x0000000c00b47947 */ /* 0x000fea0003800000 */
.L_x_1025:
        /* <DEDUP_REMOVED lines=13> */
.L_x_1033:
        /* <DEDUP_REMOVED lines=8> */
.L_x_1032:
        /* <DEDUP_REMOVED lines=16> */
.L_x_1035:
        /* <DEDUP_REMOVED lines=11> */
.L_x_1034:
[----:B------:R0:W-:Y:S01]  /*6f70*/  STG.E.64 desc[UR36][R4.64], R24 ;  /* 0x0000001804007986 */ /* 0x0001e2000c101b24 */
[----:B------:R-:W-:Y:S05]  /*6f80*/  BRA `(.L_x_1029) ;  /* 0x0000000800ec7947 */ /* 0x000fea0003800000 */
.L_x_1024:
        /* <DEDUP_REMOVED lines=13> */
.L_x_1039:
        /* <DEDUP_REMOVED lines=22> */
.L_x_1042:
[----:B------:R-:W-:-:S04]  /*71c0*/  SHF.R.U32.HI R3, RZ, 0x18, R7 ;  /* 0x00000018ff037819 */ /* 0x000fc80000011607 */
[----:B------:R-:W-:-:S07]  /*71d0*/  LOP3.LUT R0, R0, 0x80, R3, 0xf8, !PT ;  /* 0x0000008000007812 */ /* 0x000fce00078ef803 */
.L_x_1041:
[----:B------:R-:W-:Y:S05]  /*71e0*/  BSYNC.RECONVERGENT B0 ;  /* 0x0000000000007941 */ /* 0x000fea0003800200 */
.L_x_1040:
[----:B------:R0:W-:Y:S01]  /*71f0*/  STG.E.U8 desc[UR36][R4.64], R0 ;  /* 0x0000000004007986 */ /* 0x0001e2000c101124 */
[----:B------:R-:W-:Y:S05]  /*7200*/  BRA `(.L_x_1029) ;  /* 0x00000008004c7947 */ /* 0x000fea0003800000 */
.L_x_1038:
        /* <DEDUP_REMOVED lines=22> */
.L_x_1045:
[----:B------:R-:W-:-:S04]  /*7370*/  SHF.R.U32.HI R3, RZ, 0x18, R7 ;  /* 0x00000018ff037819 */ /* 0x000fc80000011607 */
[----:B------:R-:W-:-:S07]  /*7380*/  LOP3.LUT R0, R0, 0x80, R3, 0xf8, !PT ;  /* 0x0000008000007812 */ /* 0x000fce00078ef803 */
.L_x_1044:
[----:B------:R-:W-:Y:S05]  /*7390*/  BSYNC.RECONVERGENT B0 ;  /* 0x0000000000007941 */ /* 0x000fea0003800200 */
.L_x_1043:
[----:B------:R4:W-:Y:S01]  /*73a0*/  STG.E.U8 desc[UR36][R4.64], R0 ;  /* 0x0000000004007986 */ /* 0x0009e2000c101124 */
[----:B------:R-:W-:Y:S05]  /*73b0*/  BRA `(.L_x_1029) ;  /* 0x0000000400e07947 */ /* 0x000fea0003800000 */
.L_x_1037:
        /* <DEDUP_REMOVED lines=26> */
.L_x_1047:
[----:B------:R-:W0:Y:S02]  /*7560*/  F2I.U64.F64.TRUNC R24, R24 ;  /* 0x0000001800187311 */ /* 0x000e24000030d800 */
[----:B0-----:R0:W-:Y:S01]  /*7570*/  STG.E.64 desc[UR36][R4.64], R24 ;  /* 0x0000001804007986 */ /* 0x0011e2000c101b24 */
[----:B------:R-:W-:Y:S05]  /*7580*/  BRA `(.L_x_1029) ;  /* 0x00000004006c7947 */ /* 0x000fea0003800000 */
.L_x_1046:
[----:B------:R-:W0:Y:S02]  /*7590*/  F2I.U32.F64.TRUNC R25, R24 ;  /* 0x0000001800197311 */ /* 0x000e24000030d000 */
[----:B0-----:R2:W-:Y:S01]  /*75a0*/  STG.E desc[UR36][R4.64], R25 ;  /* 0x0000001904007986 */ /* 0x0015e2000c101924 */
[----:B------:R-:W-:Y:S05]  /*75b0*/  BRA `(.L_x_1029) ;  /* 0x0000000400607947 */ /* 0x000fea0003800000 */
.L_x_1036:
        /* <DEDUP_REMOVED lines=11> */
.L_x_1049:
[----:B------:R0:W-:Y:S01]  /*7670*/  STG.E.128 desc[UR36][R4.64], R24 ;  /* 0x0000001804007986 */ /* 0x0001e2000c101d24 */
[----:B------:R-:W-:Y:S05]  /*7680*/  BRA `(.L_x_1029) ;  /* 0x00000004002c7947 */ /* 0x000fea0003800000 */
.L_x_1048:
[----:B------:R-:W-:-:S13]  /*7690*/  ISETP.NE.AND P0, PT, R0, 0xf, PT ;  /* 0x0000000f0000780c */ /* 0x000fda0003f05270 */
[----:B------:R-:W-:Y:S05]  /*76a0*/  @!P0 BRA `(.L_x_1050) ;  /* 0x0000000400088947 */ /* 0x000fea0003800000 */
[----:B------:R-:W-:-:S13]  /*76b0*/  ISETP.NE.AND P0, PT, R0, 0x17, PT ;  /* 0x000000170000780c */ /* 0x000fda0003f05270 */
[----:B------:R-:W-:Y:S05]  /*76c0*/  @!P0 BRA `(.L_x_1051) ;  /* 0x0000000000a08947 */ /* 0x000fea0003800000 */
[----:B------:R-:W-:-:S13]  /*76d0*/  ISETP.NE.AND P0, PT, R0, 0x18, PT ;  /* 0x000000180000780c */ /* 0x000fda0003f05270 */
[----:B------:R-:W-:Y:S05]  /*76e0*/  @!P0 BRA `(.L_x_1052) ;  /* 0x0000000000448947 */ /* 0x000fea0003800000 */
.L_x_1028:
        /* <DEDUP_REMOVED lines=16> */
.L_x_1053:
[----:B------:R-:W-:Y:S05]  /*77f0*/  BRA `(.L_x_1029) ;  /* 0x0000000000d07947 */ /* 0x000fea0003800000 */
.L_x_1052:
        /* <DEDUP_REMOVED lines=17> */
.L_x_1055:
[----:B------:R-:W-:Y:S05]  /*7910*/  BSYNC.RECONVERGENT B0 ;  /* 0x0000000000007941 */ /* 0x000fea0003800200 */
.L_x_1054:
[----:B------:R-:W-:-:S05]  /*7920*/  LOP3.LUT R3, R0, 0x80, R3, 0xf8, !PT ;  /* 0x0000008000037812 */ /* 0x000fca00078ef803 */
[----:B------:R0:W-:Y:S01]  /*7930*/  STG.E.U8 desc[UR36][R4.64], R3 ;  /* 0x0000000304007986 */ /* 0x0001e2000c101124 */
[----:B------:R-:W-:Y:S05]  /*7940*/  BRA `(.L_x_1029) ;  /* 0x00000000007c7947 */ /* 0x000fea0003800000 */
.L_x_1051:
        /* <DEDUP_REMOVED lines=16> */
.L_x_1057:
[----:B------:R-:W-:Y:S01]  /*7a50*/  IMAD.MOV.U32 R0, RZ, RZ, 0x7f ;  /* 0x0000007fff007424 */ /* 0x000fe200078e00ff */
[----:B------:R-:W-:-:S04]  /*7a60*/  ISETP.GT.U32.AND P0, PT, R3, 0x7f800000, PT ;  /* 0x7f8000000300780c */ /* 0x000fc80003f04070 */
[----:B------:R-:W-:-:S09]  /*7a70*/  SEL R0, R0, 0x7c, P0 ;  /* 0x0000007c00007807 */ /* 0x000fd20000000000 */
.L_x_1058:
[----:B------:R-:W-:Y:S05]  /*7a80*/  BSYNC.RECONVERGENT B0 ;  /* 0x0000000000007941 */ /* 0x000fea0003800200 */
.L_x_1056:
[----:B------:R-:W-:-:S04]  /*7a90*/  SHF.R.U32.HI R3, RZ, 0x18, R7 ;  /* 0x00000018ff037819 */ /* 0x000fc80000011607 */
[----:B------:R-:W-:-:S05]  /*7aa0*/  LOP3.LUT R3, R0, 0x80, R3, 0xf8, !PT ;  /* 0x0000008000037812 */ /* 0x000fca00078ef803 */
[----:B------:R0:W-:Y:S01]  /*7ab0*/  STG.E.U8 desc[UR36][R4.64], R3 ;  /* 0x0000000304007986 */ /* 0x0001e2000c101124 */
[----:B------:R-:W-:Y:S05]  /*7ac0*/  BRA `(.L_x_1029) ;  /* 0x00000000001c7947 */ /* 0x000fea0003800000 */
.L_x_1050:
[----:B------:R-:W-:Y:S01]  /*7ad0*/  UMOV UR4, 0xf0000000 ;  /* 0xf000000000047882 */ /* 0x000fe20000000000 */
[----:B------:R-:W-:Y:S01]  /*7ae0*/  UMOV UR5, 0x380fffff ;  /* 0x380fffff00057882 */ /* 0x000fe20000000000 */
[----:B------:R-:W0:Y:S01]  /*7af0*/  F2F.F32.F64 R0, R24 ;  /* 0x0000001800007310 */ /* 0x000e220000301000 */
[----:B------:R-:W-:-:S14]  /*7b00*/  DSETP.GEU.AND P0, PT, |R24|, UR4, PT ;  /* 0x0000000418007e2a */ /* 0x000fdc000bf0e200 */
[----:B0-----:R-:W-:-:S05]  /*7b10*/  @!P0 FMUL R0, R0, 1.175494350822287508e-38 ;  /* 0x0080000000008820 */ /* 0x001fca0000400000 */
[----:B------:R-:W-:-:S05]  /*7b20*/  F2FP.BF16.F32.PACK_AB R0, RZ, R0 ;  /* 0x00000000ff00723e */ /* 0x000fca00000010ff */
[----:B------:R0:W-:Y:S02]  /*7b30*/  STG.E.U16 desc[UR36][R4.64], R0 ;  /* 0x0000000004007986 */ /* 0x0001e4000c101524 */
.L_x_1029:
[----:B------:R-:W-:-:S07]  /*7b40*/  VIADD R23, R23, 0x80 ;  /* 0x0000008017177836 */ /* 0x000fce0000000000 */
.L_x_988:
[----:B------:R-:W-:Y:S05]  /*7b50*/  BSYNC.RECONVERGENT B7 ;  /* 0x0000000000077941 */ /* 0x000fea0003800200 */
.L_x_949:
[----:B------:R-:W-:-:S13]  /*7b60*/  ISETP.GE.AND P0, PT, R23, R22, PT ;  /* 0x000000161700720c */ /* 0x000fda0003f06270 */
[----:B------:R-:W-:Y:S05]  /*7b70*/  @P0 EXIT ;  /* 0x000000000000094d */ /* 0x000fea0003800000 */
[----:B012-4-:R-:W0:Y:S01]  /*7b80*/  LDC.64 R4, c[0x0][0x388] ;  /* 0x0000e200ff047b82 */ /* 0x017e220000000a00 */
[----:B------:R-:W1:Y:S01]  /*7b90*/  LDCU UR4, c[0x0][0x3a8] ;  /* 0x00007500ff0477ac */ /* 0x000e620008000800 */
[----:B------:R-:W-:Y:S01]  /*7ba0*/  PRMT R0, R34, 0x9910, RZ ;  /* 0x0000991022007816 */ /* 0x000fe200000000ff */
[----:B------:R-:W-:-:S03]  /*7bb0*/  IMAD R2, R2, 0x200, R23 ;  /* 0x0000020002027824 */ /* 0x000fc600078e0217 */
[----:B------:R-:W-:Y:S01]  /*7bc0*/  ISETP.GT.AND P1, PT, R0, 0x9, PT ;  /* 0x000000090000780c */ /* 0x000fe20003f24270 */
[----:B-1----:R-:W-:-:S05]  /*7bd0*/  IMAD R3, R2, UR4, RZ ;  /* 0x0000000402037c24 */ /* 0x002fca000f8e02ff */
        /* <DEDUP_REMOVED lines=12> */
[----:B0-----:R-:W-:Y:S01]  /*7ca0*/  STG.E.U8 desc[UR36][R2.64], R17 ;  /* 0x0000001102007986 */ /* 0x001fe2000c101124 */
[----:B------:R-:W-:Y:S05]  /*7cb0*/  EXIT ;  /* 0x000000000000794d */ /* 0x000fea0003800000 */
.L_x_1062:
[----:B------:R-:W0:Y:S02]  /*7cc0*/  F2I.S64.F64.TRUNC R16, R16 ;  /* 0x0000001000107311 */ /* 0x000e24000030d900 */
[----:B0-----:R-:W-:-:S05]  /*7cd0*/  IMAD.MOV.U32 R5, RZ, RZ, R16 ;  /* 0x000000ffff057224 */ /* 0x001fca00078e0010 */
[----:B------:R-:W-:Y:S01]  /*7ce0*/  STG.E.U8 desc[UR36][R2.64], R5 ;  /* 0x0000000502007986 */ /* 0x000fe2000c101124 */
[----:B------:R-:W-:Y:S05]  /*7cf0*/  EXIT ;  /* 0x000000000000794d */ /* 0x000fea0003800000 */
.L_x_1061:
[----:B------:R-:W-:-:S13]  /*7d00*/  ISETP.NE.AND P0, PT, R0, 0x2, PT ;  /* 0x000000020000780c */ /* 0x000fda0003f05270 */
[----:B------:R-:W-:Y:S05]  /*7d10*/  @!P0 BRA `(.L_x_1064) ;  /* 0x0000000000288947 */ /* 0x000fea0003800000 */
[----:B------:R-:W-:-:S13]  /*7d20*/  ISETP.NE.AND P0, PT, R0, 0x3, PT ;  /* 0x000000030000780c */ /* 0x000fda0003f05270 */
[----:B------:R-:W-:Y:S05]  /*7d30*/  @!P0 BRA `(.L_x_1065) ;  /* 0x0000000000148947 */ /* 0x000fea0003800000 */
[----:B------:R-:W-:-:S13]  /*7d40*/  ISETP.NE.AND P0, PT, R0, 0x4, PT ;  /* 0x000000040000780c */ /* 0x000fda0003f05270 */
[----:B------:R-:W-:Y:S05]  /*7d50*/  @P0 BRA `(.L_x_1063) ;  /* 0x0000000800c40947 */ /* 0x000fea0003800000 */
[----:B------:R-:W0:Y:S02]  /*7d60*/  F2I.S64.F64.TRUNC R16, R16 ;  /* 0x0000001000107311 */ /* 0x000e24000030d900 */
[----:B0-----:R-:W-:Y:S01]  /*7d70*/  STG.E.64 desc[UR36][R2.64], R16 ;  /* 0x0000001002007986 */ /* 0x001fe2000c101b24 */
[----:B------:R-:W-:Y:S05]  /*7d80*/  EXIT ;  /* 0x000000000000794d */ /* 0x000fea0003800000 */
.L_x_1065:
[----:B------:R-:W0:Y:S02]  /*7d90*/  F2I.F64.TRUNC R17, R16 ;  /* 0x0000001000117311 */ /* 0x000e24000030d100 */
[----:B0-----:R-:W-:Y:S01]  /*7da0*/  STG.E desc[UR36][R2.64], R17 ;  /* 0x0000001102007986 */ /* 0x001fe2000c101924 */
[----:B------:R-:W-:Y:S05]  /*7db0*/  EXIT ;  /* 0x000000000000794d */ /* 0x000fea0003800000 */
.L_x_1064:
[----:B------:R-:W0:Y:S02]  /*7dc0*/  F2I.F64.TRUNC R17, R16 ;  /* 0x0000001000117311 */ /* 0x000e24000030d100 */
[----:B0-----:R-:W-:Y:S01]  /*7dd0*/  STG.E.U16 desc[UR36][R2.64], R17 ;  /* 0x0000001102007986 */ /* 0x001fe2000c101524 */
[----:B------:R-:W-:Y:S05]  /*7de0*/  EXIT ;  /* 0x000000000000794d */ /* 0x000fea0003800000 */
.L_x_1060:
        /* <DEDUP_REMOVED lines=11> */
[----:B------:R-:W-:Y:S01]  /*7ea0*/  STG.E desc[UR36][R2.64], R5 ;  /* 0x0000000502007986 */ /* 0x000fe2000c101924 */
[----:B------:R-:W-:Y:S05]  /*7eb0*/  EXIT ;  /* 0x000000000000794d */ /* 0x000fea0003800000 */
.L_x_1067:
[----:B------:R-:W-:Y:S01]  /*7ec0*/  UMOV UR4, 0xf0000000 ;  /* 0xf000000000047882 */ /* 0x000fe20000000000 */
[----:B------:R-:W-:Y:S01]  /*7ed0*/  UMOV UR5, 0x380fffff ;  /* 0x380fffff00057882 */ /* 0x000fe20000000000 */
[----:B------:R-:W0:Y:S01]  /*7ee0*/  F2F.F32.F64 R0, R16 ;  /* 0x0000001000007310 */ /* 0x000e220000301000 */
[----:B------:R-:W-:-:S14]  /*7ef0*/  DSETP.GEU.AND P0, PT, |R16|, UR4, PT ;  /* 0x0000000410007e2a */ /* 0x000fdc000bf0e200 */
[----:B0-----:R-:W-:-:S05]  /*7f00*/  @!P0 FMUL R0, R0, 1.175494350822287508e-38 ;  /* 0x0080000000008820 */ /* 0x001fca0000400000 */
[----:B------:R-:W-:-:S05]  /*7f10*/  F2FP.F16.F32.PACK_AB R0, RZ, R0 ;  /* 0x00000000ff00723e */ /* 0x000fca00000000ff */
[----:B------:R-:W-:Y:S01]  /*7f20*/  STG.E.U16 desc[UR36][R2.64], R0 ;  /* 0x0000000002007986 */ /* 0x000fe2000c101524 */
[----:B------:R-:W-:Y:S05]  /*7f30*/  EXIT ;  /* 0x000000000000794d */ /* 0x000fea0003800000 */
.L_x_1066:
        /* <DEDUP_REMOVED lines=14> */
[----:B------:R-:W-:Y:S01]  /*8020*/  STG.E.64 desc[UR36][R2.64], R4 ;  /* 0x0000000402007986 */ /* 0x000fe2000c101b24 */
[----:B------:R-:W-:Y:S05]  /*8030*/  EXIT ;  /* 0x000000000000794d */ /* 0x000fea0003800000 */
.L_x_1069:
        /* <DEDUP_REMOVED lines=9> */
[----:B------:R-:W-:Y:S01]  /*80d0*/  STG.E desc[UR36][R2.64], R5 ;  /* 0x0000000502007986 */ /* 0x000fe2000c101924 */
[----:B------:R-:W-:Y:S05]  /*80e0*/  EXIT ;  /* 0x000000000000794d */ /* 0x000fea0003800000 */
.L_x_1068:
[----:B------:R-:W-:Y:S01]  /*80f0*/  STG.E.64 desc[UR36][R2.64], R16 ;  /* 0x0000001002007986 */ /* 0x000fe2000c101b24 */
[----:B------:R-:W-:Y:S05]  /*8100*/  EXIT ;  /* 0x000000000000794d */ /* 0x000fea0003800000 */
.L_x_1059:
        /* <DEDUP_REMOVED lines=11> */
[----:B0-----:R-:W-:Y:S01]  /*81c0*/  STG.E.U16 desc[UR36][R2.64], R17 ;  /* 0x0000001102007986 */ /* 0x001fe2000c101524 */
[----:B------:R-:W-:Y:S05]  /*81d0*/  EXIT ;  /* 0x000000000000794d */ /* 0x000fea0003800000 */
.L_x_1073:
        /* <DEDUP_REMOVED lines=22> */
.L_x_1076:
[----:B------:R-:W-:-:S04]  /*8340*/  SHF.R.U32.HI R5, RZ, 0x18, R5 ;  /* 0x00000018ff057819 */ /* 0x000fc80000011605 */
[----:B------:R-:W-:-:S07]  /*8350*/  LOP3.LUT R0, R0, 0x80, R5, 0xf8, !PT ;  /* 0x0000008000007812 */ /* 0x000fce00078ef805 */
.L_x_1075:
[----:B------:R-:W-:Y:S05]  /*8360*/  BSYNC.RECONVERGENT B0 ;  /* 0x0000000000007941 */ /* 0x000fea0003800200 */
.L_x_1074:
[----:B------:R-:W-:Y:S01]  /*8370*/  STG.E.U8 desc[UR36][R2.64], R0 ;  /* 0x0000000002007986 */ /* 0x000fe2000c101124 */
[----:B------:R-:W-:Y:S05]  /*8380*/  EXIT ;  /* 0x000000000000794d */ /* 0x000fea0003800000 */
.L_x_1072:
        /* <DEDUP_REMOVED lines=22> */
.L_x_1079:
[----:B------:R-:W-:-:S04]  /*84f0*/  SHF.R.U32.HI R5, RZ, 0x18, R5 ;  /* 0x00000018ff057819 */ /* 0x000fc80000011605 */
[----:B------:R-:W-:-:S07]  /*8500*/  LOP3.LUT R0, R0, 0x80, R5, 0xf8, !PT ;  /* 0x0000008000007812 */ /* 0x000fce00078ef805 */
.L_x_1078:
[----:B------:R-:W-:Y:S05]  /*8510*/  BSYNC.RECONVERGENT B0 ;  /* 0x0000000000007941 */ /* 0x000fea0003800200 */
.L_x_1077:
[----:B------:R-:W-:Y:S01]  /*8520*/  STG.E.U8 desc[UR36][R2.64], R0 ;  /* 0x0000000002007986 */ /* 0x000fe2000c101124 */
[----:B------:R-:W-:Y:S05]  /*8530*/  EXIT ;  /* 0x000000000000794d */ /* 0x000fea0003800000 */
.L_x_1071:
        /* <DEDUP_REMOVED lines=26> */
.L_x_1081:
[----:B------:R-:W0:Y:S02]  /*86e0*/  F2I.U64.F64.TRUNC R16, R16 ;  /* 0x0000001000107311 */ /* 0x000e24000030d800 */
[----:B0-----:R-:W-:Y:S01]  /*86f0*/  STG.E.64 desc[UR36][R2.64], R16 ;  /* 0x0000001002007986 */ /* 0x001fe2000c101b24 */
[----:B------:R-:W-:Y:S05]  /*8700*/  EXIT ;  /* 0x000000000000794d */ /* 0x000fea0003800000 */
.L_x_1080:
[----:B------:R-:W0:Y:S02]  /*8710*/  F2I.U32.F64.TRUNC R17, R16 ;  /* 0x0000001000117311 */ /* 0x000e24000030d000 */
[----:B0-----:R-:W-:Y:S01]  /*8720*/  STG.E desc[UR36][R2.64], R17 ;  /* 0x0000001102007986 */ /* 0x001fe2000c101924 */
[----:B------:R-:W-:Y:S05]  /*8730*/  EXIT ;  /* 0x000000000000794d */ /* 0x000fea0003800000 */
.L_x_1070:
        /* <DEDUP_REMOVED lines=9> */
[----:B------:R-:W-:Y:S01]  /*87d0*/  STG.E.U8 desc[UR36][R2.64], R5 ;  /* 0x0000000502007986 */ /* 0x000fe2000c101124 */
[----:B------:R-:W-:Y:S05]  /*87e0*/  EXIT ;  /* 0x000000000000794d */ /* 0x000fea0003800000 */
.L_x_1083:
[----:B------:R-:W-:Y:S01]  /*87f0*/  STG.E.128 desc[UR36][R2.64], R16 ;  /* 0x0000001002007986 */ /* 0x000fe2000c101d24 */
[----:B------:R-:W-:Y:S05]  /*8800*/  EXIT ;  /* 0x000000000000794d */ /* 0x000fea0003800000 */
.L_x_1082:
[----:B------:R-:W-:-:S13]  /*8810*/  ISETP.NE.AND P0, PT, R0, 0xf, PT ;  /* 0x0000000f0000780c */ /* 0x000fda0003f05270 */
[----:B------:R-:W-:Y:S05]  /*8820*/  @!P0 BRA `(.L_x_1084) ;  /* 0x0000000400088947 */ /* 0x000fea0003800000 */
[----:B------:R-:W-:-:S13]  /*8830*/  ISETP.NE.AND P0, PT, R0, 0x17, PT ;  /* 0x000000170000780c */ /* 0x000fda0003f05270 */
[----:B------:R-:W-:Y:S05]  /*8840*/  @!P0 BRA `(.L_x_1085) ;  /* 0x0000000000a08947 */ /* 0x000fea0003800000 */
[----:B------:R-:W-:-:S13]  /*8850*/  ISETP.NE.AND P0, PT, R0, 0x18, PT ;  /* 0x000000180000780c */ /* 0x000fda0003f05270 */
[----:B------:R-:W-:Y:S05]  /*8860*/  @!P0 BRA `(.L_x_1086) ;  /* 0x0000000000448947 */ /* 0x000fea0003800000 */
.L_x_1063:
[----:B------:R-:W-:Y:S01]  /*8870*/  MOV R0, 0x0 ;  /* 0x0000000000007802 */ /* 0x000fe20000000f00 */
[----:B------:R-:W0:Y:S01]  /*8880*/  LDCU.64 UR4, c[0x4][0x128] ;  /* 0x01002500ff0477ac */ /* 0x000e220008000a00 */
[----:B---3--:R-:W-:Y:S02]  /*8890*/  IMAD.MOV.U32 R8, RZ, RZ, 0x65 ;  /* 0x00000065ff087424 */ /* 0x008fe400078e00ff */
        /* <DEDUP_REMOVED lines=13> */
.L_x_1087:
[----:B------:R-:W-:Y:S05]  /*8970*/  EXIT ;  /* 0x000000000000794d */ /* 0x000fea0003800000 */
.L_x_1086:
        /* <DEDUP_REMOVED lines=17> */
.L_x_1089:
[----:B------:R-:W-:Y:S05]  /*8a90*/  BSYNC.RECONVERGENT B0 ;  /* 0x0000000000007941 */ /* 0x000fea0003800200 */
.L_x_1088:
[----:B------:R-:W-:-:S05]  /*8aa0*/  LOP3.LUT R5, R0, 0x80, R5, 0xf8, !PT ;  /* 0x0000008000057812 */ /* 0x000fca00078ef805 */
[----:B------:R-:W-:Y:S01]  /*8ab0*/  STG.E.U8 desc[UR36][R2.64], R5 ;  /* 0x0000000502007986 */ /* 0x000fe2000c101124 */
[----:B------:R-:W-:Y:S05]  /*8ac0*/  EXIT ;  /* 0x000000000000794d */ /* 0x000fea0003800000 */
.L_x_1085:
        /* <DEDUP_REMOVED lines=16> */
.L_x_1091:
[----:B------:R-:W-:Y:S01]  /*8bd0*/  IMAD.MOV.U32 R0, RZ, RZ, 0x7f ;  /* 0x0000007fff007424 */ /* 0x000fe200078e00ff */
[----:B------:R-:W-:-:S04]  /*8be0*/  ISETP.GT.U32.AND P0, PT, R4, 0x7f800000, PT ;  /* 0x7f8000000400780c */ /* 0x000fc80003f04070 */
[----:B------:R-:W-:-:S09]  /*8bf0*/  SEL R0, R0, 0x7c, P0 ;  /* 0x0000007c00007807 */ /* 0x000fd20000000000 */
.L_x_1092:
[----:B------:R-:W-:Y:S05]  /*8c00*/  BSYNC.RECONVERGENT B0 ;  /* 0x0000000000007941 */ /* 0x000fea0003800200 */
.L_x_1090:
[----:B------:R-:W-:-:S04]  /*8c10*/  SHF.R.U32.HI R5, RZ, 0x18, R5 ;  /* 0x00000018ff057819 */ /* 0x000fc80000011605 */
[----:B------:R-:W-:-:S05]  /*8c20*/  LOP3.LUT R5, R0, 0x80, R5, 0xf8, !PT ;  /* 0x0000008000057812 */ /* 0x000fca00078ef805 */
[----:B------:R-:W-:Y:S01]  /*8c30*/  STG.E.U8 desc[UR36][R2.64], R5 ;  /* 0x0000000502007986 */ /* 0x000fe2000c101124 */
[----:B------:R-:W-:Y:S05]  /*8c40*/  EXIT ;  /* 0x000000000000794d */ /* 0x000fea0003800000 */
.L_x_1084:
[----:B------:R-:W-:Y:S01]  /*8c50*/  UMOV UR4, 0xf0000000 ;  /* 0xf000000000047882 */ /* 0x000fe20000000000 */
[----:B------:R-:W-:Y:S01]  /*8c60*/  UMOV UR5, 0x380fffff ;  /* 0x380fffff00057882 */ /* 0x000fe20000000000 */
[----:B------:R-:W0:Y:S01]  /*8c70*/  F2F.F32.F64 R0, R16 ;  /* 0x0000001000007310 */ /* 0x000e220000301000 */
[----:B------:R-:W-:-:S14]  /*8c80*/  DSETP.GEU.AND P0, PT, |R16|, UR4, PT ;  /* 0x0000000410007e2a */ /* 0x000fdc000bf0e200 */
[----:B0-----:R-:W-:-:S05]  /*8c90*/  @!P0 FMUL R0, R0, 1.175494350822287508e-38 ;  /* 0x0080000000008820 */ /* 0x001fca0000400000 */
[----:B------:R-:W-:-:S05]  /*8ca0*/  F2FP.BF16.F32.PACK_AB R0, RZ, R0 ;  /* 0x00000000ff00723e */ /* 0x000fca00000010ff */
[----:B------:R-:W-:Y:S01]  /*8cb0*/  STG.E.U16 desc[UR36][R2.64], R0 ;  /* 0x0000000002007986 */ /* 0x000fe2000c101524 */
[----:B------:R-:W-:Y:S05]  /*8cc0*/  EXIT ;  /* 0x000000000000794d */ /* 0x000fea0003800000 */
.L_x_1093:
        /* <DEDUP_REMOVED lines=11> */
.L_x_2276:


//--------------------- .text._ZN2at6native18elementwise_kernelILi128ELi2EZNS0_22gpu_kernel_impl_nocastIZZZNS0_16conj_kernel_cudaERNS_18TensorIteratorBaseEENKUlvE0_clEvENKUlvE9_clEvEUlN3c107complexIdEEE_EEvS4_RKT_EUliE_EEviT1_ --------------------------
	.section	.text._ZN2at6native18elementwise_kernelILi128ELi2EZNS0_22gpu_kernel_impl_nocastIZZZNS0_16conj_kernel_cudaERNS_18TensorIteratorBaseEENKUlvE0_clEvENKUlvE9_clEvEUlN3c107complexIdEEE_EEvS4_RKT_EUliE_EEviT1_,"ax",@progbits
	.align	128
        .global         _ZN2at6native18elementwise_kernelILi128ELi2EZNS0_22gpu_kernel_impl_nocastIZZZNS0_16conj_kernel_cudaERNS_18TensorIteratorBaseEENKUlvE0_clEvENKUlvE9_clEvEUlN3c107complexIdEEE_EEvS4_RKT_EUliE_EEviT1_
        .type           _ZN2at6native18elementwise_kernelILi128ELi2EZNS0_22gpu_kernel_impl_nocastIZZZNS0_16conj_kernel_cudaERNS_18TensorIteratorBaseEENKUlvE0_clEvENKUlvE9_clEvEUlN3c107complexIdEEE_EEvS4_RKT_EUliE_EEviT1_,@function
        .size           _ZN2at6native18elementwise_kernelILi128ELi2EZNS0_22gpu_kernel_impl_nocastIZZZNS0_16conj_kernel_cudaERNS_18TensorIteratorBaseEENKUlvE0_clEvENKUlvE9_clEvEUlN3c107complexIdEEE_EEvS4_RKT_EUliE_EEviT1_,(.L_x_2277 - _ZN2at6native18elementwise_kernelILi128ELi2EZNS0_22gpu_kernel_impl_nocastIZZZNS0_16conj_kernel_cudaERNS_18TensorIteratorBaseEENKUlvE0_clEvENKUlvE9_clEvEUlN3c107complexIdEEE_EEvS4_RKT_EUliE_EEviT1_)
        .other          _ZN2at6native18elementwise_kernelILi128ELi2EZNS0_22gpu_kernel_impl_nocastIZZZNS0_16conj_kernel_cudaERNS_18TensorIteratorBaseEENKUlvE0_clEvENKUlvE9_clEvEUlN3c107complexIdEEE_EEvS4_RKT_EUliE_EEviT1_,@"STO_CUDA_ENTRY STV_DEFAULT"
_ZN2at6native18elementwise_kernelILi128ELi2EZNS0_22gpu_kernel_impl_nocastIZZZNS0_16conj_kernel_cudaERNS_18TensorIteratorBaseEENKUlvE0_clEvENKUlvE9_clEvEUlN3c107complexIdEEE_EEvS4_RKT_EUliE_EEviT1_:
.text._ZN2at6native18elementwise_kernelILi128ELi2EZNS0_22gpu_kernel_impl_nocastIZZZNS0_16conj_kernel_cudaERNS_18TensorIteratorBaseEENKUlvE0_clEvENKUlvE9_clEvEUlN3c107complexIdEEE_EEvS4_RKT_EUliE_EEviT1_:
        /* <DEDUP_REMOVED lines=14> */
[----:B0-----:R-:W2:Y:S06]  /*00e0*/  LDG.E.128 R4, desc[UR6][R4.64] ;  /* 0x0000000604047981 */ /* 0x001eac000c1e1d00 */
[----:B------:R-:W0:Y:S01]  /*00f0*/  LDC.64 R8, c[0x0][0x580] ;  /* 0x00016000ff087b82 */ /* 0x000e220000000a00 */
[----:B------:R-:W-:Y:S01]  /*0100*/  IADD3 R3, PT, PT, R3, 0x80, RZ ;  /* 0x0000008003037810 */ /* 0x000fe20007ffe0ff */
[----:B--2---:R-:W-:-:S07]  /*0110*/  DADD R6, -RZ, -R6 ;  /* 0x00000000ff067229 */ /* 0x004fce0000000906 */
[----:B0-----:R0:W-:Y:S04]  /*0120*/  STG.E.128 desc[UR6][R8.64], R4 ;  /* 0x0000000408007986 */ /* 0x0011e8000c101d06 */
.L_x_1096:
[----:B------:R-:W-:Y:S05]  /*0130*/  BSYNC.RECONVERGENT B0 ;  /* 0x0000000000007941 */ /* 0x000fea0003800200 */
.L_x_1095:
[----:B------:R-:W-:-:S13]  /*0140*/  ISETP.GE.AND P0, PT, R3, UR4, PT ;  /* 0x0000000403007c0c */ /* 0x000fda000bf06270 */
[----:B------:R-:W-:Y:S05]  /*0150*/  @P0 EXIT ;  /* 0x000000000000094d */ /* 0x000fea0003800000 */
[----:B0-----:R-:W0:Y:S02]  /*0160*/  LDC.64 R4, c[0x0][0x588] ;  /* 0x00016200ff047b82 */ /* 0x001e240000000a00 */
[----:B0-----:R-:W2:Y:S06]  /*0170*/  LDG.E.128 R4, desc[UR6][R4.64] ;  /* 0x0000000604047981 */ /* 0x001eac000c1e1d00 */
[----:B------:R-:W0:Y:S01]  /*0180*/  LDC.64 R2, c[0x0][0x580] ;  /* 0x00016000ff027b82 */ /* 0x000e220000000a00 */
[----:B--2---:R-:W-:-:S07]  /*0190*/  DADD R6, -RZ, -R6 ;  /* 0x00000000ff067229 */ /* 0x004fce0000000906 */
[----:B0-----:R-:W-:Y:S01]  /*01a0*/  STG.E.128 desc[UR6][R2.64], R4 ;  /* 0x0000000402007986 */ /* 0x001fe2000c101d06 */
[----:B------:R-:W-:Y:S05]  /*01b0*/  EXIT ;  /* 0x000000000000794d */ /* 0x000fea0003800000 */
.L_x_1094:
        /* <DEDUP_REMOVED lines=8> */
[----:B------:R-:W-:Y:S02]  /*0240*/  MOV R4, RZ ;  /* 0x000000ff00047202 */ /* 0x000fe40000000f00 */
        /* <DEDUP_REMOVED lines=173> */
[----:B------:R-:W-:-:S05]  /*0d20*/  SHF.R.U32.HI R7, RZ, UR9, R6 ;  /* 0x00000009ff077c19 */ /* 0x000fca0008011606 */
[----:B------:R-:W-:-:S04]  /*0d30*/  IMAD.MOV R8, RZ, RZ, -R7 ;  /* 0x000000ffff087224 */ /* 0x000fc800078e0a07 */
        /* <DEDUP_REMOVED lines=121> */
.L_x_1099:
[----:B------:R-:W0:Y:S02]  /*14d0*/  LDCU.128 UR8, c[0x0][0x580] ;  /* 0x0000b000ff0877ac */ /* 0x000e240008000c00 */
[----:B0-----:R-:W-:-:S04]  /*14e0*/  IADD3 R8, P0, PT, R4, UR10, RZ ;  /* 0x0000000a04087c10 */ /* 0x001fc8000ff1e0ff */
[----:B------:R-:W-:-:S06]  /*14f0*/  IADD3.X R9, PT, PT, RZ, UR11, RZ, P0, !PT ;  /* 0x0000000bff097c10 */ /* 0x000fcc00087fe4ff */
[----:B------:R-:W2:Y:S01]  /*1500*/  LDG.E.128 R8, desc[UR6][R8.64] ;  /* 0x0000000608087981 */ /* 0x000ea2000c1e1d00 */
[----:B------:R-:W-:Y:S02]  /*1510*/  IADD3 R4, P0, PT, R5, UR8, RZ ;  /* 0x0000000805047c10 */ /* 0x000fe4000ff1e0ff */
[----:B------:R-:W-:-:S03]  /*1520*/  IADD3 R3, PT, PT, R3, 0x80, RZ ;  /* 0x0000008003037810 */ /* 0x000fc60007ffe0ff */
[----:B------:R-:W-:Y:S01]  /*1530*/  IMAD.X R5, RZ, RZ, UR9, P0 ;  /* 0x00000009ff057e24 */ /* 0x000fe200080e06ff */
[----:B--2---:R-:W-:-:S07]  /*1540*/  DADD R10, -RZ, -R10 ;  /* 0x00000000ff0a7229 */ /* 0x004fce000000090a */
[----:B------:R0:W-:Y:S04]  /*1550*/  STG.E.128 desc[UR6][R4.64], R8 ;  /* 0x0000000804007986 */ /* 0x0001e8000c101d06 */
.L_x_1098:
[----:B------:R-:W-:Y:S05]  /*1560*/  BSYNC.RECONVERGENT B0 ;  /* 0x0000000000007941 */ /* 0x000fea0003800200 */
.L_x_1097:
        /* <DEDUP_REMOVED lines=281> */
[----:B------:R-:W-:Y:S01]  /*2700*/  HFMA2 R4, -RZ, RZ, 0, 0 ;  /* 0x00000000ff047431 */ /* 0x000fe200000001ff */
        /* <DEDUP_REMOVED lines=18> */
.L_x_1100:
[----:B------:R-:W0:Y:S02]  /*2830*/  LDCU.128 UR8, c[0x0][0x580] ;  /* 0x0000b000ff0877ac */ /* 0x000e240008000c00 */
[----:B0-----:R-:W-:-:S04]  /*2840*/  IADD3 R4, P0, PT, R2, UR10, RZ ;  /* 0x0000000a02047c10 */ /* 0x001fc8000ff1e0ff */
[----:B------:R-:W-:-:S06]  /*2850*/  IADD3.X R5, PT, PT, RZ, UR11, RZ, P0, !PT ;  /* 0x0000000bff057c10 */ /* 0x000fcc00087fe4ff */
[----:B------:R-:W2:Y:S01]  /*2860*/  LDG.E.128 R4, desc[UR6][R4.64] ;  /* 0x0000000604047981 */ /* 0x000ea2000c1e1d00 */
[----:B------:R-:W-:-:S04]  /*2870*/  IADD3 R2, P0, PT, R3, UR8, RZ ;  /* 0x0000000803027c10 */ /* 0x000fc8000ff1e0ff */
[----:B------:R-:W-:Y:S01]  /*2880*/  IADD3.X R3, PT, PT, RZ, UR9, RZ, P0, !PT ;  /* 0x00000009ff037c10 */ /* 0x000fe200087fe4ff */
[----:B--2---:R-:W-:-:S07]  /*2890*/  DADD R6, -RZ, -R6 ;  /* 0x00000000ff067229 */ /* 0x004fce0000000906 */
[----:B------:R-:W-:Y:S01]  /*28a0*/  STG.E.128 desc[UR6][R2.64], R4 ;  /* 0x0000000402007986 */ /* 0x000fe2000c101d06 */
[----:B------:R-:W-:Y:S05]  /*28b0*/  EXIT ;  /* 0x000000000000794d */ /* 0x000fea0003800000 */
.L_x_1101:
        /* <DEDUP_REMOVED lines=12> */
.L_x_2277:


//--------------------- .text._ZN2at6native27unrolled_elementwise_kernelIZZZNS0_16conj_kernel_cudaERNS_18TensorIteratorBaseEENKUlvE0_clEvENKUlvE9_clEvEUlN3c107complexIdEEE_St5arrayIPcLm2EELi4E23TrivialOffsetCalculatorILi1EjESE_NS0_6memory15LoadWithoutCastENSF_16StoreWithoutCastEEEviT_T0_T2_T3_T4_T5_ --------------------------
	.section	.text._ZN2at6native27unrolled_elementwise_kernelIZZZNS0_16conj_kernel_cudaERNS_18TensorIteratorBaseEENKUlvE0_clEvENKUlvE9_clEvEUlN3c107complexIdEEE_St5arrayIPcLm2EELi4E23TrivialOffsetCalculatorILi1EjESE_NS0_6memory15LoadWithoutCastENSF_16StoreWithoutCastEEEviT_T0_T2_T3_T4_T5_,"ax",@progbits
	.align	128
        .global         _ZN2at6native27unrolled_elementwise_kernelIZZZNS0_16conj_kernel_cudaERNS_18TensorIteratorBaseEENKUlvE0_clEvENKUlvE9_clEvEUlN3c107complexIdEEE_St5arrayIPcLm2EELi4E23TrivialOffsetCalculatorILi1EjESE_NS0_6memory15LoadWithoutCastENSF_16StoreWithoutCastEEEviT_T0_T2_T3_T4_T5_
        .type           _ZN2at6native27unrolled_elementwise_kernelIZZZNS0_16conj_kernel_cudaERNS_18TensorIteratorBaseEENKUlvE0_clEvENKUlvE9_clEvEUlN3c107complexIdEEE_St5arrayIPcLm2EELi4E23TrivialOffsetCalculatorILi1EjESE_NS0_6memory15LoadWithoutCastENSF_16StoreWithoutCastEEEviT_T0_T2_T3_T4_T5_,@function
        .size           _ZN2at6native27unrolled_elementwise_kernelIZZZNS0_16conj_kernel_cudaERNS_18TensorIteratorBaseEENKUlvE0_clEvENKUlvE9_clEvEUlN3c107complexIdEEE_St5arrayIPcLm2EELi4E23TrivialOffsetCalculatorILi1EjESE_NS0_6memory15LoadWithoutCastENSF_16StoreWithoutCastEEEviT_T0_T2_T3_T4_T5_,(.L_x_2278 - _ZN2at6native27unrolled_elementwise_kernelIZZZNS0_16conj_kernel_cudaERNS_18TensorIteratorBaseEENKUlvE0_clEvENKUlvE9_clEvEUlN3c107complexIdEEE_St5arrayIPcLm2EELi4E23TrivialOffsetCalculatorILi1EjESE_NS0_6memory15LoadWithoutCastENSF_16StoreWithoutCastEEEviT_T0_T2_T3_T4_T5_)
        .other          _ZN2at6native27unrolled_elementwise_kernelIZZZNS0_16conj_kernel_cudaERNS_18TensorIteratorBaseEENKUlvE0_clEvENKUlvE9_clEvEUlN3c107complexIdEEE_St5arrayIPcLm2EELi4E23TrivialOffsetCalculatorILi1EjESE_NS0_6memory15LoadWithoutCastENSF_16StoreWithoutCastEEEviT_T0_T2_T3_T4_T5_,@"STO_CUDA_ENTRY STV_DEFAULT"
_ZN2at6native27unrolled_elementwise_kernelIZZZNS0_16conj_kernel_cudaERNS_18TensorIteratorBaseEENKUlvE0_clEvENKUlvE9_clEvEUlN3c107complexIdEEE_St5arrayIPcLm2EELi4E23TrivialOffsetCalculatorILi1EjESE_NS0_6memory15LoadWithoutCastENSF_16StoreWithoutCastEEEviT_T0_T2_T3_T4_T5_:
.text._ZN2at6native27unrolled_elementwise_kernelIZZZNS0_16conj_kernel_cudaERNS_18TensorIteratorBaseEENKUlvE0_clEvENKUlvE9_clEvEUlN3c107complexIdEEE_St5arrayIPcLm2EELi4E23TrivialOffsetCalculatorILi1EjESE_NS0_6memory15LoadWithoutCastENSF_16StoreWithoutCastEEEviT_T0_T2_T3_T4_T5_:
[----:B------:R-:W-:Y:S01]  /*0000*/  LDC R1, c[0x0][0x37c] ;  /* 0x0000df00ff017b82 */ /* 0x000fe20000000800 */
[----:B------:R-:W0:Y:S07]  /*0010*/  S2R R2, SR_CTAID.X ;  /* 0x0000000000027919 */ /* 0x000e2e0000002500 */
[----:B------:R-:W0:Y:S01]  /*0020*/  LDC R5, c[0x0][0x380] ;  /* 0x0000e000ff057b82 */ /* 0x000e220000000800 */
[----:B------:R-:W1:Y:S01]  /*0030*/  LDCU.64 UR4, c[0x0][0x358] ;  /* 0x00006b00ff0477ac */ /* 0x000e620008000a00 */
[----:B------:R-:W-:Y:S01]  /*0040*/  CS2R R16, SRZ ;  /* 0x0000000000107805 */ /* 0x000fe2000001ff00 */
[----:B------:R-:W2:Y:S01]  /*0050*/  S2R R3, SR_TID.X ;  /* 0x0000000000037919 */ /* 0x000ea20000002100 */
[----:B------:R-:W-:Y:S01]  /*0060*/  CS2R R18, SRZ ;  /* 0x0000000000127805 */ /* 0x000fe2000001ff00 */
[----:B0-----:R-:W-:-:S02]  /*0070*/  IMAD R0, R2, -0x200, R5 ;  /* 0xfffffe0002007824 */ /* 0x001fc400078e0205 */
[----:B--2---:R-:W-:-:S03]  /*0080*/  VIADD R25, R3, 0x80 ;  /* 0x0000008003197836 */ /* 0x004fc60000000000 */
[----:B------:R-:W-:Y:S01]  /*0090*/  ISETP.GE.AND P0, PT, R3, R0, PT ;  /* 0x000000000300720c */ /* 0x000fe20003f06270 */
[----:B------:R-:W-:-:S12]  /*00a0*/  IMAD.MOV.U32 R5, RZ, RZ, R3 ;  /* 0x000000ffff057224 */ /* 0x000fd800078e0003 */
[----:B------:R-:W0:Y:S01]  /*00b0*/  @!P0 LDC.64 R8, c[0x0][0x390] ;  /* 0x0000e400ff088b82 */ /* 0x000e220000000a00 */
[----:B------:R-:W-:Y:S02]  /*00c0*/  @!P0 IMAD R7, R2, 0x200, R3 ;  /* 0x0000020002078824 */ /* 0x000fe400078e0203 */
[----:B------:R-:W-:-:S05]  /*00d0*/  @!P0 IMAD.MOV.U32 R5, RZ, RZ, R25 ;  /* 0x000000ffff058224 */ /* 0x000fca00078e0019 */
[----:B------:R-:W-:-:S13]  /*00e0*/  ISETP.GE.AND P1, PT, R5, R0, PT ;  /* 0x000000000500720c */ /* 0x000fda0003f26270 */
[----:B------:R-:W-:Y:S01]  /*00f0*/  @!P1 IMAD R11, R2, 0x200, R5 ;  /* 0x00000200020b9824 */ /* 0x000fe200078e0205 */
[----:B------:R-:W2:Y:S01]  /*0100*/  @!P1 LDC.64 R26, c[0x0][0x390] ;  /* 0x0000e400ff1a9b82 */ /* 0x000ea20000000a00 */
[----:B------:R-:W-:Y:S02]  /*0110*/  @!P1 VIADD R5, R5, 0x80 ;  /* 0x0000008005059836 */ /* 0x000fe40000000000 */
[----:B0-----:R-:W-:-:S03]  /*0120*/  @!P0 IMAD.WIDE.U32 R8, R7, 0x10, R8 ;  /* 0x0000001007088825 */ /* 0x001fc600078e0008 */
[----:B------:R-:W-:Y:S02]  /*0130*/  ISETP.GE.AND P3, PT, R5, R0, PT ;  /* 0x000000000500720c */ /* 0x000fe40003f66270 */
[----:B-1----:R0:W3:Y:S01]  /*0140*/  @!P0 LDG.E.128 R16, desc[UR4][R8.64] ;  /* 0x0000000408108981 */ /* 0x0020e2000c1e1d00 */
[----:B------:R-:W-:-:S10]  /*0150*/  CS2R R6, SRZ ;  /* 0x0000000000067805 */ /* 0x000fd4000001ff00 */
[----:B------:R-:W-:Y:S01]  /*0160*/  @!P3 IMAD R29, R2, 0x200, R5 ;  /* 0x00000200021db824 */ /* 0x000fe200078e0205 */
[----:B0-----:R-:W0:Y:S01]  /*0170*/  @!P3 LDC.64 R8, c[0x0][0x390] ;  /* 0x0000e400ff08bb82 */ /* 0x001e220000000a00 */
[----:B------:R-:W-:-:S05]  /*0180*/  @!P3 VIADD R5, R5, 0x80 ;  /* 0x000000800505b836 */ /* 0x000fca0000000000 */
[----:B------:R-:W-:-:S13]  /*0190*/  ISETP.GE.AND P2, PT, R5, R0, PT ;  /* 0x000000000500720c */ /* 0x000fda0003f46270 */
[----:B------:R-:W1:Y:S01]  /*01a0*/  @!P2 LDC.64 R20, c[0x0][0x390] ;  /* 0x0000e400ff14ab82 */ /* 0x000e620000000a00 */
[----:B------:R-:W-:Y:S02]  /*01b0*/  @!P2 IMAD R5, R2, 0x200, R5 ;  /* 0x000002000205a824 */ /* 0x000fe400078e0205 */
[----:B--2---:R-:W-:-:S04]  /*01c0*/  @!P1 IMAD.WIDE.U32 R26, R11, 0x10, R26 ;  /* 0x000000100b1a9825 */ /* 0x004fc800078e001a */
[----:B-1----:R-:W-:Y:S01]  /*01d0*/  @!P2 IMAD.WIDE.U32 R20, R5, 0x10, R20 ;  /* 0x000000100514a825 */ /* 0x002fe200078e0014 */
[----:B------:R-:W-:-:S06]  /*01e0*/  CS2R R4, SRZ ;  /* 0x0000000000047805 */ /* 0x000fcc000001ff00 */
[----:B------:R1:W5:Y:S01]  /*01f0*/  @!P2 LDG.E.128 R4, desc[UR4][R20.64] ;  /* 0x000000041404a981 */ /* 0x000362000c1e1d00 */
[----:B0-----:R-:W-:Y:S01]  /*0200*/  @!P3 IMAD.WIDE.U32 R28, R29, 0x10, R8 ;  /* 0x000000101d1cb825 */ /* 0x001fe200078e0008 */
[----:B------:R-:W-:Y:S02]  /*0210*/  CS2R R10, SRZ ;  /* 0x00000000000a7805 */ /* 0x000fe4000001ff00 */
[----:B------:R-:W-:Y:S02]  /*0220*/  CS2R R8, SRZ ;  /* 0x0000000000087805 */ /* 0x000fe4000001ff00 */
[----:B------:R-:W-:Y:S01]  /*0230*/  CS2R R14, SRZ ;  /* 0x00000000000e7805 */ /* 0x000fe2000001ff00 */
[--C-:B------:R-:W-:Y:S01]  /*0240*/  @!P0 IMAD R22, R2, 0x200, R3.reuse ;  /* 0x0000020002168824 */ /* 0x100fe200078e0203 */
[----:B------:R-:W-:Y:S02]  /*0250*/  CS2R R12, SRZ ;  /* 0x00000000000c7805 */ /* 0x000fe4000001ff00 */
[----:B------:R0:W5:Y:S01]  /*0260*/  @!P1 LDG.E.128 R8, desc[UR4][R26.64] ;  /* 0x000000041a089981 */ /* 0x000162000c1e1d00 */
[----:B-1----:R-:W1:Y:S01]  /*0270*/  @!P0 LDC.64 R20, c[0x0][0x388] ;  /* 0x0000e200ff148b82 */ /* 0x002e620000000a00 */
[----:B------:R-:W-:Y:S01]  /*0280*/  ISETP.GE.AND P1, PT, R3, R0, PT ;  /* 0x000000000300720c */ /* 0x000fe20003f26270 */
[----:B------:R-:W-:Y:S01]  /*0290*/  IMAD.MOV.U32 R23, RZ, RZ, R3 ;  /* 0x000000ffff177224 */ /* 0x000fe200078e0003 */
[----:B------:R0:W5:Y:S01]  /*02a0*/  @!P3 LDG.E.128 R12, desc[UR4][R28.64] ;  /* 0x000000041c0cb981 */ /* 0x000162000c1e1d00 */
[----:B------:R-:W-:Y:S01]  /*02b0*/  @!P0 IMAD.MOV.U32 R23, RZ, RZ, R25 ;  /* 0x000000ffff178224 */ /* 0x000fe200078e0019 */
[----:B------:R-:W-:Y:S01]  /*02c0*/  BSSY.RECONVERGENT B0, `(.L_x_1102) ;  /* 0x0000023000007945 */ /* 0x000fe20003800200 */
[----:B-1----:R-:W-:Y:S01]  /*02d0*/  @!P0 IMAD.WIDE.U32 R20, R22, 0x10, R20 ;  /* 0x0000001016148825 */ /* 0x002fe200078e0014 */
[----:B---3--:R-:W-:-:S10]  /*02e0*/  DADD R18, -RZ, -R18 ;  /* 0x00000000ff127229 */ /* 0x008fd40000000912 */
[----:B------:R-:W-:Y:S02]  /*02f0*/  FSEL R18, R18, RZ, !P1 ;  /* 0x000000ff12127208 */ /* 0x000fe40004800000 */
[----:B------:R-:W-:Y:S02]  /*0300*/  FSEL R19, R19, RZ, !P1 ;  /* 0x000000ff13137208 */ /* 0x000fe40004800000 */
[----:B------:R-:W-:-:S03]  /*0310*/  ISETP.GE.AND P1, PT, R23, R0, PT ;  /* 0x000000001700720c */ /* 0x000fc60003f26270 */
[----:B------:R0:W-:Y:S10]  /*0320*/  @!P0 STG.E.128 desc[UR4][R20.64], R16 ;  /* 0x0000001014008986 */ /* 0x0001f4000c101d04 */
[----:B------:R-:W-:Y:S05]  /*0330*/  @P1 BRA `(.L_x_1103) ;  /* 0x00000000006c1947 */ /* 0x000fea0003800000 */
[----:B0-----:R-:W0:Y:S01]  /*0340*/  LDC.64 R16, c[0x0][0x388] ;  /* 0x0000e200ff107b82 */ /* 0x001e220000000a00 */
[----:B-----5:R-:W-:Y:S01]  /*0350*/  DADD R10, -RZ, -R10 ;  /* 0x00000000ff0a7229 */ /* 0x020fe2000000090a */
[----:B------:R-:W-:Y:S01]  /*0360*/  ISETP.GE.AND P0, PT, R25, R0, PT ;  /* 0x000000001900720c */ /* 0x000fe20003f06270 */
[----:B------:R-:W-:Y:S02]  /*0370*/  IMAD R19, R2, 0x200, R23 ;  /* 0x0000020002137824 */ /* 0x000fe400078e0217 */
[----:B------:R-:W-:Y:S01]  /*0380*/  VIADD R23, R23, 0x80 ;  /* 0x0000008017177836 */ /* 0x000fe20000000000 */
[----:B------:R-:W-:Y:S02]  /*0390*/  FSEL R8, R8, RZ, !P0 ;  /* 0x000000ff08087208 */ /* 0x000fe40004000000 */
[----:B------:R-:W-:-:S03]  /*03a0*/  FSEL R9, R9, RZ, !P0 ;  /* 0x000000ff09097208 */ /* 0x000fc60004000000 */
[----:B------:R-:W-:Y:S02]  /*03b0*/  FSEL R10, R10, RZ, !P0 ;  /* 0x000000ff0a0a7208 */ /* 0x000fe40004000000 */
[----:B------:R-:W-:Y:S02]  /*03c0*/  FSEL R11, R11, RZ, !P0 ;  /* 0x000000ff0b0b7208 */ /* 0x000fe40004000000 */
[----:B------:R-:W-:Y:S01]  /*03d0*/  ISETP.GE.AND P0, PT, R23, R0, PT ;  /* 0x000000001700720c */ /* 0x000fe20003f06270 */
[----:B0-----:R-:W-:-:S05]  /*03e0*/  IMAD.WIDE.U32 R16, R19, 0x10, R16 ;  /* 0x0000001013107825 */ /* 0x001fca00078e0010 */
[----:B------:R1:W-:Y:S07]  /*03f0*/  STG.E.128 desc[UR4][R16.64], R8 ;  /* 0x0000000810007986 */ /* 0x0003ee000c101d04 */
[----:B------:R-:W-:Y:S05]  /*0400*/  @P0 BRA `(.L_x_1103) ;  /* 0x0000000000380947 */ /* 0x000fea0003800000 */
[----:B-1----:R-:W0:Y:S01]  /*0410*/  LDC.64 R8, c[0x0][0x388] ;  /* 0x0000e200ff087b82 */ /* 0x002e220000000a00 */
[----:B------:R-:W-:Y:S01]  /*0420*/  VIADD R11, R3, 0x100 ;  /* 0x00000100030b7836 */ /* 0x000fe20000000000 */
[----:B------:R-:W-:Y:S01]  /*0430*/  DADD R14, -RZ, -R14 ;  /* 0x00000000ff0e7229 */ /* 0x000fe2000000090e */
[----:B------:R-:W-:Y:S02]  /*0440*/  IMAD R19, R2, 0x200, R23 ;  /* 0x0000020002137824 */ /* 0x000fe400078e0217 */
[----:B------:R-:W-:Y:S01]  /*0450*/  VIADD R23, R23, 0x80 ;  /* 0x0000008017177836 */ /* 0x000fe20000000000 */
[----:B------:R-:W-:-:S04]  /*0460*/  ISETP.GE.AND P0, PT, R11, R0, PT ;  /* 0x000000000b00720c */ /* 0x000fc80003f06270 */
[----:B------:R-:W-:Y:S02]  /*0470*/  FSEL R16, R12, RZ, !P0 ;  /* 0x000000ff0c107208 */ /* 0x000fe40004000000 */
[----:B------:R-:W-:Y:S02]  /*0480*/  FSEL R17, R13, RZ, !P0 ;  /* 0x000000ff0d117208 */ /* 0x000fe40004000000 */
[----:B------:R-:W-:Y:S02]  /*0490*/  FSEL R10, R14, RZ, !P0 ;  /* 0x000000ff0e0a7208 */ /* 0x000fe40004000000 */
[----:B------:R-:W-:Y:S01]  /*04a0*/  FSEL R11, R15, RZ, !P0 ;  /* 0x000000ff0f0b7208 */ /* 0x000fe20004000000 */
[----:B0-----:R-:W-:-:S04]  /*04b0*/  IMAD.WIDE.U32 R12, R19, 0x10, R8 ;  /* 0x00000010130c7825 */ /* 0x001fc800078e0008 */
[----:B------:R-:W-:Y:S02]  /*04c0*/  IMAD.MOV.U32 R8, RZ, RZ, R16 ;  /* 0x000000ffff087224 */ /* 0x000fe400078e0010 */
[----:B------:R-:W-:-:S05]  /*04d0*/  IMAD.MOV.U32 R9, RZ, RZ, R17 ;  /* 0x000000ffff097224 */ /* 0x000fca00078e0011 */
[----:B------:R2:W-:Y:S02]  /*04e0*/  STG.E.128 desc[UR4][R12.64], R8 ;  /* 0x000000080c007986 */ /* 0x0005e4000c101d04 */
.L_x_1103:
[----:B------:R-:W-:Y:S05]  /*04f0*/  BSYNC.RECONVERGENT B0 ;  /* 0x0000000000007941 */ /* 0x000fea0003800200 */
.L_x_1102:
[----:B------:R-:W-:-:S13]  /*0500*/  ISETP.GE.AND P0, PT, R23, R0, PT ;  /* 0x000000001700720c */ /* 0x000fda0003f06270 */
[----:B------:R-:W-:Y:S05]  /*0510*/  @P0 EXIT ;  /* 0x000000000000094d */ /* 0x000fea0003800000 */
[----:B-12--5:R-:W1:Y:S01]  /*0520*/  LDC.64 R8, c[0x0][0x388] ;  /* 0x0000e200ff087b82 */ /* 0x026e620000000a00 */
[----:B------:R-:W-:Y:S01]  /*0530*/  VIADD R3, R3, 0x180 ;  /* 0x0000018003037836 */ /* 0x000fe20000000000 */
[----:B------:R-:W-:-:S04]  /*0540*/  DADD R6, -RZ, -R6 ;  /* 0x00000000ff067229 */ /* 0x000fc80000000906 */
[----:B------:R-:W-:Y:S01]  /*0550*/  ISETP.GE.AND P0, PT, R3, R0, PT ;  /* 0x000000000300720c */ /* 0x000fe20003f06270 */
[----:B------:R-:W-:-:S03]  /*0560*/  IMAD R3, R2, 0x200, R23 ;  /* 0x0000020002037824 */ /* 0x000fc600078e0217 */
[----:B------:R-:W-:Y:S02]  /*0570*/  FSEL R4, R4, RZ, !P0 ;  /* 0x000000ff04047208 */ /* 0x000fe40004000000 */
[----:B------:R-:W-:Y:S02]  /*0580*/  FSEL R5, R5, RZ, !P0 ;  /* 0x000000ff05057208 */ /* 0x000fe40004000000 */
[----:B------:R-:W-:Y:S02]  /*0590*/  FSEL R6, R6, RZ, !P0 ;  /* 0x000000ff06067208 */ /* 0x000fe40004000000 */
[----:B------:R-:W-:Y:S01]  /*05a0*/  FSEL R7, R7, RZ, !P0 ;  /* 0x000000ff07077208 */ /* 0x000fe20004000000 */
[----:B-1----:R-:W-:-:S05]  /*05b0*/  IMAD.WIDE.U32 R2, R3, 0x10, R8 ;  /* 0x0000001003027825 */ /* 0x002fca00078e0008 */
[----:B------:R-:W-:Y:S01]  /*05c0*/  STG.E.128 desc[UR4][R2.64], R4 ;  /* 0x0000000402007986 */ /* 0x000fe2000c101d04 */
[----:B------:R-:W-:Y:S05]  /*05d0*/  EXIT ;  /* 0x000000000000794d */ /* 0x000fea0003800000 */
.L_x_1104:
        /* <DEDUP_REMOVED lines=10> */
.L_x_2278:


//--------------------- .text._ZN2at6native29vectorized_elementwise_kernelILi2EZZZNS0_16conj_kernel_cudaERNS_18TensorIteratorBaseEENKUlvE0_clEvENKUlvE9_clEvEUlN3c107complexIdEEE_St5arrayIPcLm2EEEEviT0_T1_ --------------------------
	.section	.text._ZN2at6native29vectorized_elementwise_kernelILi2EZZZNS0_16conj_kernel_cudaERNS_18TensorIteratorBaseEENKUlvE0_clEvENKUlvE9_clEvEUlN3c107complexIdEEE_St5arrayIPcLm2EEEEviT0_T1_,"ax",@progbits
	.align	128
        .global         _ZN2at6native29vectorized_elementwise_kernelILi2EZZZNS0_16conj_kernel_cudaERNS_18TensorIteratorBaseEENKUlvE0_clEvENKUlvE9_clEvEUlN3c107complexIdEEE_St5arrayIPcLm2EEEEviT0_T1_
        .type           _ZN2at6native29vectorized_elementwise_kernelILi2EZZZNS0_16conj_kernel_cudaERNS_18TensorIteratorBaseEENKUlvE0_clEvENKUlvE9_clEvEUlN3c107complexIdEEE_St5arrayIPcLm2EEEEviT0_T1_,@function
        .size           _ZN2at6native29vectorized_elementwise_kernelILi2EZZZNS0_16conj_kernel_cudaERNS_18TensorIteratorBaseEENKUlvE0_clEvENKUlvE9_clEvEUlN3c107complexIdEEE_St5arrayIPcLm2EEEEviT0_T1_,(.L_x_2279 - _ZN2at6native29vectorized_elementwise_kernelILi2EZZZNS0_16conj_kernel_cudaERNS_18TensorIteratorBaseEENKUlvE0_clEvENKUlvE9_clEvEUlN3c107complexIdEEE_St5arrayIPcLm2EEEEviT0_T1_)
        .other          _ZN2at6native29vectorized_elementwise_kernelILi2EZZZNS0_16conj_kernel_cudaERNS_18TensorIteratorBaseEENKUlvE0_clEvENKUlvE9_clEvEUlN3c107complexIdEEE_St5arrayIPcLm2EEEEviT0_T1_,@"STO_CUDA_ENTRY STV_DEFAULT"
_ZN2at6native29vectorized_elementwise_kernelILi2EZZZNS0_16conj_kernel_cudaERNS_18TensorIteratorBaseEENKUlvE0_clEvENKUlvE9_clEvEUlN3c107complexIdEEE_St5arrayIPcLm2EEEEviT0_T1_:
.text._ZN2at6native29vectorized_elementwise_kernelILi2EZZZNS0_16conj_kernel_cudaERNS_18TensorIteratorBaseEENKUlvE0_clEvENKUlvE9_clEvEUlN3c107complexIdEEE_St5arrayIPcLm2EEEEviT0_T1_:
        /* <DEDUP_REMOVED lines=10> */
[----:B0-----:R-:W-:Y:S02]  /*00a0*/  ISETP.GE.U32.AND P0, PT, R3, R2, PT ;  /* 0x000000020300720c */ /* 0x001fe40003f06070 */
[----:B------:R-:W-:Y:S02]  /*00b0*/  CS2R R32, SRZ ;  /* 0x0000000000207805 */ /* 0x000fe4000001ff00 */
[----:B------:R-:W-:Y:S01]  /*00c0*/  CS2R R34, SRZ ;  /* 0x0000000000227805 */ /* 0x000fe2000001ff00 */
[----:B------:R-:W-:-:S08]  /*00d0*/  IMAD.MOV.U32 R17, RZ, RZ, R3 ;  /* 0x000000ffff117224 */ /* 0x000fd000078e0003 */
[----:B------:R-:W0:Y:S01]  /*00e0*/  @!P0 LDC.64 R18, c[0x0][0x390] ;  /* 0x0000e400ff128b82 */ /* 0x000e220000000a00 */
[----:B------:R-:W-:Y:S02]  /*00f0*/  @!P0 IMAD.IADD R11, R0, 0x1, R3 ;  /* 0x00000001000b8824 */ /* 0x000fe400078e0203 */
[----:B------:R-:W-:-:S05]  /*0100*/  @!P0 VIADD R17, R3, 0x80 ;  /* 0x0000008003118836 */ /* 0x000fca0000000000 */
[----:B------:R-:W-:-:S13]  /*0110*/  ISETP.GE.U32.AND P6, PT, R17, R2, PT ;  /* 0x000000021100720c */ /* 0x000fda0003fc6070 */
[----:B------:R-:W-:Y:S01]  /*0120*/  @!P6 IMAD.IADD R5, R0, 0x1, R17 ;  /* 0x000000010005e824 */ /* 0x000fe200078e0211 */
[----:B------:R-:W1:Y:S01]  /*0130*/  @!P6 LDC.64 R8, c[0x0][0x390] ;  /* 0x0000e400ff08eb82 */ /* 0x000e620000000a00 */
[----:B------:R-:W-:Y:S02]  /*0140*/  @!P6 VIADD R17, R17, 0x80 ;  /* 0x000000801111e836 */ /* 0x000fe40000000000 */
[----:B0-----:R-:W-:-:S03]  /*0150*/  @!P0 IMAD.WIDE.U32 R18, R11, 0x10, R18 ;  /* 0x000000100b128825 */ /* 0x001fc600078e0012 */
[C---:B------:R-:W-:Y:S02]  /*0160*/  ISETP.GE.U32.AND P5, PT, R17.reuse, R2, PT ;  /* 0x000000021100720c */ /* 0x040fe40003fa6070 */
[----:B------:R-:W2:Y:S11]  /*0170*/  @!P0 LDG.E.128 R32, desc[UR4][R18.64] ;  /* 0x0000000412208981 */ /* 0x000eb6000c1e1d00 */
[----:B------:R-:W-:Y:S01]  /*0180*/  @!P5 IMAD.IADD R13, R0, 0x1, R17 ;  /* 0x00000001000dd824 */ /* 0x000fe200078e0211 */
[----:B------:R-:W0:Y:S01]  /*0190*/  @!P5 LDC.64 R40, c[0x0][0x390] ;  /* 0x0000e400ff28db82 */ /* 0x000e220000000a00 */
[----:B------:R-:W-:-:S02]  /*01a0*/  @!P5 VIADD R17, R17, 0x80 ;  /* 0x000000801111d836 */ /* 0x000fc40000000000 */
[----:B-1----:R-:W-:Y:S01]  /*01b0*/  @!P6 IMAD.WIDE.U32 R8, R5, 0x10, R8 ;  /* 0x000000100508e825 */ /* 0x002fe200078e0008 */
[----:B------:R-:W-:Y:S02]  /*01c0*/  CS2R R4, SRZ ;  /* 0x0000000000047805 */ /* 0x000fe4000001ff00 */
[----:B------:R-:W-:-:S04]  /*01d0*/  ISETP.GE.U32.AND P4, PT, R17, R2, PT ;  /* 0x000000021100720c */ /* 0x000fc80003f86070 */
[----:B------:R-:W5:Y:S09]  /*01e0*/  @!P6 LDG.E.128 R4, desc[UR4][R8.64] ;  /* 0x000000040804e981 */ /* 0x000f72000c1e1d00 */
[----:B------:R-:W-:Y:S01]  /*01f0*/  @!P4 IMAD.IADD R15, R0, 0x1, R17 ;  /* 0x00000001000fc824 */ /* 0x000fe200078e0211 */
[----:B------:R-:W1:Y:S01]  /*0200*/  @!P4 LDC.64 R42, c[0x0][0x390] ;  /* 0x0000e400ff2acb82 */ /* 0x000e620000000a00 */
[----:B------:R-:W-:-:S05]  /*0210*/  @!P4 VIADD R17, R17, 0x80 ;  /* 0x000000801111c836 */ /* 0x000fca0000000000 */
[----:B------:R-:W-:-:S13]  /*0220*/  ISETP.GE.U32.AND P3, PT, R17, R2, PT ;  /* 0x000000021100720c */ /* 0x000fda0003f66070 */
[----:B------:R-:W-:Y:S01]  /*0230*/  @!P3 IMAD.IADD R21, R0, 0x1, R17 ;  /* 0x000000010015b824 */ /* 0x000fe200078e0211 */
[----:B------:R-:W3:Y:S01]  /*0240*/  @!P3 LDC.64 R44, c[0x0][0x390] ;  /* 0x0000e400ff2cbb82 */ /* 0x000ee20000000a00 */
[----:B------:R-:W-:-:S05]  /*0250*/  @!P3 VIADD R17, R17, 0x80 ;  /* 0x000000801111b836 */ /* 0x000fca0000000000 */
[----:B------:R-:W-:-:S13]  /*0260*/  ISETP.GE.U32.AND P2, PT, R17, R2, PT ;  /* 0x000000021100720c */ /* 0x000fda0003f46070 */
[----:B------:R-:W-:Y:S01]  /*0270*/  @!P2 IMAD.IADD R23, R0, 0x1, R17 ;  /* 0x000000010017a824 */ /* 0x000fe200078e0211 */
[----:B------:R-:W4:Y:S01]  /*0280*/  @!P2 LDC.64 R24, c[0x0][0x390] ;  /* 0x0000e400ff18ab82 */ /* 0x000f220000000a00 */
[----:B------:R-:W-:-:S05]  /*0290*/  @!P2 VIADD R17, R17, 0x80 ;  /* 0x000000801111a836 */ /* 0x000fca0000000000 */
[----:B------:R-:W-:-:S13]  /*02a0*/  ISETP.GE.U32.AND P1, PT, R17, R2, PT ;  /* 0x000000021100720c */ /* 0x000fda0003f26070 */
[----:B------:R-:W-:Y:S01]  /*02b0*/  @!P1 IMAD.IADD R11, R0, 0x1, R17 ;  /* 0x00000001000b9824 */ /* 0x000fe200078e0211 */
[----:B------:R-:W0:Y:S01]  /*02c0*/  @!P1 LDC.64 R36, c[0x0][0x390] ;  /* 0x0000e400ff249b82 */ /* 0x000e220000000a00 */
[----:B------:R-:W-:-:S05]  /*02d0*/  @!P1 VIADD R17, R17, 0x80 ;  /* 0x0000008011119836 */ /* 0x000fca0000000000 */
[----:B------:R-:W-:-:S13]  /*02e0*/  ISETP.GE.U32.AND P6, PT, R17, R2, PT ;  /* 0x000000021100720c */ /* 0x000fda0003fc6070 */
[----:B------:R-:W1:Y:S01]  /*02f0*/  @!P6 LDC.64 R38, c[0x0][0x390] ;  /* 0x0000e400ff26eb82 */ /* 0x000e620000000a00 */
[----:B---3--:R-:W-:Y:S01]  /*0300*/  @!P3 IMAD.WIDE.U32 R44, R21, 0x10, R44 ;  /* 0x00000010152cb825 */ /* 0x008fe200078e002c */
[----:B------:R-:W-:-:S03]  /*0310*/  CS2R R20, SRZ ;  /* 0x0000000000147805 */ /* 0x000fc6000001ff00 */
[----:B----4-:R-:W-:Y:S01]  /*0320*/  @!P2 IMAD.WIDE.U32 R24, R23, 0x10, R24 ;  /* 0x000000101718a825 */ /* 0x010fe200078e0018 */
[----:B------:R-:W-:-:S03]  /*0330*/  CS2R R22, SRZ ;  /* 0x0000000000167805 */ /* 0x000fc6000001ff00 */
[----:B------:R-:W-:-:S03]  /*0340*/  @!P6 IMAD.IADD R27, R0, 0x1, R17 ;  /* 0x00000001001be824 */ /* 0x000fc600078e0211 */
[----:B------:R3:W5:Y:S01]  /*0350*/  @!P2 LDG.E.128 R20, desc[UR4][R24.64] ;  /* 0x000000041814a981 */ /* 0x000762000c1e1d00 */
[----:B0-----:R-:W-:Y:S01]  /*0360*/  @!P1 IMAD.WIDE.U32 R36, R11, 0x10, R36 ;  /* 0x000000100b249825 */ /* 0x001fe200078e0024 */
[----:B---3--:R-:W-:-:S03]  /*0370*/  CS2R R24, SRZ ;  /* 0x0000000000187805 */ /* 0x008fc6000001ff00 */
[----:B-1----:R-:W-:Y:S01]  /*0380*/  @!P6 IMAD.WIDE.U32 R38, R27, 0x10, R38 ;  /* 0x000000101b26e825 */ /* 0x002fe200078e0026 */
[----:B------:R-:W-:-:S06]  /*0390*/  CS2R R26, SRZ ;  /* 0x00000000001a7805 */ /* 0x000fcc000001ff00 */
[----:B------:R0:W5:Y:S02]  /*03a0*/  @!P1 LDG.E.128 R24, desc[UR4][R36.64] ;  /* 0x0000000424189981 */ /* 0x000164000c1e1d00 */
[----:B0-----:R-:W0:Y:S01]  /*03b0*/  @!P0 LDC.64 R36, c[0x0][0x388] ;  /* 0x0000e200ff248b82 */ /* 0x001e220000000a00 */
[----:B------:R-:W-:Y:S02]  /*03c0*/  CS2R R10, SRZ ;  /* 0x00000000000a7805 */ /* 0x000fe4000001ff00 */
[----:B------:R-:W-:Y:S01]  /*03d0*/  CS2R R8, SRZ ;  /* 0x0000000000087805 */ /* 0x000fe2000001ff00 */
[----:B------:R-:W-:Y:S01]  /*03e0*/  @!P5 IMAD.WIDE.U32 R40, R13, 0x10, R40 ;  /* 0x000000100d28d825 */ /* 0x000fe200078e0028 */
[----:B------:R-:W-:-:S04]  /*03f0*/  ISETP.GE.U32.AND P1, PT, R3, R2, PT ;  /* 0x000000020300720c */ /* 0x000fc80003f26070 */
[----:B------:R1:W5:Y:S01]  /*0400*/  @!P5 LDG.E.128 R8, desc[UR4][R40.64] ;  /* 0x000000042808d981 */ /* 0x000362000c1e1d00 */
[----:B------:R-:W-:Y:S01]  /*0410*/  @!P4 IMAD.WIDE.U32 R42, R15, 0x10, R42 ;  /* 0x000000100f2ac825 */ /* 0x000fe200078e002a */
[----:B------:R-:W-:Y:S02]  /*0420*/  CS2R R14, SRZ ;  /* 0x00000000000e7805 */ /* 0x000fe4000001ff00 */
[----:B------:R-:W-:Y:S02]  /*0430*/  CS2R R12, SRZ ;  /* 0x00000000000c7805 */ /* 0x000fe4000001ff00 */
[----:B------:R-:W-:Y:S02]  /*0440*/  CS2R R18, SRZ ;  /* 0x0000000000127805 */ /* 0x000fe4000001ff00 */
[----:B------:R-:W-:Y:S02]  /*0450*/  CS2R R16, SRZ ;  /* 0x0000000000107805 */ /* 0x000fe4000001ff00 */
[----:B------:R-:W-:-:S02]  /*0460*/  CS2R R30, SRZ ;  /* 0x00000000001e7805 */ /* 0x000fc4000001ff00 */
[----:B------:R-:W-:Y:S01]  /*0470*/  CS2R R28, SRZ ;  /* 0x00000000001c7805 */ /* 0x000fe2000001ff00 */
[----:B------:R3:W5:Y:S01]  /*0480*/  @!P4 LDG.E.128 R12, desc[UR4][R42.64] ;  /* 0x000000042a0cc981 */ /* 0x000762000c1e1d00 */
[----:B-1----:R-:W-:-:S03]  /*0490*/  @!P0 IMAD.IADD R41, R0, 0x1, R3 ;  /* 0x0000000100298824 */ /* 0x002fc600078e0203 */
[----:B------:R3:W5:Y:S01]  /*04a0*/  @!P3 LDG.E.128 R16, desc[UR4][R44.64] ;  /* 0x000000042c10b981 */ /* 0x000762000c1e1d00 */
[----:B0-----:R-:W-:-:S03]  /*04b0*/  @!P0 IMAD.WIDE.U32 R40, R41, 0x10, R36 ;  /* 0x0000001029288825 */ /* 0x001fc600078e0024 */
[----:B------:R3:W5:Y:S01]  /*04c0*/  @!P6 LDG.E.128 R28, desc[UR4][R38.64] ;  /* 0x00000004261ce981 */ /* 0x000762000c1e1d00 */
[----:B------:R-:W-:Y:S02]  /*04d0*/  IMAD.MOV.U32 R37, RZ, RZ, R3 ;  /* 0x000000ffff257224 */ /* 0x000fe400078e0003 */
[----:B------:R-:W-:Y:S01]  /*04e0*/  @!P0 VIADD R37, R3, 0x80 ;  /* 0x0000008003258836 */ /* 0x000fe20000000000 */
[----:B------:R-:W-:Y:S04]  /*04f0*/  BSSY.RECONVERGENT B0, `(.L_x_1106) ;  /* 0x0000067000007945 */ /* 0x000fe80003800200 */
[----:B------:R-:W-:Y:S01]  /*0500*/  BSSY.RELIABLE B1, `(.L_x_1107) ;  /* 0x0000057000017945 */ /* 0x000fe20003800100 */
[----:B--2---:R-:W-:-:S10]  /*0510*/  DADD R34, -RZ, -R34 ;  /* 0x00000000ff227229 */ /* 0x004fd40000000922 */
[----:B------:R-:W-:Y:S02]  /*0520*/  FSEL R34, R34, RZ, !P1 ;  /* 0x000000ff22227208 */ /* 0x000fe40004800000 */
[----:B------:R-:W-:-:S05]  /*0530*/  FSEL R35, R35, RZ, !P1 ;  /* 0x000000ff23237208 */ /* 0x000fca0004800000 */
[----:B------:R3:W-:Y:S01]  /*0540*/  @!P0 STG.E.128 desc[UR4][R40.64], R32 ;  /* 0x0000002028008986 */ /* 0x0007e2000c101d04 */
[----:B------:R-:W-:-:S13]  /*0550*/  ISETP.GE.U32.AND P0, PT, R37, R2, PT ;  /* 0x000000022500720c */ /* 0x000fda0003f06070 */
[----:B------:R-:W-:Y:S05]  /*0560*/  @P0 BRA `(.L_x_1108) ;  /* 0x0000000000700947 */ /* 0x000fea0003800000 */
[----:B---3--:R-:W0:Y:S01]  /*0570*/  LDC.64 R32, c[0x0][0x388] ;  /* 0x0000e200ff207b82 */ /* 0x008e220000000a00 */
[----:B-----5:R-:W-:Y:S01]  /*0580*/  DADD R6, -RZ, -R6 ;  /* 0x00000000ff067229 */ /* 0x020fe20000000906 */
[----:B------:R-:W-:-:S05]  /*0590*/  VIADD R35, R3, 0x80 ;  /* 0x0000008003237836 */ /* 0x000fca0000000000 */
[----:B------:R-:W-:Y:S01]  /*05a0*/  ISETP.GE.U32.AND P0, PT, R35, R2, PT ;  /* 0x000000022300720c */ /* 0x000fe20003f06070 */
[----:B------:R-:W-:Y:S02]  /*05b0*/  IMAD.IADD R35, R0, 0x1, R37 ;  /* 0x0000000100237824 */ /* 0x000fe400078e0225 */
[----:B------:R-:W-:Y:S01]  /*05c0*/  VIADD R37, R37, 0x80 ;  /* 0x0000008025257836 */ /* 0x000fe20000000000 */
[----:B------:R-:W-:Y:S02]  /*05d0*/  FSEL R4, R4, RZ, !P0 ;  /* 0x000000ff04047208 */ /* 0x000fe40004000000 */
[----:B------:R-:W-:Y:S02]  /*05e0*/  FSEL R5, R5, RZ, !P0 ;  /* 0x000000ff05057208 */ /* 0x000fe40004000000 */
[----:B------:R-:W-:Y:S02]  /*05f0*/  FSEL R6, R6, RZ, !P0 ;  /* 0x000000ff06067208 */ /* 0x000fe40004000000 */
[----:B------:R-:W-:-:S02]  /*0600*/  FSEL R7, R7, RZ, !P0 ;  /* 0x000000ff07077208 */ /* 0x000fc40004000000 */
[----:B------:R-:W-:Y:S01]  /*0610*/  ISETP.GE.U32.AND P0, PT, R37, R2, PT ;  /* 0x000000022500720c */ /* 0x000fe20003f06070 */
[----:B0-----:R-:W-:-:S05]  /*0620*/  IMAD.WIDE.U32 R32, R35, 0x10, R32 ;  /* 0x0000001023207825 */ /* 0x001fca00078e0020 */
[----:B------:R0:W-:Y:S07]  /*0630*/  STG.E.128 desc[UR4][R32.64], R4 ;  /* 0x0000000420007986 */ /* 0x0001ee000c101d04 */
[----:B------:R-:W-:Y:S05]  /*0640*/  @P0 BRA `(.L_x_1109) ;  /* 0x0000000000780947 */ /* 0x000fea0003800000 */
[----:B0-----:R-:W0:Y:S01]  /*0650*/  LDC.64 R4, c[0x0][0x388] ;  /* 0x0000e200ff047b82 */ /* 0x001e220000000a00 */
[----:B------:R-:W-:Y:S01]  /*0660*/  VIADD R7, R3, 0x100 ;  /* 0x0000010003077836 */ /* 0x000fe20000000000 */
[----:B------:R-:W-:Y:S01]  /*0670*/  DADD R10, -RZ, -R10 ;  /* 0x00000000ff0a7229 */ /* 0x000fe2000000090a */
[----:B------:R-:W-:Y:S02]  /*0680*/  IMAD.IADD R35, R0, 0x1, R37 ;  /* 0x0000000100237824 */ /* 0x000fe400078e0225 */
[----:B------:R-:W-:Y:S01]  /*0690*/  VIADD R37, R37, 0x80 ;  /* 0x0000008025257836 */ /* 0x000fe20000000000 */
[----:B------:R-:W-:-:S04]  /*06a0*/  ISETP.GE.U32.AND P0, PT, R7, R2, PT ;  /* 0x000000020700720c */ /* 0x000fc80003f06070 */
[----:B------:R-:W-:Y:S02]  /*06b0*/  FSEL R32, R8, RZ, !P0 ;  /* 0x000000ff08207208 */ /* 0x000fe40004000000 */
[----:B------:R-:W-:Y:S02]  /*06c0*/  FSEL R33, R9, RZ, !P0 ;  /* 0x000000ff09217208 */ /* 0x000fe40004000000 */
[----:B------:R-:W-:Y:S02]  /*06d0*/  FSEL R6, R10, RZ, !P0 ;  /* 0x000000ff0a067208 */ /* 0x000fe40004000000 */
[----:B------:R-:W-:Y:S01]  /*06e0*/  FSEL R7, R11, RZ, !P0 ;  /* 0x000000ff0b077208 */ /* 0x000fe20004000000 */
[----:B0-----:R-:W-:Y:S01]  /*06f0*/  IMAD.WIDE.U32 R8, R35, 0x10, R4 ;  /* 0x0000001023087825 */ /* 0x001fe200078e0004 */
[----:B------:R-:W-:-:S03]  /*0700*/  MOV R5, R33 ;  /* 0x0000002100057202 */ /* 0x000fc60000000f00 */
[----:B------:R-:W-:-:S05]  /*0710*/  IMAD.MOV.U32 R4, RZ, RZ, R32 ;  /* 0x000000ffff047224 */ /* 0x000fca00078e0020 */
[----:B------:R0:W-:Y:S02]  /*0720*/  STG.E.128 desc[UR4][R8.64], R4 ;  /* 0x0000000408007986 */ /* 0x0001e4000c101d04 */
.L_x_1108:
[----:B------:R-:W-:-:S13]  /*0730*/  ISETP.GE.U32.AND P0, PT, R37, R2, PT ;  /* 0x000000022500720c */ /* 0x000fda0003f06070 */
[----:B------:R-:W-:Y:S05]  /*0740*/  @P0 BRA `(.L_x_1110) ;  /* 0x0000000000780947 */ /* 0x000fea0003800000 */
[----:B0----5:R-:W0:Y:S01]  /*0750*/  LDC.64 R4, c[0x0][0x388] ;  /* 0x0000e200ff047b82 */ /* 0x021e220000000a00 */
        /* <DEDUP_REMOVED lines=13> */
.L_x_1109:
[----:B------:R-:W-:-:S13]  /*0830*/  ISETP.GE.U32.AND P0, PT, R37, R2, PT ;  /* 0x000000022500720c */ /* 0x000fda0003f06070 */
[----:B------:R-:W-:Y:S05]  /*0840*/  @P0 BRA `(.L_x_1111) ;  /* 0x00000000007c0947 */ /* 0x000fea0003800000 */
[----:B01----:R-:W0:Y:S01]  /*0850*/  LDC.64 R4, c[0x0][0x388] ;  /* 0x0000e200ff047b82 */ /* 0x003e220000000a00 */
        /* <DEDUP_REMOVED lines=13> */
.L_x_1110:
[----:B------:R-:W-:-:S13]  /*0930*/  ISETP.GE.U32.AND P0, PT, R37, R2, PT ;  /* 0x000000022500720c */ /* 0x000fda0003f06070 */
[----:B------:R-:W-:Y:S05]  /*0940*/  @P0 BREAK.RELIABLE B1 ;  /* 0x0000000000010942 */ /* 0x000fea0003800100 */
[----:B------:R-:W-:Y:S05]  /*0950*/  @P0 BRA `(.L_x_1112) ;  /* 0x0000000000800947 */ /* 0x000fea0003800000 */
[----:B01---5:R-:W0:Y:S01]  /*0960*/  LDC.64 R4, c[0x0][0x388] ;  /* 0x0000e200ff047b82 */ /* 0x023e220000000a00 */
        /* <DEDUP_REMOVED lines=13> */
.L_x_1111:
[----:B------:R-:W-:-:S13]  /*0a40*/  ISETP.GE.U32.AND P0, PT, R37, R2, PT ;  /* 0x000000022500720c */ /* 0x000fda0003f06070 */
[----:B------:R-:W-:Y:S05]  /*0a50*/  @P0 BREAK.RELIABLE B1 ;  /* 0x0000000000010942 */ /* 0x000fea0003800100 */
[----:B------:R-:W-:Y:S05]  /*0a60*/  @P0 BRA `(.L_x_1112) ;  /* 0x00000000003c0947 */ /* 0x000fea0003800000 */
[----:B------:R-:W-:Y:S05]  /*0a70*/  BSYNC.RELIABLE B1 ;  /* 0x0000000000017941 */ /* 0x000fea0003800100 */
.L_x_1107:
[----:B012---:R-:W0:Y:S01]  /*0a80*/  LDC.64 R4, c[0x0][0x388] ;  /* 0x0000e200ff047b82 */ /* 0x007e220000000a00 */
        /* <DEDUP_REMOVED lines=13> */
.L_x_1112:
[----:B------:R-:W-:Y:S05]  /*0b60*/  BSYNC.RECONVERGENT B0 ;  /* 0x0000000000007941 */ /* 0x000fea0003800200 */
.L_x_1106:
[----:B------:R-:W-:Y:S05]  /*0b70*/  WARPSYNC.ALL ;  /* 0x0000000000007948 */ /* 0x000fea0003800000 */
[----:B------:R-:W-:-:S13]  /*0b80*/  ISETP.GE.U32.AND P0, PT, R37, R2, PT ;  /* 0x000000022500720c */ /* 0x000fda0003f06070 */
[----:B------:R-:W-:Y:S05]  /*0b90*/  @P0 EXIT ;  /* 0x000000000000094d */ /* 0x000fea0003800000 */
[----:B012-45:R-:W0:Y:S01]  /*0ba0*/  LDC.64 R4, c[0x0][0x388] ;  /* 0x0000e200ff047b82 */ /* 0x037e220000000a00 */
[----:B------:R-:W-:Y:S01]  /*0bb0*/  VIADD R3, R3, 0x380 ;  /* 0x0000038003037836 */ /* 0x000fe20000000000 */
[----:B------:R-:W-:-:S04]  /*0bc0*/  DADD R30, -RZ, -R30 ;  /* 0x00000000ff1e7229 */ /* 0x000fc8000000091e */
[----:B------:R-:W-:Y:S01]  /*0bd0*/  ISETP.GE.U32.AND P0, PT, R3, R2, PT ;  /* 0x000000020300720c */ /* 0x000fe20003f06070 */
[----:B------:R-:W-:-:S03]  /*0be0*/  IMAD.IADD R3, R0, 0x1, R37 ;  /* 0x0000000100037824 */ /* 0x000fc600078e0225 */
[----:B------:R-:W-:Y:S02]  /*0bf0*/  FSEL R0, R28, RZ, !P0 ;  /* 0x000000ff1c007208 */ /* 0x000fe40004000000 */
[----:B------:R-:W-:Y:S02]  /*0c00*/  FSEL R29, R29, RZ, !P0 ;  /* 0x000000ff1d1d7208 */ /* 0x000fe40004000000 */
[----:B------:R-:W-:Y:S02]  /*0c10*/  FSEL R6, R30, RZ, !P0 ;  /* 0x000000ff1e067208 */ /* 0x000fe40004000000 */
[----:B------:R-:W-:Y:S01]  /*0c20*/  FSEL R7, R31, RZ, !P0 ;  /* 0x000000ff1f077208 */ /* 0x000fe20004000000 */
[----:B0-----:R-:W-:-:S04]  /*0c30*/  IMAD.WIDE.U32 R2, R3, 0x10, R4 ;  /* 0x0000001003027825 */ /* 0x001fc800078e0004 */
[----:B------:R-:W-:Y:S02]  /*0c40*/  IMAD.MOV.U32 R4, RZ, RZ, R0 ;  /* 0x000000ffff047224 */ /* 0x000fe400078e0000 */
[----:B------:R-:W-:-:S05]  /*0c50*/  IMAD.MOV.U32 R5, RZ, RZ, R29 ;  /* 0x000000ffff057224 */ /* 0x000fca00078e001d */
[----:B------:R-:W-:Y:S01]  /*0c60*/  STG.E.128 desc[UR4][R2.64], R4 ;  /* 0x0000000402007986 */ /* 0x000fe2000c101d04 */
[----:B------:R-:W-:Y:S05]  /*0c70*/  EXIT ;  /* 0x000000000000794d */ /* 0x000fea0003800000 */
.L_x_1105:
[----:B------:R-:W0:Y:S01]  /*0c80*/  S2R R2, SR_TID.X ;  /* 0x0000000000027919 */ /* 0x000e220000002100 */
[----:B------:R-:W1:Y:S08]  /*0c90*/  LDC.64 R4, c[0x0][0x390] ;  /* 0x0000e400ff047b82 */ /* 0x000e700000000a00 */
[----:B------:R-:W2:Y:S01]  /*0ca0*/  LDC.64 R38, c[0x0][0x388] ;  /* 0x0000e200ff267b82 */ /* 0x000ea20000000a00 */
[----:B-1----:R-:W-:-:S04]  /*0cb0*/  IMAD.WIDE.U32 R4, R0, 0x10, R4 ;  /* 0x0000001000047825 */ /* 0x002fc800078e0004 */
[----:B0-----:R-:W-:-:S05]  /*0cc0*/  IMAD.WIDE.U32 R36, R2, 0x20, R4 ;  /* 0x0000002002247825 */ /* 0x001fca00078e0004 */
[----:B------:R-:W3:Y:S04]  /*0cd0*/  LDG.E.ENL2.256 R28, R32, desc[UR4][R36.64] ;  /* 0xfe0000042420797e */ /* 0x000ee8000812191c */
[----:B------:R-:W4:Y:S04]  /*0ce0*/  LDG.E.ENL2.256 R16, R24, desc[UR4][R36.64+0x1000] ;  /* 0xfe0080042418797e */ /* 0x000f280008121910 */
[----:B------:R-:W5:Y:S04]  /*0cf0*/  LDG.E.ENL2.256 R8, R20, desc[UR4][R36.64+0x2000] ;  /* 0xfe0100042414797e */ /* 0x000f680008121908 */
[----:B------:R-:W5:Y:S01]  /*0d00*/  LDG.E.ENL2.256 R4, R12, desc[UR4][R36.64+0x3000] ;  /* 0xfe018004240c797e */ /* 0x000f620008121904 */
[----:B--2---:R-:W-:-:S04]  /*0d10*/  IMAD.WIDE.U32 R38, R0, 0x10, R38 ;  /* 0x0000001000267825 */ /* 0x004fc800078e0026 */
[----:B------:R-:W-:Y:S01]  /*0d20*/  IMAD.WIDE.U32 R2, R2, 0x20, R38 ;  /* 0x0000002002027825 */ /* 0x000fe200078e0026 */
[----:B---3--:R-:W-:Y:S02]  /*0d30*/  DADD R34, -RZ, -R34 ;  /* 0x00000000ff227229 */ /* 0x008fe40000000922 */
[----:B------:R-:W-:Y:S02]  /*0d40*/  DADD R30, -RZ, -R30 ;  /* 0x00000000ff1e7229 */ /* 0x000fe4000000091e */
[----:B----4-:R-:W-:Y:S02]  /*0d50*/  DADD R26, -RZ, -R26 ;  /* 0x00000000ff1a7229 */ /* 0x010fe4000000091a */
[----:B------:R-:W-:Y:S02]  /*0d60*/  DADD R18, -RZ, -R18 ;  /* 0x00000000ff127229 */ /* 0x000fe40000000912 */
[----:B-----5:R-:W-:Y:S01]  /*0d70*/  DADD R22, -RZ, -R22 ;  /* 0x00000000ff167229 */ /* 0x020fe20000000916 */
[----:B------:R-:W-:Y:S01]  /*0d80*/  STG.E.ENL2.256 desc[UR4][R2.64], R32, R28 ;  /* 0xf8000020021c797f */ /* 0x000fe2000f121804 */
[----:B------:R-:W-:-:S02]  /*0d90*/  DADD R10, -RZ, -R10 ;  /* 0x00000000ff0a7229 */ /* 0x000fc4000000090a */
[----:B------:R-:W-:Y:S01]  /*0da0*/  DADD R14, -RZ, -R14 ;  /* 0x00000000ff0e7229 */ /* 0x000fe2000000090e */
[----:B------:R-:W-:Y:S01]  /*0db0*/  STG.E.ENL2.256 desc[UR4][R2.64+0x1000], R24, R16 ;  /* 0xf80080180210797f */ /* 0x000fe2000f121804 */
[----:B------:R-:W-:-:S03]  /*0dc0*/  DADD R6, -RZ, -R6 ;  /* 0x00000000ff067229 */ /* 0x000fc60000000906 */
[----:B------:R-:W-:Y:S04]  /*0dd0*/  STG.E.ENL2.256 desc[UR4][R2.64+0x2000], R20, R8 ;  /* 0xf80100140208797f */ /* 0x000fe8000f121804 */
[----:B------:R-:W-:Y:S01]  /*0de0*/  STG.E.ENL2.256 desc[UR4][R2.64+0x3000], R12, R4 ;  /* 0xf801800c0204797f */ /* 0x000fe2000f121804 */
[----:B------:R-:W-:Y:S05]  /*0df0*/  EXIT ;  /* 0x000000000000794d */ /* 0x000fea0003800000 */
.L_x_1113:
        /* <DEDUP_REMOVED lines=16> */
.L_x_2279:


//--------------------- .text._ZN2at6native29vectorized_elementwise_kernelILi4EZZZNS0_16conj_kernel_cudaERNS_18TensorIteratorBaseEENKUlvE0_clEvENKUlvE9_clEvEUlN3c107complexIdEEE_St5arrayIPcLm2EEEEviT0_T1_ --------------------------
	.section	.text._ZN2at6native29vectorized_elementwise_kernelILi4EZZZNS0_16conj_kernel_cudaERNS_18TensorIteratorBaseEENKUlvE0_clEvENKUlvE9_clEvEUlN3c107complexIdEEE_St5arrayIPcLm2EEEEviT0_T1_,"ax",@progbits
	.align	128
        .global         _ZN2at6native29vectorized_elementwise_kernelILi4EZZZNS0_16conj_kernel_cudaERNS_18TensorIteratorBaseEENKUlvE0_clEvENKUlvE9_clEvEUlN3c107complexIdEEE_St5arrayIPcLm2EEEEviT0_T1_
        .type           _ZN2at6native29vectorized_elementwise_kernelILi4EZZZNS0_16conj_kernel_cudaERNS_18TensorIteratorBaseEENKUlvE0_clEvENKUlvE9_clEvEUlN3c107complexIdEEE_St5arrayIPcLm2EEEEviT0_T1_,@function
        .size           _ZN2at6native29vectorized_elementwise_kernelILi4EZZZNS0_16conj_kernel_cudaERNS_18TensorIteratorBaseEENKUlvE0_clEvENKUlvE9_clEvEUlN3c107complexIdEEE_St5arrayIPcLm2EEEEviT0_T1_,(.L_x_2280 - _ZN2at6native29vectorized_elementwise_kernelILi4EZZZNS0_16conj_kernel_cudaERNS_18TensorIteratorBaseEENKUlvE0_clEvENKUlvE9_clEvEUlN3c107complexIdEEE_St5arrayIPcLm2EEEEviT0_T1_)
        .other          _ZN2at6native29vectorized_elementwise_kernelILi4EZZZNS0_16conj_kernel_cudaERNS_18TensorIteratorBaseEENKUlvE0_clEvENKUlvE9_clEvEUlN3c107complexIdEEE_St5arrayIPcLm2EEEEviT0_T1_,@"STO_CUDA_ENTRY STV_DEFAULT"
_ZN2at6native29vectorized_elementwise_kernelILi4EZZZNS0_16conj_kernel_cudaERNS_18TensorIteratorBaseEENKUlvE0_clEvENKUlvE9_clEvEUlN3c107complexIdEEE_St5arrayIPcLm2EEEEviT0_T1_:
.text._ZN2at6native29vectorized_elementwise_kernelILi4EZZZNS0_16conj_kernel_cudaERNS_18TensorIteratorBaseEENKUlvE0_clEvENKUlvE9_clEvEUlN3c107complexIdEEE_St5arrayIPcLm2EEEEviT0_T1_:
        /* <DEDUP_REMOVED lines=115> */
.L_x_1117:
        /* <DEDUP_REMOVED lines=16> */
.L_x_1118:
        /* <DEDUP_REMOVED lines=16> */
.L_x_1119:
        /* <DEDUP_REMOVED lines=17> */
.L_x_1120:
[----:B------:R-:W-:-:S13]  /*0a40*/  ISETP.GE.U32.AND P0, PT, R37, R2, PT ;  /* 0x000000022500720c */ /* 0x000fda0003f06070 */
[----:B------:R-:W-:Y:S05]  /*0a50*/  @P0 BREAK.RELIABLE B1 ;  /* 0x0000000000010942 */ /* 0x000fea0003800100 */
[----:B------:R-:W-:Y:S05]  /*0a60*/  @P0 BRA `(.L_x_1121) ;  /* 0x00000000003c0947 */ /* 0x000fea0003800000 */
[----:B------:R-:W-:Y:S05]  /*0a70*/  BSYNC.RELIABLE B1 ;  /* 0x0000000000017941 */ /* 0x000fea0003800100 */
.L_x_1116:
        /* <DEDUP_REMOVED lines=14> */
.L_x_1121:
[----:B------:R-:W-:Y:S05]  /*0b60*/  BSYNC.RECONVERGENT B0 ;  /* 0x0000000000007941 */ /* 0x000fea0003800200 */
.L_x_1115:
        /* <DEDUP_REMOVED lines=17> */
.L_x_1114:
        /* <DEDUP_REMOVED lines=24> */
.L_x_1122:
        /* <DEDUP_REMOVED lines=16> */
.L_x_2280:


//--------------------- .text._ZN2at6native29vectorized_elementwise_kernelILi8EZZZNS0_16conj_kernel_cudaERNS_18TensorIteratorBaseEENKUlvE0_clEvENKUlvE9_clEvEUlN3c107complexIdEEE_St5arrayIPcLm2EEEEviT0_T1_ --------------------------
	.section	.text._ZN2at6native29vectorized_elementwise_kernelILi8EZZZNS0_16conj_kernel_cudaERNS_18TensorIteratorBaseEENKUlvE0_clEvENKUlvE9_clEvEUlN3c107complexIdEEE_St5arrayIPcLm2EEEEviT0_T1_,"ax",@progbits
	.align	128
        .global         _ZN2at6native29vectorized_elementwise_kernelILi8EZZZNS0_16conj_kernel_cudaERNS_18TensorIteratorBaseEENKUlvE0_clEvENKUlvE9_clEvEUlN3c107complexIdEEE_St5arrayIPcLm2EEEEviT0_T1_
        .type           _ZN2at6native29vectorized_elementwise_kernelILi8EZZZNS0_16conj_kernel_cudaERNS_18TensorIteratorBaseEENKUlvE0_clEvENKUlvE9_clEvEUlN3c107complexIdEEE_St5arrayIPcLm2EEEEviT0_T1_,@function
        .size           _ZN2at6native29vectorized_elementwise_kernelILi8EZZZNS0_16conj_kernel_cudaERNS_18TensorIteratorBaseEENKUlvE0_clEvENKUlvE9_clEvEUlN3c107complexIdEEE_St5arrayIPcLm2EEEEviT0_T1_,(.L_x_2281 - _ZN2at6native29vectorized_elementwise_kernelILi8EZZZNS0_16conj_kernel_cudaERNS_18TensorIteratorBaseEENKUlvE0_clEvENKUlvE9_clEvEUlN3c107complexIdEEE_St5arrayIPcLm2EEEEviT0_T1_)
        .other          _ZN2at6native29vectorized_elementwise_kernelILi8EZZZNS0_16conj_kernel_cudaERNS_18TensorIteratorBaseEENKUlvE0_clEvENKUlvE9_clEvEUlN3c107complexIdEEE_St5arrayIPcLm2EEEEviT0_T1_,@"STO_CUDA_ENTRY STV_DEFAULT"
_ZN2at6native29vectorized_elementwise_kernelILi8EZZZNS0_16conj_kernel_cudaERNS_18TensorIteratorBaseEENKUlvE0_clEvENKUlvE9_clEvEUlN3c107complexIdEEE_St5arrayIPcLm2EEEEviT0_T1_:
.text._ZN2at6native29vectorized_elementwise_kernelILi8EZZZNS0_16conj_kernel_cudaERNS_18TensorIteratorBaseEENKUlvE0_clEvENKUlvE9_clEvEUlN3c107complexIdEEE_St5arrayIPcLm2EEEEviT0_T1_:
        /* <DEDUP_REMOVED lines=115> */
.L_x_1126:
        /* <DEDUP_REMOVED lines=16> */
.L_x_1127:
        /* <DEDUP_REMOVED lines=16> */
.L_x_1128:
        /* <DEDUP_REMOVED lines=17> */
.L_x_1129:
[----:B------:R-:W-:-:S13]  /*0a40*/  ISETP.GE.U32.AND P0, PT, R37, R2, PT ;  /* 0x000000022500720c */ /* 0x000fda0003f06070 */
[----:B------:R-:W-:Y:S05]  /*0a50*/  @P0 BREAK.RELIABLE B1 ;  /* 0x0000000000010942 */ /* 0x000fea0003800100 */
[----:B------:R-:W-:Y:S05]  /*0a60*/  @P0 BRA `(.L_x_1130) ;  /* 0x00000000003c0947 */ /* 0x000fea0003800000 */
[----:B------:R-:W-:Y:S05]  /*0a70*/  BSYNC.RELIABLE B1 ;  /* 0x0000000000017941 */ /* 0x000fea0003800100 */
.L_x_1125:
        /* <DEDUP_REMOVED lines=14> */
.L_x_1130:
[----:B------:R-:W-:Y:S05]  /*0b60*/  BSYNC.RECONVERGENT B0 ;  /* 0x0000000000007941 */ /* 0x000fea0003800200 */
.L_x_1124:
        /* <DEDUP_REMOVED lines=17> */
.L_x_1123:
        /* <DEDUP_REMOVED lines=24> */
.L_x_1131:
        /* <DEDUP_REMOVED lines=16> */
.L_x_2281:


//--------------------- .text._ZN2at6native18elementwise_kernelILi128ELi4EZNS0_15gpu_kernel_implIZZZNS0_17angle_kernel_cudaERNS_18TensorIteratorBaseEENKUlvE0_clEvENKUlvE0_clEvEUlfE_EEvS4_RKT_EUliE_EEviT1_ --------------------------
	.section	.text._ZN2at6native18elementwise_kernelILi128ELi4EZNS0_15gpu_kernel_implIZZZNS0_17angle_kernel_cudaERNS_18TensorIteratorBaseEENKUlvE0_clEvENKUlvE0_clEvEUlfE_EEvS4_RKT_EUliE_EEviT1_,"ax",@progbits
	.align	128
        .global         _ZN2at6native18elementwise_kernelILi128ELi4EZNS0_15gpu_kernel_implIZZZNS0_17angle_kernel_cudaERNS_18TensorIteratorBaseEENKUlvE0_clEvENKUlvE0_clEvEUlfE_EEvS4_RKT_EUliE_EEviT1_
        .type           _ZN2at6native18elementwise_kernelILi128ELi4EZNS0_15gpu_kernel_implIZZZNS0_17angle_kernel_cudaERNS_18TensorIteratorBaseEENKUlvE0_clEvENKUlvE0_clEvEUlfE_EEvS4_RKT_EUliE_EEviT1_,@function
        .size           _ZN2at6native18elementwise_kernelILi128ELi4EZNS0_15gpu_kernel_implIZZZNS0_17angle_kernel_cudaERNS_18TensorIteratorBaseEENKUlvE0_clEvENKUlvE0_clEvEUlfE_EEvS4_RKT_EUliE_EEviT1_,(.L_x_2282 - _ZN2at6native18elementwise_kernelILi128ELi4EZNS0_15gpu_kernel_implIZZZNS0_17angle_kernel_cudaERNS_18TensorIteratorBaseEENKUlvE0_clEvENKUlvE0_clEvEUlfE_EEvS4_RKT_EUliE_EEviT1_)
        .other          _ZN2at6native18elementwise_kernelILi128ELi4EZNS0_15gpu_kernel_implIZZZNS0_17angle_kernel_cudaERNS_18TensorIteratorBaseEENKUlvE0_clEvENKUlvE0_clEvEUlfE_EEvS4_RKT_EUliE_EEviT1_,@"STO_CUDA_ENTRY STV_DEFAULT"
_ZN2at6native18elementwise_kernelILi128ELi4EZNS0_15gpu_kernel_implIZZZNS0_17angle_kernel_cudaERNS_18TensorIteratorBaseEENKUlvE0_clEvENKUlvE0_clEvEUlfE_EEvS4_RKT_EUliE_EEviT1_:
.text._ZN2at6native18elementwise_kernelILi128ELi4EZNS0_15gpu_kernel_implIZZZNS0_17angle_kernel_cudaERNS_18TensorIteratorBaseEENKUlvE0_clEvENKUlvE0_clEvEUlfE_EEvS4_RKT_EUliE_EEviT1_:
        /* <DEDUP_REMOVED lines=319> */
.L_x_1134:
        /* <DEDUP_REMOVED lines=16> */
[----:B--2---:R0:W1:Y:S01]  /*14f0*/  I2F.S16 R4, R2 ;  /* 0x0000000200047306 */ /* 0x0040620000101400 */
[----:B------:R-:W-:Y:S05]  /*1500*/  BRA `(.L_x_1141) ;  /* 0x0000000c00307947 */ /* 0x000fea0003800000 */
.L_x_1139:
[----:B------:R-:W2:Y:S02]  /*1510*/  LDG.E.U8 R2, desc[UR36][R2.64] ;  /* 0x0000002402027981 */ /* 0x000ea4000c1e1100 */
[----:B--2---:R-:W-:Y:S01]  /*1520*/  I2FP.F32.U32 R4, R2 ;  /* 0x0000000200047245 */ /* 0x004fe20000201000 */
[----:B------:R-:W-:Y:S06]  /*1530*/  BRA `(.L_x_1141) ;  /* 0x0000000c00247947 */ /* 0x000fec0003800000 */
.L_x_1138:
[----:B------:R-:W-:-:S09]  /*1540*/  UISETP.NE.AND UP0, UPT, UR4, 0x2, UPT ;  /* 0x000000020400788c */ /* 0x000fd2000bf05270 */
[----:B------:R-:W-:Y:S05]  /*1550*/  BRA.U !UP0, `(.L_x_1142) ;  /* 0x0000000108287547 */ /* 0x000fea000b800000 */
[----:B------:R-:W-:-:S09]  /*1560*/  UISETP.NE.AND UP0, UPT, UR4, 0x3, UPT ;  /* 0x000000030400788c */ /* 0x000fd2000bf05270 */
[----:B------:R-:W-:Y:S05]  /*1570*/  BRA.U !UP0, `(.L_x_1143) ;  /* 0x0000000108147547 */ /* 0x000fea000b800000 */
[----:B------:R-:W-:-:S09]  /*1580*/  UISETP.NE.AND UP0, UPT, UR4, 0x4, UPT ;  /* 0x000000040400788c */ /* 0x000fd2000bf05270 */
[----:B------:R-:W-:Y:S05]  /*1590*/  BRA.U UP0, `(.L_x_1140) ;  /* 0x0000000900907547 */ /* 0x000fea000b800000 */
[----:B------:R-:W2:Y:S02]  /*15a0*/  LDG.E.64 R2, desc[UR36][R2.64] ;  /* 0x0000002402027981 */ /* 0x000ea4000c1e1b00 */
[----:B--2---:R4:W0:Y:S01]  /*15b0*/  I2F.S64 R4, R2 ;  /* 0x0000000200047312 */ /* 0x0048220000301400 */
[----:B------:R-:W-:Y:S05]  /*15c0*/  BRA `(.L_x_1141) ;  /* 0x0000000c00007947 */ /* 0x000fea0003800000 */
.L_x_1143:
[----:B------:R-:W2:Y:S02]  /*15d0*/  LDG.E R2, desc[UR36][R2.64] ;  /* 0x0000002402027981 */ /* 0x000ea4000c1e1900 */
[----:B--2---:R-:W-:Y:S01]  /*15e0*/  I2FP.F32.S32 R4, R2 ;  /* 0x0000000200047245 */ /* 0x004fe20000201400 */
[----:B------:R-:W-:Y:S06]  /*15f0*/  BRA `(.L_x_1141) ;  /* 0x0000000800f47947 */ /* 0x000fec0003800000 */
.L_x_1142:
[----:B------:R-:W2:Y:S02]  /*1600*/  LDG.E.U16 R2, desc[UR36][R2.64] ;  /* 0x0000002402027981 */ /* 0x000ea4000c1e1500 */
[----:B--2---:R0:W1:Y:S01]  /*1610*/  I2F.S16 R4, R2 ;  /* 0x0000000200047306 */ /* 0x0040620000101400 */
[----:B------:R-:W-:Y:S05]  /*1620*/  BRA `(.L_x_1141) ;  /* 0x0000000800e87947 */ /* 0x000fea0003800000 */
.L_x_1137:
        /* <DEDUP_REMOVED lines=8> */
.L_x_1145:
[----:B------:R-:W2:Y:S02]  /*16b0*/  LDG.E.U16 R2, desc[UR36][R2.64] ;  /* 0x0000002402027981 */ /* 0x000ea4000c1e1500 */
[----:B--2---:R-:W-:Y:S01]  /*16c0*/  HADD2.F32 R4, -RZ, R2.H0_H0 ;  /* 0x20000002ff047230 */ /* 0x004fe20000004100 */
[----:B------:R-:W-:Y:S06]  /*16d0*/  BRA `(.L_x_1141) ;  /* 0x0000000800bc7947 */ /* 0x000fec0003800000 */
.L_x_1144:
[----:B------:R-:W-:-:S09]  /*16e0*/  UISETP.NE.AND UP0, UPT, UR4, 0x7, UPT ;  /* 0x000000070400788c */ /* 0x000fd2000bf05270 */
[----:B------:R-:W-:Y:S05]  /*16f0*/  BRA.U !UP0, `(.L_x_1146) ;  /* 0x0000000108247547 */ /* 0x000fea000b800000 */
[----:B------:R-:W-:-:S09]  /*1700*/  UISETP.NE.AND UP0, UPT, UR4, 0x8, UPT ;  /* 0x000000080400788c */ /* 0x000fd2000bf05270 */
[----:B------:R-:W-:Y:S05]  /*1710*/  BRA.U !UP0, `(.L_x_1147) ;  /* 0x0000000108107547 */ /* 0x000fea000b800000 */
[----:B------:R-:W-:-:S09]  /*1720*/  UISETP.NE.AND UP0, UPT, UR4, 0x9, UPT ;  /* 0x000000090400788c */ /* 0x000fd2000bf05270 */
[----:B------:R-:W-:Y:S05]  /*1730*/  BRA.U UP0, `(.L_x_1140) ;  /* 0x0000000900287547 */ /* 0x000fea000b800000 */
[----:B------:R3:W5:Y:S01]  /*1740*/  LDG.E R4, desc[UR36][R2.64] ;  /* 0x0000002402047981 */ /* 0x000762000c1e1900 */
[----:B------:R-:W-:Y:S05]  /*1750*/  BRA `(.L_x_1141) ;  /* 0x00000008009c7947 */ /* 0x000fea0003800000 */
.L_x_1147:
[----:B------:R-:W2:Y:S02]  /*1760*/  LDG.E.U16 R2, desc[UR36][R2.64] ;  /* 0x0000002402027981 */ /* 0x000ea4000c1e1500 */
[----:B--2---:R-:W-:Y:S01]  /*1770*/  HADD2.F32 R4, -RZ, R2.H0_H0 ;  /* 0x20000002ff047230 */ /* 0x004fe20000004100 */
[----:B------:R-:W-:Y:S06]  /*1780*/  BRA `(.L_x_1141) ;  /* 0x0000000800907947 */ /* 0x000fec0003800000 */
.L_x_1146:
[----:B------:R-:W2:Y:S01]  /*1790*/  LDG.E.64 R2, desc[UR36][R2.64] ;  /* 0x0000002402027981 */ /* 0x000ea2000c1e1b00 */
[----:B------:R-:W-:Y:S01]  /*17a0*/  UMOV UR4, 0xf0000000 ;  /* 0xf000000000047882 */ /* 0x000fe20000000000 */
[----:B------:R-:W-:Y:S01]  /*17b0*/  UMOV UR5, 0x380fffff ;  /* 0x380fffff00057882 */ /* 0x000fe20000000000 */
[----:B--2---:R-:W0:Y:S01]  /*17c0*/  F2F.F32.F64 R4, R2 ;  /* 0x0000000200047310 */ /* 0x004e220000301000 */
[----:B------:R-:W-:-:S14]  /*17d0*/  DSETP.GEU.AND P0, PT, |R2|, UR4, PT ;  /* 0x0000000402007e2a */ /* 0x000fdc000bf0e200 */
[----:B0-----:R-:W-:Y:S01]  /*17e0*/  @!P0 FMUL R4, R4, 1.175494350822287508e-38 ;  /* 0x0080000004048820 */ /* 0x001fe20000400000 */
[----:B------:R-:W-:Y:S06]  /*17f0*/  BRA `(.L_x_1141) ;  /* 0x0000000800747947 */ /* 0x000fec0003800000 */
.L_x_1136:
        /* <DEDUP_REMOVED lines=12> */
.L_x_1150:
[----:B------:R-:W2:Y:S01]  /*18c0*/  LDG.E.64 R2, desc[UR36][R2.64] ;  /* 0x0000002402027981 */ /* 0x000ea2000c1e1b00 */
[----:B------:R-:W-:Y:S01]  /*18d0*/  UMOV UR4, 0xf0000000 ;  /* 0xf000000000047882 */ /* 0x000fe20000000000 */
[----:B------:R-:W-:Y:S01]  /*18e0*/  UMOV UR5, 0x380fffff ;  /* 0x380fffff00057882 */ /* 0x000fe20000000000 */
[----:B--2---:R-:W0:Y:S01]  /*18f0*/  F2F.F32.F64 R4, R2 ;  /* 0x0000000200047310 */ /* 0x004e220000301000 */
[----:B------:R-:W-:-:S14]  /*1900*/  DSETP.GEU.AND P0, PT, |R2|, UR4, PT ;  /* 0x0000000402007e2a */ /* 0x000fdc000bf0e200 */
[----:B0-----:R-:W-:Y:S01]  /*1910*/  @!P0 FMUL R4, R4, 1.175494350822287508e-38 ;  /* 0x0080000004048820 */ /* 0x001fe20000400000 */
[----:B------:R-:W-:Y:S06]  /*1920*/  BRA `(.L_x_1141) ;  /* 0x0000000800287947 */ /* 0x000fec0003800000 */
.L_x_1149:
        /* <DEDUP_REMOVED lines=22> */
[----:B------:R-:W-:-:S04]  /*1a90*/  SEL R5, R5, RZ, P0 ;  /* 0x000000ff05057207 */ /* 0x000fc80000000000 */
[----:B------:R-:W-:Y:S01]  /*1aa0*/  LOP3.LUT R4, R5, 0x80000000, R4, 0xf8, !PT ;  /* 0x8000000005047812 */ /* 0x000fe200078ef804 */
[----:B------:R-:W-:Y:S06]  /*1ab0*/  BRA `(.L_x_1141) ;  /* 0x0000000400c47947 */ /* 0x000fec0003800000 */
.L_x_1152:
[----:B------:R-:W2:Y:S02]  /*1ac0*/  LDG.E.U8 R2, desc[UR36][R2.64] ;  /* 0x0000002402027981 */ /* 0x000ea4000c1e1100 */
[C---:B--2---:R-:W-:Y:S02]  /*1ad0*/  IMAD.SHL.U32 R4, R2.reuse, 0x2000000, RZ ;  /* 0x0200000002047824 */ /* 0x044fe400078e00ff */
[----:B------:R-:W-:-:S03]  /*1ae0*/  IMAD.SHL.U32 R5, R2, 0x100, RZ ;  /* 0x0000010002057824 */ /* 0x000fc600078e00ff */
[----:B------:R-:W-:-:S13]  /*1af0*/  ISETP.GT.U32.AND P0, PT, R4, 0x7ffffff, PT ;  /* 0x07ffffff0400780c */ /* 0x000fda0003f04070 */
[C---:B------:R-:W-:Y:S02]  /*1b00*/  @!P0 LOP3.LUT R0, R5.reuse, 0x7f00, RZ, 0xc0, !PT ;  /* 0x00007f0005008812 */ /* 0x040fe400078ec0ff */
[----:B------:R-:W-:Y:S02]  /*1b10*/  @P0 LEA.HI R4, R4, 0x70000000, RZ, 0x1c ;  /* 0x7000000004040811 */ /* 0x000fe400078fe0ff */
[----:B------:R-:W-:Y:S02]  /*1b20*/  @!P0 LOP3.LUT R0, R0, 0x3f000000, RZ, 0xfc, !PT ;  /* 0x3f00000000008812 */ /* 0x000fe400078efcff */
[----:B------:R-:W-:-:S03]  /*1b30*/  PRMT R5, R5, 0x9910, RZ ;  /* 0x0000991005057816 */ /* 0x000fc600000000ff */
[----:B------:R-:W-:Y:S01]  /*1b40*/  @!P0 FADD.FTZ R0, R0, -0.5 ;  /* 0xbf00000000008421 */ /* 0x000fe20000010000 */
[----:B------:R-:W-:-:S05]  /*1b50*/  @P0 FMUL.FTZ R0, R4, 1.9259299443872358531e-34 ;  /* 0x0780000004000820 */ /* 0x000fca0000410000 */
[----:B------:R-:W-:Y:S01]  /*1b60*/  LOP3.LUT R4, R0, 0x80000000, R5, 0xf8, !PT ;  /* 0x8000000000047812 */ /* 0x000fe200078ef805 */
[----:B------:R-:W-:Y:S06]  /*1b70*/  BRA `(.L_x_1141) ;  /* 0x0000000400947947 */ /* 0x000fec0003800000 */
.L_x_1151:
[----:B------:R-:W2:Y:S02]  /*1b80*/  LDG.E.U16 R2, desc[UR36][R2.64] ;  /* 0x0000002402027981 */ /* 0x000ea4000c1e1500 */
[----:B--2---:R-:W-:Y:S01]  /*1b90*/  SHF.L.U32 R4, R2, 0x10, RZ ;  /* 0x0000001002047819 */ /* 0x004fe200000006ff */
[----:B------:R-:W-:Y:S06]  /*1ba0*/  BRA `(.L_x_1141) ;  /* 0x0000000400887947 */ /* 0x000fec0003800000 */
.L_x_1148:
        /* <DEDUP_REMOVED lines=11> */
.L_x_1155:
        /* <DEDUP_REMOVED lines=20> */
.L_x_1157:
[----:B------:R-:W-:Y:S05]  /*1da0*/  BSYNC.RECONVERGENT B0 ;  /* 0x0000000000007941 */ /* 0x000fea0003800200 */
.L_x_1156:
[----:B------:R-:W-:Y:S01]  /*1db0*/  IMAD.SHL.U32 R0, R0, 0x100000, RZ ;  /* 0x0010000000007824 */ /* 0x000fe200078e00ff */
[----:B------:R-:W-:-:S04]  /*1dc0*/  LEA R2, R2, 0x3b800000, 0x17 ;  /* 0x3b80000002027811 */ /* 0x000fc800078eb8ff */
[----:B------:R-:W-:Y:S01]  /*1dd0*/  LOP3.LUT R4, R2, R0, R7, 0xfe, !PT ;  /* 0x0000000002047212 */ /* 0x000fe200078efe07 */
[----:B------:R-:W-:Y:S06]  /*1de0*/  BRA `(.L_x_1141) ;  /* 0x0000000000f87947 */ /* 0x000fec0003800000 */
.L_x_1154:
[----:B------:R-:W2:Y:S01]  /*1df0*/  LDG.E.U8 R3, desc[UR36][R2.64] ;  /* 0x0000002402037981 */ /* 0x000ea2000c1e1100 */
[----:B------:R-:W-:Y:S02]  /*1e00*/  MOV R4, RZ ;  /* 0x000000ff00047202 */ /* 0x000fe40000000f00 */
        /* <DEDUP_REMOVED lines=18> */
.L_x_1159:
[----:B------:R-:W-:Y:S05]  /*1f30*/  BSYNC.RECONVERGENT B0 ;  /* 0x0000000000007941 */ /* 0x000fea0003800200 */
.L_x_1158:
[----:B------:R-:W-:Y:S01]  /*1f40*/  IMAD.SHL.U32 R0, R0, 0x200000, RZ ;  /* 0x0020000000007824 */ /* 0x000fe200078e00ff */
[----:B------:R-:W-:-:S04]  /*1f50*/  LEA R2, R2, 0x37800000, 0x17 ;  /* 0x3780000002027811 */ /* 0x000fc800078eb8ff */
[----:B------:R-:W-:Y:S01]  /*1f60*/  LOP3.LUT R4, R2, R0, R7, 0xfe, !PT ;  /* 0x0000000002047212 */ /* 0x000fe200078efe07 */
[----:B------:R-:W-:Y:S06]  /*1f70*/  BRA `(.L_x_1141) ;  /* 0x0000000000947947 */ /* 0x000fec0003800000 */
.L_x_1153:
[----:B------:R-:W-:-:S09]  /*1f80*/  UISETP.NE.AND UP0, UPT, UR4, 0x1c, UPT ;  /* 0x0000001c0400788c */ /* 0x000fd2000bf05270 */
[----:B------:R-:W-:Y:S05]  /*1f90*/  BRA.U !UP0, `(.L_x_1160) ;  /* 0x0000000108847547 */ /* 0x000fea000b800000 */
[----:B------:R-:W-:-:S09]  /*1fa0*/  UISETP.NE.AND UP0, UPT, UR4, 0x1d, UPT ;  /* 0x0000001d0400788c */ /* 0x000fd2000bf05270 */
[----:B------:R-:W-:Y:S05]  /*1fb0*/  BRA.U !UP0, `(.L_x_1161) ;  /* 0x0000000108707547 */ /* 0x000fea000b800000 */
[----:B------:R-:W-:-:S09]  /*1fc0*/  UISETP.NE.AND UP0, UPT, UR4, 0x2c, UPT ;  /* 0x0000002c0400788c */ /* 0x000fd2000bf05270 */
[----:B------:R-:W-:Y:S05]  /*1fd0*/  BRA.U !UP0, `(.L_x_1162) ;  /* 0x0000000108487547 */ /* 0x000fea000b800000 */
.L_x_1140:
        /* <DEDUP_REMOVED lines=16> */
.L_x_1163:
[----:B------:R-:W-:Y:S01]  /*20e0*/  IMAD.MOV.U32 R4, RZ, RZ, RZ ;  /* 0x000000ffff047224 */ /* 0x000fe200078e00ff */
[----:B------:R-:W-:Y:S06]  /*20f0*/  BRA `(.L_x_1141) ;  /* 0x0000000000347947 */ /* 0x000fec0003800000 */
.L_x_1162:
[----:B------:R-:W2:Y:S01]  /*2100*/  LDG.E.U8 R2, desc[UR36][R2.64] ;  /* 0x0000002402027981 */ /* 0x000ea2000c1e1100 */
[----:B------:R-:W-:Y:S02]  /*2110*/  MOV R4, 0x400000 ;  /* 0x0040000000047802 */ /* 0x000fe40000000f00 */
[----:B--2---:R-:W-:-:S13]  /*2120*/  ISETP.NE.AND P0, PT, R2, RZ, PT ;  /* 0x000000ff0200720c */ /* 0x004fda0003f05270 */
[----:B------:R-:W-:Y:S05]  /*2130*/  @!P0 BRA `(.L_x_1141) ;  /* 0x0000000000248947 */ /* 0x000fea0003800000 */
[----:B------:R-:W-:-:S13]  /*2140*/  ISETP.NE.AND P0, PT, R2, 0xff, PT ;  /* 0x000000ff0200780c */ /* 0x000fda0003f05270 */
[----:B------:R-:W-:Y:S02]  /*2150*/  @!P0 IMAD.MOV.U32 R4, RZ, RZ, 0x7f800001 ;  /* 0x7f800001ff048424 */ /* 0x000fe400078e00ff */
[----:B------:R-:W-:Y:S01]  /*2160*/  @P0 IMAD.SHL.U32 R4, R2, 0x800000, RZ ;  /* 0x0080000002040824 */ /* 0x000fe200078e00ff */
[----:B------:R-:W-:Y:S06]  /*2170*/  BRA `(.L_x_1141) ;  /* 0x0000000000147947 */ /* 0x000fec0003800000 */
.L_x_1161:
[----:B------:R-:W2:Y:S02]  /*2180*/  LDG.E.64 R2, desc[UR36][R2.64] ;  /* 0x0000002402027981 */ /* 0x000ea4000c1e1b00 */
[----:B--2---:R0:W1:Y:S01]  /*2190*/  I2F.U64 R4, R2 ;  /* 0x0000000200047312 */ /* 0x0040620000301000 */
[----:B------:R-:W-:Y:S05]  /*21a0*/  BRA `(.L_x_1141) ;  /* 0x0000000000087947 */ /* 0x000fea0003800000 */
.L_x_1160:
[----:B------:R-:W2:Y:S02]  /*21b0*/  LDG.E R2, desc[UR36][R2.64] ;  /* 0x0000002402027981 */ /* 0x000ea4000c1e1900 */
[----:B--2---:R-:W-:-:S07]  /*21c0*/  I2FP.F32.U32 R4, R2 ;  /* 0x0000000200047245 */ /* 0x004fce0000201000 */
.L_x_1141:
[----:B------:R-:W-:Y:S05]  /*21d0*/  BSYNC.RECONVERGENT B6 ;  /* 0x0000000000067941 */ /* 0x000fea0003800200 */
.L_x_1135:
[----:B------:R-:W2:Y:S01]  /*21e0*/  LDCU.64 UR6, c[0x0][0x580] ;  /* 0x0000b000ff0677ac */ /* 0x000ea20008000a00 */
[C---:B01---5:R-:W-:Y:S02]  /*21f0*/  FSETP.NAN.FTZ.AND P0, PT, |R4|.reuse, |R4|, PT ;  /* 0x400000040400720b */ /* 0x063fe40003f18200 */
[----:B------:R-:W-:Y:S01]  /*2200*/  FSETP.GEU.FTZ.AND P1, PT, R4, RZ, PT ;  /* 0x000000ff0400720b */ /* 0x000fe20003f3e000 */
[----:B------:R-:W-:-:S04]  /*2210*/  UPRMT UR4, UR42, 0x9910, URZ ;  /* 0x000099102a047896 */ /* 0x000fc800080000ff */
[----:B------:R-:W-:-:S06]  /*2220*/  UISETP.GT.AND UP0, UPT, UR4, 0x9, UPT ;  /* 0x000000090400788c */ /* 0x000fcc000bf04270 */
[----:B------:R-:W-:Y:S02]  /*2230*/  @!P0 FSEL R4, RZ, 3.1415927410125732422, P1 ;  /* 0x40490fdbff048808 */ /* 0x000fe40000800000 */
[----:B--234-:R-:W-:-:S04]  /*2240*/  IADD3 R2, P2, PT, R16, UR6, RZ ;  /* 0x0000000610027c10 */ /* 0x01cfc8000ff5e0ff */
[----:B------:R-:W-:Y:S01]  /*2250*/  IADD3.X R3, PT, PT, RZ, UR7, RZ, P2, !PT ;  /* 0x00000007ff037c10 */ /* 0x000fe200097fe4ff */
[----:B------:R-:W-:Y:S08]  /*2260*/  BRA.U UP0, `(.L_x_1164) ;  /* 0x0000000100e87547 */ /* 0x000ff0000b800000 */
        /* <DEDUP_REMOVED lines=8> */
[----:B------:R-:W0:Y:S02]  /*22f0*/  F2I.FTZ.TRUNC.NTZ R5, R4 ;  /* 0x0000000400057305 */ /* 0x000e24000021f100 */
[----:B0-----:R0:W-:Y:S01]  /*2300*/  STG.E.U8 desc[UR36][R2.64], R5 ;  /* 0x0000000502007986 */ /* 0x0011e2000c101124 */
[----:B------:R-:W-:Y:S05]  /*2310*/  BRA `(.L_x_1169) ;  /* 0x0000000c003c7947 */ /* 0x000fea0003800000 */
.L_x_1167:
[----:B------:R-:W0:Y:S02]  /*2320*/  F2I.S64.TRUNC R4, R4 ;  /* 0x0000000400047311 */ /* 0x000e24000020d900 */
[----:B0-----:R-:W-:-:S05]  /*2330*/  IMAD.MOV.U32 R7, RZ, RZ, R4 ;  /* 0x000000ffff077224 */ /* 0x001fca00078e0004 */
[----:B------:R0:W-:Y:S01]  /*2340*/  STG.E.U8 desc[UR36][R2.64], R7 ;  /* 0x0000000702007986 */ /* 0x0001e2000c101124 */
[----:B------:R-:W-:Y:S05]  /*2350*/  BRA `(.L_x_1169) ;  /* 0x0000000c002c7947 */ /* 0x000fea0003800000 */
.L_x_1166:
[----:B------:R-:W-:-:S09]  /*2360*/  UISETP.NE.AND UP0, UPT, UR4, 0x2, UPT ;  /* 0x000000020400788c */ /* 0x000fd2000bf05270 */
[----:B------:R-:W-:Y:S05]  /*2370*/  BRA.U !UP0, `(.L_x_1170) ;  /* 0x0000000108287547 */ /* 0x000fea000b800000 */
[----:B------:R-:W-:-:S09]  /*2380*/  UISETP.NE.AND UP0, UPT, UR4, 0x3, UPT ;  /* 0x000000030400788c */ /* 0x000fd2000bf05270 */
[----:B------:R-:W-:Y:S05]  /*2390*/  BRA.U !UP0, `(.L_x_1171) ;  /* 0x0000000108147547 */ /* 0x000fea000b800000 */
[----:B------:R-:W-:-:S09]  /*23a0*/  UISETP.NE.AND UP0, UPT, UR4, 0x4, UPT ;  /* 0x000000040400788c */ /* 0x000fd2000bf05270 */
[----:B------:R-:W-:Y:S05]  /*23b0*/  BRA.U UP0, `(.L_x_1168) ;  /* 0x0000000900807547 */ /* 0x000fea000b800000 */
[----:B------:R-:W0:Y:S02]  /*23c0*/  F2I.S64.TRUNC R4, R4 ;  /* 0x0000000400047311 */ /* 0x000e24000020d900 */
[----:B0-----:R0:W-:Y:S01]  /*23d0*/  STG.E.64 desc[UR36][R2.64], R4 ;  /* 0x0000000402007986 */ /* 0x0011e2000c101b24 */
[----:B------:R-:W-:Y:S05]  /*23e0*/  BRA `(.L_x_1169) ;  /* 0x0000000c00087947 */ /* 0x000fea0003800000 */
.L_x_1171:
[----:B------:R-:W0:Y:S02]  /*23f0*/  F2I.FTZ.TRUNC.NTZ R5, R4 ;  /* 0x0000000400057305 */ /* 0x000e24000021f100 */
[----:B0-----:R0:W-:Y:S01]  /*2400*/  STG.E desc[UR36][R2.64], R5 ;  /* 0x0000000502007986 */ /* 0x0011e2000c101924 */
[----:B------:R-:W-:Y:S05]  /*2410*/  BRA `(.L_x_1169) ;  /* 0x0000000800fc7947 */ /* 0x000fea0003800000 */
.L_x_1170:
[----:B------:R-:W0:Y:S02]  /*2420*/  F2I.FTZ.TRUNC.NTZ R5, R4 ;  /* 0x0000000400057305 */ /* 0x000e24000021f100 */
[----:B0-----:R0:W-:Y:S01]  /*2430*/  STG.E.U16 desc[UR36][R2.64], R5 ;  /* 0x0000000502007986 */ /* 0x0011e2000c101524 */
[----:B------:R-:W-:Y:S05]  /*2440*/  BRA `(.L_x_1169) ;  /* 0x0000000800f07947 */ /* 0x000fea0003800000 */
.L_x_1165:
[----:B------:R-:W-:-:S09]  /*2450*/  UISETP.GT.AND UP0, UPT, UR4, 0x6, UPT ;  /* 0x000000060400788c */ /* 0x000fd2000bf04270 */
[----:B------:R-:W-:Y:S05]  /*2460*/  BRA.U UP0, `(.L_x_1172) ;  /* 0x0000000100247547 */ /* 0x000fea000b800000 */
[----:B------:R-:W-:-:S09]  /*2470*/  UISETP.NE.AND UP0, UPT, UR4, 0x5, UPT ;  /* 0x000000050400788c */ /* 0x000fd2000bf05270 */
[----:B------:R-:W-:Y:S05]  /*2480*/  BRA.U !UP0, `(.L_x_1173) ;  /* 0x0000000108107547 */ /* 0x000fea000b800000 */
[----:B------:R-:W-:-:S09]  /*2490*/  UISETP.NE.AND UP0, UPT, UR4, 0x6, UPT ;  /* 0x000000060400788c */ /* 0x000fd2000bf05270 */
[----:B------:R-:W-:Y:S05]  /*24a0*/  BRA.U UP0, `(.L_x_1168) ;  /* 0x0000000900447547 */ /* 0x000fea000b800000 */
[----:B------:R0:W-:Y:S01]  /*24b0*/  STG.E desc[UR36][R2.64], R4 ;  /* 0x0000000402007986 */ /* 0x0001e2000c101924 */
[----:B------:R-:W-:Y:S05]  /*24c0*/  BRA `(.L_x_1169) ;  /* 0x0000000800d07947 */ /* 0x000fea0003800000 */
.L_x_1173:
[----:B------:R-:W-:-:S05]  /*24d0*/  F2FP.F16.F32.PACK_AB R4, RZ, R4 ;  /* 0x00000004ff04723e */ /* 0x000fca00000000ff */
[----:B------:R0:W-:Y:S01]  /*24e0*/  STG.E.U16 desc[UR36][R2.64], R4 ;  /* 0x0000000402007986 */ /* 0x0001e2000c101524 */
[----:B------:R-:W-:Y:S05]  /*24f0*/  BRA `(.L_x_1169) ;  /* 0x0000000800c47947 */ /* 0x000fea0003800000 */
.L_x_1172:
[----:B------:R-:W-:-:S09]  /*2500*/  UISETP.NE.AND UP0, UPT, UR4, 0x7, UPT ;  /* 0x000000070400788c */ /* 0x000fd2000bf05270 */
[----:B------:R-:W-:Y:S05]  /*2510*/  BRA.U !UP0, `(.L_x_1174) ;  /* 0x00000001082c7547 */ /* 0x000fea000b800000 */
[----:B------:R-:W-:-:S09]  /*2520*/  UISETP.NE.AND UP0, UPT, UR4, 0x8, UPT ;  /* 0x000000080400788c */ /* 0x000fd2000bf05270 */
[----:B------:R-:W-:Y:S05]  /*2530*/  BRA.U !UP0, `(.L_x_1175) ;  /* 0x0000000108147547 */ /* 0x000fea000b800000 */
[----:B------:R-:W-:-:S09]  /*2540*/  UISETP.NE.AND UP0, UPT, UR4, 0x9, UPT ;  /* 0x000000090400788c */ /* 0x000fd2000bf05270 */
[----:B------:R-:W-:Y:S05]  /*2550*/  BRA.U UP0, `(.L_x_1168) ;  /* 0x0000000900187547 */ /* 0x000fea000b800000 */
[----:B------:R-:W-:-:S05]  /*2560*/  IMAD.MOV.U32 R5, RZ, RZ, RZ ;  /* 0x000000ffff057224 */ /* 0x000fca00078e00ff */
[----:B------:R0:W-:Y:S01]  /*2570*/  STG.E.64 desc[UR36][R2.64], R4 ;  /* 0x0000000402007986 */ /* 0x0001e2000c101b24 */
[----:B------:R-:W-:Y:S05]  /*2580*/  BRA `(.L_x_1169) ;  /* 0x0000000800a07947 */ /* 0x000fea0003800000 */
.L_x_1175:
[----:B------:R-:W-:-:S04]  /*2590*/  F2FP.F16.F32.PACK_AB R5, RZ, R4 ;  /* 0x00000004ff05723e */ /* 0x000fc800000000ff */
[----:B------:R-:W-:-:S05]  /*25a0*/  PRMT R5, R5, 0x5410, RZ ;  /* 0x0000541005057816 */ /* 0x000fca00000000ff */
[----:B------:R0:W-:Y:S01]  /*25b0*/  STG.E desc[UR36][R2.64], R5 ;  /* 0x0000000502007986 */ /* 0x0001e2000c101924 */
[----:B------:R-:W-:Y:S05]  /*25c0*/  BRA `(.L_x_1169) ;  /* 0x0000000800907947 */ /* 0x000fea0003800000 */
.L_x_1174:
[----:B------:R-:W-:-:S06]  /*25d0*/  FMUL.FTZ R4, R4, 1 ;  /* 0x3f80000004047820 */ /* 0x000fcc0000410000 */
[----:B------:R-:W0:Y:S02]  /*25e0*/  F2F.F64.F32 R4, R4 ;  /* 0x0000000400047310 */ /* 0x000e240000201800 */
[----:B0-----:R0:W-:Y:S01]  /*25f0*/  STG.E.64 desc[UR36][R2.64], R4 ;  /* 0x0000000402007986 */ /* 0x0011e2000c101b24 */
[----:B------:R-:W-:Y:S05]  /*2600*/  BRA `(.L_x_1169) ;  /* 0x0000000800807947 */ /* 0x000fea0003800000 */
.L_x_1164:
        /* <DEDUP_REMOVED lines=8> */
[----:B------:R-:W-:-:S04]  /*2690*/  FSETP.NEU.FTZ.AND P0, PT, R4, RZ, PT ;  /* 0x000000ff0400720b */ /* 0x000fc80003f1d000 */
[----:B------:R-:W-:-:S05]  /*26a0*/  SEL R5, RZ, 0x1, !P0 ;  /* 0x00000001ff057807 */ /* 0x000fca0004000000 */
[----:B------:R0:W-:Y:S01]  /*26b0*/  STG.E.U8 desc[UR36][R2.64], R5 ;  /* 0x0000000502007986 */ /* 0x0001e2000c101124 */
[----:B------:R-:W-:Y:S05]  /*26c0*/  BRA `(.L_x_1169) ;  /* 0x0000000800507947 */ /* 0x000fea0003800000 */
.L_x_1178:
[----:B------:R-:W-:Y:S01]  /*26d0*/  FMUL.FTZ R4, R4, 1 ;  /* 0x3f80000004047820 */ /* 0x000fe20000410000 */
[----:B------:R-:W-:-:S05]  /*26e0*/  CS2R R6, SRZ ;  /* 0x0000000000067805 */ /* 0x000fca000001ff00 */
[----:B------:R-:W0:Y:S02]  /*26f0*/  F2F.F64.F32 R4, R4 ;  /* 0x0000000400047310 */ /* 0x000e240000201800 */
[----:B0-----:R0:W-:Y:S01]  /*2700*/  STG.E.128 desc[UR36][R2.64], R4 ;  /* 0x0000000402007986 */ /* 0x0011e2000c101d24 */
[----:B------:R-:W-:Y:S05]  /*2710*/  BRA `(.L_x_1169) ;  /* 0x00000008003c7947 */ /* 0x000fea0003800000 */
.L_x_1177:
[----:B------:R-:W-:-:S09]  /*2720*/  UISETP.NE.AND UP0, UPT, UR4, 0xf, UPT ;  /* 0x0000000f0400788c */ /* 0x000fd2000bf05270 */
[----:B------:R-:W-:Y:S05]  /*2730*/  BRA.U !UP0, `(.L_x_1179) ;  /* 0x0000000108987547 */ /* 0x000fea000b800000 */
[----:B------:R-:W-:-:S09]  /*2740*/  UISETP.NE.AND UP0, UPT, UR4, 0x17, UPT ;  /* 0x000000170400788c */ /* 0x000fd2000bf05270 */
[----:B------:R-:W-:Y:S05]  /*2750*/  BRA.U !UP0, `(.L_x_1180) ;  /* 0x0000000108487547 */ /* 0x000fea000b800000 */
[----:B------:R-:W-:-:S09]  /*2760*/  UISETP.NE.AND UP0, UPT, UR4, 0x18, UPT ;  /* 0x000000180400788c */ /* 0x000fd2000bf05270 */
[----:B------:R-:W-:Y:S05]  /*2770*/  BRA.U UP0, `(.L_x_1168) ;  /* 0x0000000500907547 */ /* 0x000fea000b800000 */
[----:B------:R-:W-:Y:S01]  /*2780*/  LOP3.LUT R6, R4, 0x7fffffff, RZ, 0xc0, !PT ;  /* 0x7fffffff04067812 */ /* 0x000fe200078ec0ff */
[----:B------:R-:W-:Y:S01]  /*2790*/  BSSY.RECONVERGENT B0, `(.L_x_1181) ;  /* 0x000000b000007945 */ /* 0x000fe20003800200 */
[----:B------:R-:W-:Y:S01]  /*27a0*/  HFMA2 R0, -RZ, RZ, 0, 7.569789886474609375e-06 ;  /* 0x0000007fff007431 */ /* 0x000fe200000001ff */
        /* <DEDUP_REMOVED lines=9> */
.L_x_1182:
[----:B------:R-:W-:Y:S05]  /*2840*/  BSYNC.RECONVERGENT B0 ;  /* 0x0000000000007941 */ /* 0x000fea0003800200 */
.L_x_1181:
[----:B------:R-:W-:-:S05]  /*2850*/  LOP3.LUT R7, R0, 0x80, R7, 0xf8, !PT ;  /* 0x0000008000077812 */ /* 0x000fca00078ef807 */
[----:B------:R0:W-:Y:S01]  /*2860*/  STG.E.U8 desc[UR36][R2.64], R7 ;  /* 0x0000000702007986 */ /* 0x0001e2000c101124 */
[----:B------:R-:W-:Y:S05]  /*2870*/  BRA `(.L_x_1169) ;  /* 0x0000000400e47947 */ /* 0x000fea0003800000 */
.L_x_1180:
[----:B------:R-:W-:Y:S01]  /*2880*/  LOP3.LUT R6, R4, 0x7fffffff, RZ, 0xc0, !PT ;  /* 0x7fffffff04067812 */ /* 0x000fe200078ec0ff */
        /* <DEDUP_REMOVED lines=13> */
.L_x_1184:
[----:B------:R-:W-:Y:S05]  /*2960*/  BSYNC.RECONVERGENT B0 ;  /* 0x0000000000007941 */ /* 0x000fea0003800200 */
.L_x_1183:
[----:B------:R-:W-:-:S05]  /*2970*/  LOP3.LUT R5, R0, 0x80, R7, 0xf8, !PT ;  /* 0x0000008000057812 */ /* 0x000fca00078ef807 */
[----:B------:R0:W-:Y:S01]  /*2980*/  STG.E.U8 desc[UR36][R2.64], R5 ;  /* 0x0000000502007986 */ /* 0x0001e2000c101124 */
[----:B------:R-:W-:Y:S05]  /*2990*/  BRA `(.L_x_1169) ;  /* 0x00000004009c7947 */ /* 0x000fea0003800000 */
.L_x_1179:
[----:B------:R-:W-:-:S05]  /*29a0*/  F2FP.BF16.F32.PACK_AB R4, RZ, R4 ;  /* 0x00000004ff04723e */ /* 0x000fca00000010ff */
[----:B------:R0:W-:Y:S01]  /*29b0*/  STG.E.U16 desc[UR36][R2.64], R4 ;  /* 0x0000000402007986 */ /* 0x0001e2000c101524 */
[----:B------:R-:W-:Y:S05]  /*29c0*/  BRA `(.L_x_1169) ;  /* 0x0000000400907947 */ /* 0x000fea0003800000 */
.L_x_1176:
        /* <DEDUP_REMOVED lines=8> */
[----:B------:R-:W0:Y:S02]  /*2a50*/  F2I.FTZ.U32.TRUNC.NTZ R5, R4 ;  /* 0x0000000400057305 */ /* 0x000e24000021f000 */
[----:B0-----:R0:W-:Y:S01]  /*2a60*/  STG.E.U16 desc[UR36][R2.64], R5 ;  /* 0x0000000502007986 */ /* 0x0011e2000c101524 */
[----:B------:R-:W-:Y:S05]  /*2a70*/  BRA `(.L_x_1169) ;  /* 0x0000000400647947 */ /* 0x000fea0003800000 */
.L_x_1187:
[----:B------:R-:W-:Y:S01]  /*2a80*/  LOP3.LUT R5, R4, 0x7fffffff, RZ, 0xc0, !PT ;  /* 0x7fffffff04057812 */ /* 0x000fe200078ec0ff */
        /* <DEDUP_REMOVED lines=11> */
.L_x_1190:
[----:B------:R-:W-:-:S04]  /*2b40*/  SHF.R.U32.HI R0, RZ, 0x14, R4 ;  /* 0x00000014ff007819 */ /* 0x000fc80000011604 */
[----:B------:R-:W-:-:S04]  /*2b50*/  LOP3.LUT R5, R0, 0x1, RZ, 0xc0, !PT ;  /* 0x0000000100057812 */ /* 0x000fc800078ec0ff */
[----:B------:R-:W-:-:S04]  /*2b60*/  IADD3 R0, PT, PT, R4, 0x487ffff, R5 ;  /* 0x0487ffff04007810 */ /* 0x000fc80007ffe005 */
[----:B------:R-:W-:-:S04]  /*2b70*/  SHF.R.U32.HI R0, RZ, 0x14, R0 ;  /* 0x00000014ff007819 */ /* 0x000fc80000011600 */
[----:B------:R-:W-:-:S07]  /*2b80*/  LOP3.LUT R5, R0, 0xff, RZ, 0xc0, !PT ;  /* 0x000000ff00057812 */ /* 0x000fce00078ec0ff */
.L_x_1191:
[----:B------:R-:W-:-:S04]  /*2b90*/  SHF.R.U32.HI R4, RZ, 0x18, R4 ;  /* 0x00000018ff047819 */ /* 0x000fc80000011604 */
[----:B------:R-:W-:-:S04]  /*2ba0*/  LOP3.LUT R5, R5, 0x80, R4, 0xf8, !PT ;  /* 0x0000008005057812 */ /* 0x000fc800078ef804 */
[----:B------:R-:W-:-:S07]  /*2bb0*/  PRMT R0, R5, 0x7610, R0 ;  /* 0x0000761005007816 */ /* 0x000fce0000000000 */
.L_x_1189:
[----:B------:R-:W-:Y:S05]  /*2bc0*/  BSYNC.RECONVERGENT B0 ;  /* 0x0000000000007941 */ /* 0x000fea0003800200 */
.L_x_1188:
[----:B------:R4:W-:Y:S01]  /*2bd0*/  STG.E.U8 desc[UR36][R2.64], R0 ;  /* 0x0000000002007986 */ /* 0x0009e2000c101124 */
[----:B------:R-:W-:Y:S05]  /*2be0*/  BRA `(.L_x_1169) ;  /* 0x0000000400087947 */ /* 0x000fea0003800000 */
.L_x_1186:
[----:B------:R-:W-:Y:S01]  /*2bf0*/  LOP3.LUT R5, R4, 0x7fffffff, RZ, 0xc0, !PT ;  /* 0x7fffffff04057812 */ /* 0x000fe200078ec0ff */
[----:B------:R-:W-:Y:S01]  /*2c00*/  BSSY.RECONVERGENT B0, `(.L_x_1192) ;  /* 0x0000013000007945 */ /* 0x000fe20003800200 */
[----:B------:R-:W-:Y:S02]  /*2c10*/  MOV R0, 0x80 ;  /* 0x0000008000007802 */ /* 0x000fe40000000f00 */
        /* <DEDUP_REMOVED lines=9> */
.L_x_1194:
[----:B------:R-:W-:-:S04]  /*2cb0*/  SHF.R.U32.HI R0, RZ, 0x15, R4 ;  /* 0x00000015ff007819 */ /* 0x000fc80000011604 */
[----:B------:R-:W-:-:S04]  /*2cc0*/  LOP3.LUT R5, R0, 0x1, RZ, 0xc0, !PT ;  /* 0x0000000100057812 */ /* 0x000fc800078ec0ff */
[----:B------:R-:W-:-:S04]  /*2cd0*/  IADD3 R0, PT, PT, R4, 0x88fffff, R5 ;  /* 0x088fffff04007810 */ /* 0x000fc80007ffe005 */
[----:B------:R-:W-:-:S04]  /*2ce0*/  SHF.R.U32.HI R0, RZ, 0x15, R0 ;  /* 0x00000015ff007819 */ /* 0x000fc80000011600 */
[----:B------:R-:W-:-:S07]  /*2cf0*/  LOP3.LUT R5, R0, 0xff, RZ, 0xc0, !PT ;  /* 0x000000ff00057812 */ /* 0x000fce00078ec0ff */
.L_x_1195:
[----:B------:R-:W-:-:S04]  /*2d00*/  SHF.R.U32.HI R4, RZ, 0x18, R4 ;  /* 0x00000018ff047819 */ /* 0x000fc80000011604 */
[----:B------:R-:W-:-:S04]  /*2d10*/  LOP3.LUT R5, R5, 0x80, R4, 0xf8, !PT ;  /* 0x0000008005057812 */ /* 0x000fc800078ef804 */
[----:B------:R-:W-:-:S07]  /*2d20*/  PRMT R0, R5, 0x7610, R0 ;  /* 0x0000761005007816 */ /* 0x000fce0000000000 */
.L_x_1193:
[----:B------:R-:W-:Y:S05]  /*2d30*/  BSYNC.RECONVERGENT B0 ;  /* 0x0000000000007941 */ /* 0x000fea0003800200 */
.L_x_1192:
[----:B------:R3:W-:Y:S01]  /*2d40*/  STG.E.U8 desc[UR36][R2.64], R0 ;  /* 0x0000000002007986 */ /* 0x0007e2000c101124 */
[----:B------:R-:W-:Y:S05]  /*2d50*/  BRA `(.L_x_1169) ;  /* 0x0000000000ac7947 */ /* 0x000fea0003800000 */
.L_x_1185:
[----:B------:R-:W-:-:S09]  /*2d60*/  UISETP.NE.AND UP0, UPT, UR4, 0x1c, UPT ;  /* 0x0000001c0400788c */ /* 0x000fd2000bf05270 */
[----:B------:R-:W-:Y:S05]  /*2d70*/  BRA.U !UP0, `(.L_x_1196) ;  /* 0x00000001089c7547 */ /* 0x000fea000b800000 */
[----:B------:R-:W-:-:S09]  /*2d80*/  UISETP.NE.AND UP0, UPT, UR4, 0x1d, UPT ;  /* 0x0000001d0400788c */ /* 0x000fd2000bf05270 */
[----:B------:R-:W-:Y:S05]  /*2d90*/  BRA.U !UP0, `(.L_x_1197) ;  /* 0x0000000108887547 */ /* 0x000fea000b800000 */
[----:B------:R-:W-:-:S09]  /*2da0*/  UISETP.NE.AND UP0, UPT, UR4, 0x2c, UPT ;  /* 0x0000002c0400788c */ /* 0x000fd2000bf05270 */
[----:B------:R-:W-:Y:S05]  /*2db0*/  BRA.U !UP0, `(.L_x_1198) ;  /* 0x0000000108447547 */ /* 0x000fea000b800000 */
.L_x_1168:
[----:B------:R-:W-:Y:S01]  /*2dc0*/  MOV R0, 0x0 ;  /* 0x0000000000007802 */ /* 0x000fe20000000f00 */
[----:B------:R-:W0:Y:S01]  /*2dd0*/  LDCU.64 UR6, c[0x4][0x128] ;  /* 0x01002500ff0677ac */ /* 0x000e220008000a00 */
[----:B------:R-:W-:Y:S02]  /*2de0*/  HFMA2 R13, -RZ, RZ, 0, 0 ;  /* 0x00000000ff0d7431 */ /* 0x000fe400000001ff */
[----:B------:R-:W-:Y:S01]  /*2df0*/  IMAD.MOV.U32 R8, RZ, RZ, 0x65 ;  /* 0x00000065ff087424 */ /* 0x000fe200078e00ff */
[----:B------:R1:W2:Y:S01]  /*2e00*/  LDC.64 R2, c[0x4][R0] ;  /* 0x0100000000027b82 */ /* 0x0002a20000000a00 */
        /* <DEDUP_REMOVED lines=11> */
.L_x_1199:
[----:B------:R-:W-:Y:S05]  /*2ec0*/  BRA `(.L_x_1169) ;  /* 0x0000000000507947 */ /* 0x000fea0003800000 */
.L_x_1198:
        /* <DEDUP_REMOVED lines=15> */
.L_x_1197:
[----:B------:R-:W0:Y:S02]  /*2fc0*/  F2I.U64.TRUNC R4, R4 ;  /* 0x0000000400047311 */ /* 0x000e24000020d800 */
[----:B0-----:R1:W-:Y:S01]  /*2fd0*/  STG.E.64 desc[UR36][R2.64], R4 ;  /* 0x0000000402007986 */ /* 0x0013e2000c101b24 */
[----:B------:R-:W-:Y:S05]  /*2fe0*/  BRA `(.L_x_1169) ;  /* 0x0000000000087947 */ /* 0x000fea0003800000 */
.L_x_1196:
[----:B------:R-:W0:Y:S02]  /*2ff0*/  F2I.FTZ.U32.TRUNC.NTZ R5, R4 ;  /* 0x0000000400057305 */ /* 0x000e24000021f000 */
[----:B0-----:R0:W-:Y:S02]  /*3000*/  STG.E desc[UR36][R2.64], R5 ;  /* 0x0000000502007986 */ /* 0x0011e4000c101924 */
.L_x_1169:
[----:B------:R-:W-:-:S07]  /*3010*/  VIADD R17, R17, 0x80 ;  /* 0x0000008011117836 */ /* 0x000fce0000000000 */
.L_x_1133:
[----:B------:R-:W-:Y:S05]  /*3020*/  BSYNC.RECONVERGENT B7 ;  /* 0x0000000000077941 */ /* 0x000fea0003800200 */
.L_x_1132:
[----:B------:R-:W5:Y:S01]  /*3030*/  LDCU UR4, c[0x0][0x380] ;  /* 0x00007000ff0477ac */ /* 0x000f620008000800 */
[----:B------:R-:W-:Y:S01]  /*3040*/  BSSY.RECONVERGENT B7, `(.L_x_1200) ;  /* 0x00002f4000077945 */ /* 0x000fe20003800200 */
[----:B-----5:R-:W-:-:S13]  /*3050*/  ISETP.GE.AND P0, PT, R17, UR4, PT ;  /* 0x0000000411007c0c */ /* 0x020fda000bf06270 */
[----:B------:R-:W-:Y:S05]  /*3060*/  @P0 BRA `(.L_x_1201) ;  /* 0x0000002c00c40947 */ /* 0x000fea0003800000 */
[----:B------:R-:W5:Y:S01]  /*3070*/  LDCU UR4, c[0x0][0x388] ;  /* 0x00007100ff0477ac */ /* 0x000f620008000800 */
[----:B---34-:R-:W-:Y:S02]  /*3080*/  HFMA2 R0, -RZ, RZ, 0, 0 ;  /* 0x00000000ff007431 */ /* 0x018fe400000001ff */
[----:B------:R-:W-:Y:S01]  /*3090*/  IMAD.MOV.U32 R16, RZ, RZ, RZ ;  /* 0x000000ffff107224 */ /* 0x000fe200078e00ff */
[----:B-----5:R-:W-:-:S09]  /*30a0*/  UISETP.NE.AND UP0, UPT, UR4, URZ, UPT ;  /* 0x000000ff0400728c */ /* 0x020fd2000bf05270 */
[----:B------:R-:W-:Y:S05]  /*30b0*/  BRA.U !UP0, `(.L_x_1202) ;  /* 0x0000001108a87547 */ /* 0x000fea000b800000 */
[----:B------:R-:W0:Y:S01]  /*30c0*/  LDCU.64 UR4, c[0x0][0x390] ;  /* 0x00007200ff0477ac */ /* 0x000e220008000a00 */
[----:B------:R-:W-:Y:S01]  /*30d0*/  IMAD.MOV.U32 R16, RZ, RZ, RZ ;  /* 0x000000ffff107224 */ /* 0x000fe200078e00ff */
[----:B------:R-:W3:Y:S01]  /*30e0*/  LDCU UR6, c[0x0][0x38c] ;  /* 0x00007180ff0677ac */ /* 0x000ee20008000800 */
[----:B------:R-:W4:Y:S01]  /*30f0*/  LDCU.64 UR8, c[0x0][0x4b8] ;  /* 0x00009700ff0877ac */ /* 0x000f220008000a00 */
[----:B------:R-:W-:Y:S01]  /*3100*/  UISETP.NE.AND UP0, UPT, UR40, URZ, UPT ;  /* 0x000000ff2800728c */ /* 0x000fe2000bf05270 */
[----:B012---:R-:W-:-:S05]  /*3110*/  IMAD.HI.U32 R2, R17, UR4, R16 ;  /* 0x0000000411027c27 */ /* 0x007fca000f8e0010 */
[----:B------:R-:W-:-:S04]  /*3120*/  SHF.R.U32.HI R3, RZ, UR5, R2 ;  /* 0x00000005ff037c19 */ /* 0x000fc80008011602 */
[----:B------:R-:W-:-:S05]  /*3130*/  IADD3 R0, PT, PT, -R3, RZ, RZ ;  /* 0x000000ff03007210 */ /* 0x000fca0007ffe1ff */
        /* <DEDUP_REMOVED lines=283> */
[----:B------:R-:W2:Y:S02]  /*42f0*/  LDCU.64 UR8, c[0x0][0x578] ;  /* 0x0000af00ff0877ac */ /* 0x000ea40008000a00 */
[----:B0-----:R-:W-:-:S05]  /*4300*/  IMAD.HI.U32 R2, R5, UR4, R4 ;  /* 0x0000000405027c27 */ /* 0x001fca000f8e0004 */
[----:B------:R-:W-:-:S04]  /*4310*/  SHF.R.U32.HI R2, RZ, UR5, R2 ;  /* 0x00000005ff027c19 */ /* 0x000fc80008011602 */
[----:B------:R-:W-:-:S05]  /*4320*/  IADD3 R3, PT, PT, -R2, RZ, RZ ;  /* 0x000000ff02037210 */ /* 0x000fca0007ffe1ff */
[----:B-1----:R-:W-:-:S04]  /*4330*/  IMAD R5, R3, UR6, R5 ;  /* 0x0000000603057c24 */ /* 0x002fc8000f8e0205 */
[C---:B--2---:R-:W-:Y:S02]  /*4340*/  IMAD R16, R5.reuse, UR8, R16 ;  /* 0x0000000805107c24 */ /* 0x044fe4000f8e0210 */
[----:B------:R-:W-:-:S07]  /*4350*/  IMAD R0, R5, UR9, R0 ;  /* 0x0000000905007c24 */ /* 0x000fce000f8e0200 */
.L_x_1202:
        /* <DEDUP_REMOVED lines=18> */
.L_x_1207:
[----:B------:R-:W2:Y:S02]  /*4480*/  LDG.E.U8 R2, desc[UR36][R2.64] ;  /* 0x0000002402027981 */ /* 0x000ea4000c1e1100 */
[----:B--2---:R-:W-:Y:S01]  /*4490*/  I2FP.F32.U32 R4, R2 ;  /* 0x0000000200047245 */ /* 0x004fe20000201000 */
[----:B------:R-:W-:Y:S06]  /*44a0*/  BRA `(.L_x_1209) ;  /* 0x0000000c00247947 */ /* 0x000fec0003800000 */
.L_x_1206:
        /* <DEDUP_REMOVED lines=9> */
.L_x_1211:
[----:B------:R-:W2:Y:S02]  /*4540*/  LDG.E R2, desc[UR36][R2.64] ;  /* 0x0000002402027981 */ /* 0x000ea4000c1e1900 */
[----:B--2---:R-:W-:Y:S01]  /*4550*/  I2FP.F32.S32 R4, R2 ;  /* 0x0000000200047245 */ /* 0x004fe20000201400 */
[----:B------:R-:W-:Y:S06]  /*4560*/  BRA `(.L_x_1209) ;  /* 0x0000000800f47947 */ /* 0x000fec0003800000 */
.L_x_1210:
[----:B------:R-:W2:Y:S02]  /*4570*/  LDG.E.U16 R2, desc[UR36][R2.64] ;  /* 0x0000002402027981 */ /* 0x000ea4000c1e1500 */
[----:B--2---:R0:W1:Y:S01]  /*4580*/  I2F.S16 R4, R2 ;  /* 0x0000000200047306 */ /* 0x0040620000101400 */
[----:B------:R-:W-:Y:S05]  /*4590*/  BRA `(.L_x_1209) ;  /* 0x0000000800e87947 */ /* 0x000fea0003800000 */
.L_x_1205:
        /* <DEDUP_REMOVED lines=8> */
.L_x_1213:
[----:B------:R-:W2:Y:S02]  /*4620*/  LDG.E.U16 R2, desc[UR36][R2.64] ;  /* 0x0000002402027981 */ /* 0x000ea4000c1e1500 */
[----:B--2---:R-:W-:Y:S01]  /*4630*/  HADD2.F32 R4, -RZ, R2.H0_H0 ;  /* 0x20000002ff047230 */ /* 0x004fe20000004100 */
[----:B------:R-:W-:Y:S06]  /*4640*/  BRA `(.L_x_1209) ;  /* 0x0000000800bc7947 */ /* 0x000fec0003800000 */
.L_x_1212:
        /* <DEDUP_REMOVED lines=8> */
.L_x_1215:
[----:B------:R-:W2:Y:S02]  /*46d0*/  LDG.E.U16 R2, desc[UR36][R2.64] ;  /* 0x0000002402027981 */ /* 0x000ea4000c1e1500 */
[----:B--2---:R-:W-:Y:S01]  /*46e0*/  HADD2.F32 R4, -RZ, R2.H0_H0 ;  /* 0x20000002ff047230 */ /* 0x004fe20000004100 */
[----:B------:R-:W-:Y:S06]  /*46f0*/  BRA `(.L_x_1209) ;  /* 0x0000000800907947 */ /* 0x000fec0003800000 */
.L_x_1214:
[----:B------:R-:W2:Y:S01]  /*4700*/  LDG.E.64 R2, desc[UR36][R2.64] ;  /* 0x0000002402027981 */ /* 0x000ea2000c1e1b00 */
[----:B------:R-:W-:Y:S01]  /*4710*/  UMOV UR4, 0xf0000000 ;  /* 0xf000000000047882 */ /* 0x000fe20000000000 */
[----:B------:R-:W-:Y:S01]  /*4720*/  UMOV UR5, 0x380fffff ;  /* 0x380fffff00057882 */ /* 0x000fe20000000000 */
[----:B--2---:R-:W0:Y:S01]  /*4730*/  F2F.F32.F64 R4, R2 ;  /* 0x0000000200047310 */ /* 0x004e220000301000 */
[----:B------:R-:W-:-:S14]  /*4740*/  DSETP.GEU.AND P0, PT, |R2|, UR4, PT ;  /* 0x0000000402007e2a */ /* 0x000fdc000bf0e200 */
[----:B0-----:R-:W-:Y:S01]  /*4750*/  @!P0 FMUL R4, R4, 1.175494350822287508e-38 ;  /* 0x0080000004048820 */ /* 0x001fe20000400000 */
[----:B------:R-:W-:Y:S06]  /*4760*/  BRA `(.L_x_1209) ;  /* 0x0000000800747947 */ /* 0x000fec0003800000 */
.L_x_1204:
        /* <DEDUP_REMOVED lines=12> */
.L_x_1218:
[----:B------:R-:W2:Y:S01]  /*4830*/  LDG.E.64 R2, desc[UR36][R2.64] ;  /* 0x0000002402027981 */ /* 0x000ea2000c1e1b00 */
[----:B------:R-:W-:Y:S01]  /*4840*/  UMOV UR4, 0xf0000000 ;  /* 0xf000000000047882 */ /* 0x000fe20000000000 */
[----:B------:R-:W-:Y:S01]  /*4850*/  UMOV UR5, 0x380fffff ;  /* 0x380fffff00057882 */ /* 0x000fe20000000000 */
[----:B--2---:R-:W0:Y:S01]  /*4860*/  F2F.F32.F64 R4, R2 ;  /* 0x0000000200047310 */ /* 0x004e220000301000 */
[----:B------:R-:W-:-:S14]  /*4870*/  DSETP.GEU.AND P0, PT, |R2|, UR4, PT ;  /* 0x0000000402007e2a */ /* 0x000fdc000bf0e200 */
[----:B0-----:R-:W-:Y:S01]  /*4880*/  @!P0 FMUL R4, R4, 1.175494350822287508e-38 ;  /* 0x0080000004048820 */ /* 0x001fe20000400000 */
[----:B------:R-:W-:Y:S06]  /*4890*/  BRA `(.L_x_1209) ;  /* 0x0000000800287947 */ /* 0x000fec0003800000 */
.L_x_1217:
        /* <DEDUP_REMOVED lines=13> */
[----:B------:R-:W-:-:S05]  /*4970*/  VIADDMNMX.U32 R5, R5, R6, 0x4, !PT ;  /* 0x0000000405057446 */ /* 0x000fca0007800006 */
[----:B------:R-:W-:-:S05]  /*4980*/  VIADD R5, R5, 0xfffffffc ;  /* 0xfffffffc05057836 */ /* 0x000fca0000000000 */
[C---:B------:R-:W-:Y:S02]  /*4990*/  SHF.L.U32 R6, R0.reuse, R5, RZ ;  /* 0x0000000500067219 */ /* 0x040fe400000006ff */
[----:B------:R-:W-:Y:S01]  /*49a0*/  SHF.L.U32 R7, R5, 0x17, RZ ;  /* 0x0000001705077819 */ /* 0x000fe200000006ff */
        /* <DEDUP_REMOVED lines=8> */
.L_x_1220:
[----:B------:R-:W2:Y:S02]  /*4a30*/  LDG.E.U8 R2, desc[UR36][R2.64] ;  /* 0x0000002402027981 */ /* 0x000ea4000c1e1100 */
        /* <DEDUP_REMOVED lines=9> */
[----:B------:R-:W-:Y:S01]  /*4ad0*/  LOP3.LUT R4, R0, 0x80000000, R5, 0xf8, !PT ;  /* 0x8000000000047812 */ /* 0x000fe200078ef805 */
[----:B------:R-:W-:Y:S06]  /*4ae0*/  BRA `(.L_x_1209) ;  /* 0x0000000400947947 */ /* 0x000fec0003800000 */
.L_x_1219:
[----:B------:R-:W2:Y:S02]  /*4af0*/  LDG.E.U16 R2, desc[UR36][R2.64] ;  /* 0x0000002402027981 */ /* 0x000ea4000c1e1500 */
[----:B--2---:R-:W-:Y:S01]  /*4b00*/  IMAD.U32 R4, R2, 0x10000, RZ ;  /* 0x0001000002047824 */ /* 0x004fe200078e00ff */
[----:B------:R-:W-:Y:S06]  /*4b10*/  BRA `(.L_x_1209) ;  /* 0x0000000400887947 */ /* 0x000fec0003800000 */
.L_x_1216:
        /* <DEDUP_REMOVED lines=11> */
.L_x_1223:
[----:B------:R-:W2:Y:S01]  /*4bd0*/  LDG.E.U8 R3, desc[UR36][R2.64] ;  /* 0x0000002402037981 */ /* 0x000ea2000c1e1100 */
[----:B------:R-:W-:Y:S01]  /*4be0*/  HFMA2 R4, -RZ, RZ, 0, 0 ;  /* 0x00000000ff047431 */ /* 0x000fe200000001ff */
        /* <DEDUP_REMOVED lines=18> */
.L_x_1225:
[----:B------:R-:W-:Y:S05]  /*4d10*/  BSYNC.RECONVERGENT B0 ;  /* 0x0000000000007941 */ /* 0x000fea0003800200 */
.L_x_1224:
[----:B------:R-:W-:Y:S01]  /*4d20*/  IMAD.SHL.U32 R0, R0, 0x100000, RZ ;  /* 0x0010000000007824 */ /* 0x000fe200078e00ff */
[----:B------:R-:W-:-:S04]  /*4d30*/  LEA R2, R2, 0x3b800000, 0x17 ;  /* 0x3b80000002027811 */ /* 0x000fc800078eb8ff */
[----:B------:R-:W-:Y:S01]  /*4d40*/  LOP3.LUT R4, R2, R0, R7, 0xfe, !PT ;  /* 0x0000000002047212 */ /* 0x000fe200078efe07 */
[----:B------:R-:W-:Y:S06]  /*4d50*/  BRA `(.L_x_1209) ;  /* 0x0000000000f87947 */ /* 0x000fec0003800000 */
.L_x_1222:
[----:B------:R-:W2:Y:S01]  /*4d60*/  LDG.E.U8 R3, desc[UR36][R2.64] ;  /* 0x0000002402037981 */ /* 0x000ea2000c1e1100 */
[----:B------:R-:W-:Y:S01]  /*4d70*/  IMAD.MOV.U32 R4, RZ, RZ, RZ ;  /* 0x000000ffff047224 */ /* 0x000fe200078e00ff */
        /* <DEDUP_REMOVED lines=18> */
.L_x_1227:
[----:B------:R-:W-:Y:S05]  /*4ea0*/  BSYNC.RECONVERGENT B0 ;  /* 0x0000000000007941 */ /* 0x000fea0003800200 */
.L_x_1226:
[----:B------:R-:W-:Y:S02]  /*4eb0*/  SHF.L.U32 R0, R0, 0x15, RZ ;  /* 0x0000001500007819 */ /* 0x000fe400000006ff */
[----:B------:R-:W-:-:S04]  /*4ec0*/  LEA R2, R2, 0x37800000, 0x17 ;  /* 0x3780000002027811 */ /* 0x000fc800078eb8ff */
[----:B------:R-:W-:Y:S01]  /*4ed0*/  LOP3.LUT R4, R2, R0, R7, 0xfe, !PT ;  /* 0x0000000002047212 */ /* 0x000fe200078efe07 */
[----:B------:R-:W-:Y:S06]  /*4ee0*/  BRA `(.L_x_1209) ;  /* 0x0000000000947947 */ /* 0x000fec0003800000 */
.L_x_1221:
        /* <DEDUP_REMOVED lines=11> */
[----:B------:R-:W-:Y:S01]  /*4fa0*/  @!P0 IMAD.MOV.U32 R4, RZ, RZ, 0x7f800001 ;  /* 0x7f800001ff048424 */ /* 0x000fe200078e00ff */
[----:B------:R-:W-:Y:S01]  /*4fb0*/  @P0 SHF.L.U32 R4, R2, 0x17, RZ ;  /* 0x0000001702040819 */ /* 0x000fe200000006ff */
[----:B------:R-:W-:Y:S06]  /*4fc0*/  BRA `(.L_x_1209) ;  /* 0x00000000005c7947 */ /* 0x000fec0003800000 */
.L_x_1208:
        /* <DEDUP_REMOVED lines=16> */
.L_x_1230:
[----:B------:R-:W-:Y:S01]  /*50d0*/  IMAD.MOV.U32 R4, RZ, RZ, RZ ;  /* 0x000000ffff047224 */ /* 0x000fe200078e00ff */
[----:B------:R-:W-:Y:S06]  /*50e0*/  BRA `(.L_x_1209) ;  /* 0x0000000000147947 */ /* 0x000fec0003800000 */
.L_x_1229:
[----:B------:R-:W2:Y:S02]  /*50f0*/  LDG.E.64 R2, desc[UR36][R2.64] ;  /* 0x0000002402027981 */ /* 0x000ea4000c1e1b00 */
[----:B--2---:R0:W1:Y:S01]  /*5100*/  I2F.U64 R4, R2 ;  /* 0x0000000200047312 */ /* 0x0040620000301000 */
[----:B------:R-:W-:Y:S05]  /*5110*/  BRA `(.L_x_1209) ;  /* 0x0000000000087947 */ /* 0x000fea0003800000 */
.L_x_1228:
[----:B------:R-:W2:Y:S02]  /*5120*/  LDG.E R2, desc[UR36][R2.64] ;  /* 0x0000002402027981 */ /* 0x000ea4000c1e1900 */
[----:B--2---:R-:W-:-:S07]  /*5130*/  I2FP.F32.U32 R4, R2 ;  /* 0x0000000200047245 */ /* 0x004fce0000201000 */
.L_x_1209:
[----:B------:R-:W-:Y:S05]  /*5140*/  BSYNC.RECONVERGENT B6 ;  /* 0x0000000000067941 */ /* 0x000fea0003800200 */
.L_x_1203:
[----:B------:R-:W2:Y:S01]  /*5150*/  LDCU.64 UR6, c[0x0][0x580] ;  /* 0x0000b000ff0677ac */ /* 0x000ea20008000a00 */
[C---:B01---5:R-:W-:Y:S02]  /*5160*/  FSETP.NAN.FTZ.AND P0, PT, |R4|.reuse, |R4|, PT ;  /* 0x400000040400720b */ /* 0x063fe40003f18200 */
[----:B------:R-:W-:Y:S01]  /*5170*/  FSETP.GEU.FTZ.AND P1, PT, R4, RZ, PT ;  /* 0x000000ff0400720b */ /* 0x000fe20003f3e000 */
[----:B------:R-:W-:-:S04]  /*5180*/  UPRMT UR4, UR42, 0x9910, URZ ;  /* 0x000099102a047896 */ /* 0x000fc800080000ff */
[----:B------:R-:W-:-:S06]  /*5190*/  UISETP.GT.AND UP0, UPT, UR4, 0x9, UPT ;  /* 0x000000090400788c */ /* 0x000fcc000bf04270 */
[----:B------:R-:W-:Y:S02]  /*51a0*/  @!P0 FSEL R4, RZ, 3.1415927410125732422, P1 ;  /* 0x40490fdbff048808 */ /* 0x000fe40000800000 */
[----:B--234-:R-:W-:-:S05]  /*51b0*/  IADD3 R2, P2, PT, R16, UR6, RZ ;  /* 0x0000000610027c10 */ /* 0x01cfca000ff5e0ff */
[----:B------:R-:W-:Y:S01]  /*51c0*/  IMAD.X R3, RZ, RZ, UR7, P2 ;  /* 0x00000007ff037e24 */ /* 0x000fe200090e06ff */
        /* <DEDUP_REMOVED lines=12> */
.L_x_1234:
[----:B------:R-:W0:Y:S02]  /*5290*/  F2I.S64.TRUNC R4, R4 ;  /* 0x0000000400047311 */ /* 0x000e24000020d900 */
[----:B0-----:R-:W-:-:S05]  /*52a0*/  MOV R7, R4 ;  /* 0x0000000400077202 */ /* 0x001fca0000000f00 */
[----:B------:R3:W-:Y:S01]  /*52b0*/  STG.E.U8 desc[UR36][R2.64], R7 ;  /* 0x0000000702007986 */ /* 0x0007e2000c101124 */
[----:B------:R-:W-:Y:S05]  /*52c0*/  BRA `(.L_x_1236) ;  /* 0x0000000c00287947 */ /* 0x000fea0003800000 */
.L_x_1233:
        /* <DEDUP_REMOVED lines=9> */
.L_x_1238:
[----:B------:R-:W0:Y:S02]  /*5360*/  F2I.FTZ.TRUNC.NTZ R5, R4 ;  /* 0x0000000400057305 */ /* 0x000e24000021f100 */
[----:B0-----:R2:W-:Y:S01]  /*5370*/  STG.E desc[UR36][R2.64], R5 ;  /* 0x0000000502007986 */ /* 0x0015e2000c101924 */
[----:B------:R-:W-:Y:S05]  /*5380*/  BRA `(.L_x_1236) ;  /* 0x0000000800f87947 */ /* 0x000fea0003800000 */
.L_x_1237:
[----:B------:R-:W0:Y:S02]  /*5390*/  F2I.FTZ.TRUNC.NTZ R5, R4 ;  /* 0x0000000400057305 */ /* 0x000e24000021f100 */
[----:B0-----:R0:W-:Y:S01]  /*53a0*/  STG.E.U16 desc[UR36][R2.64], R5 ;  /* 0x0000000502007986 */ /* 0x0011e2000c101524 */
[----:B------:R-:W-:Y:S05]  /*53b0*/  BRA `(.L_x_1236) ;  /* 0x0000000800ec7947 */ /* 0x000fea0003800000 */
.L_x_1232:
        /* <DEDUP_REMOVED lines=8> */
.L_x_1240:
[----:B------:R-:W-:-:S05]  /*5440*/  F2FP.F16.F32.PACK_AB R4, RZ, R4 ;  /* 0x00000004ff04723e */ /* 0x000fca00000000ff */
[----:B------:R0:W-:Y:S01]  /*5450*/  STG.E.U16 desc[UR36][R2.64], R4 ;  /* 0x0000000402007986 */ /* 0x0001e2000c101524 */
[----:B------:R-:W-:Y:S05]  /*5460*/  BRA `(.L_x_1236) ;  /* 0x0000000800c07947 */ /* 0x000fea0003800000 */
.L_x_1239:
        /* <DEDUP_REMOVED lines=9> */
.L_x_1242:
[----:B------:R-:W-:-:S04]  /*5500*/  F2FP.F16.F32.PACK_AB R5, RZ, R4 ;  /* 0x00000004ff05723e */ /* 0x000fc800000000ff */
[----:B------:R-:W-:-:S05]  /*5510*/  PRMT R5, R5, 0x5410, RZ ;  /* 0x0000541005057816 */ /* 0x000fca00000000ff */
[----:B------:R0:W-:Y:S01]  /*5520*/  STG.E desc[UR36][R2.64], R5 ;  /* 0x0000000502007986 */ /* 0x0001e2000c101924 */
[----:B------:R-:W-:Y:S05]  /*5530*/  BRA `(.L_x_1236) ;  /* 0x00000008008c7947 */ /* 0x000fea0003800000 */
.L_x_1241:
[----:B------:R-:W-:-:S06]  /*5540*/  FMUL.FTZ R4, R4, 1 ;  /* 0x3f80000004047820 */ /* 0x000fcc0000410000 */
[----:B------:R-:W0:Y:S02]  /*5550*/  F2F.F64.F32 R4, R4 ;  /* 0x0000000400047310 */ /* 0x000e240000201800 */
[----:B0-----:R0:W-:Y:S01]  /*5560*/  STG.E.64 desc[UR36][R2.64], R4 ;  /* 0x0000000402007986 */ /* 0x0011e2000c101b24 */
[----:B------:R-:W-:Y:S05]  /*5570*/  BRA `(.L_x_1236) ;  /* 0x00000008007c7947 */ /* 0x000fea0003800000 */
.L_x_1231:
        /* <DEDUP_REMOVED lines=13> */
.L_x_1246:
        /* <DEDUP_REMOVED lines=16> */
.L_x_1249:
[----:B------:R-:W-:-:S04]  /*5750*/  SHF.R.U32.HI R4, RZ, 0x18, R4 ;  /* 0x00000018ff047819 */ /* 0x000fc80000011604 */
[----:B------:R-:W-:-:S04]  /*5760*/  LOP3.LUT R4, R5, 0x80, R4, 0xf8, !PT ;  /* 0x0000008005047812 */ /* 0x000fc800078ef804 */
[----:B------:R-:W-:-:S07]  /*5770*/  PRMT R0, R4, 0x7610, R0 ;  /* 0x0000761004007816 */ /* 0x000fce0000000000 */
.L_x_1248:
[----:B------:R-:W-:Y:S05]  /*5780*/  BSYNC.RECONVERGENT B0 ;  /* 0x0000000000007941 */ /* 0x000fea0003800200 */
.L_x_1247:
[----:B------:R0:W-:Y:S01]  /*5790*/  STG.E.U8 desc[UR36][R2.64], R0 ;  /* 0x0000000002007986 */ /* 0x0001e2000c101124 */
[----:B------:R-:W-:Y:S05]  /*57a0*/  BRA `(.L_x_1236) ;  /* 0x0000000400f07947 */ /* 0x000fea0003800000 */
.L_x_1245:
[----:B------:R-:W-:Y:S01]  /*57b0*/  LOP3.LUT R6, R4, 0x7fffffff, RZ, 0xc0, !PT ;  /* 0x7fffffff04067812 */ /* 0x000fe200078ec0ff */
        /* <DEDUP_REMOVED lines=15> */
.L_x_1252:
[----:B------:R-:W-:-:S04]  /*58b0*/  SHF.R.U32.HI R4, RZ, 0x18, R4 ;  /* 0x00000018ff047819 */ /* 0x000fc80000011604 */
[----:B------:R-:W-:-:S04]  /*58c0*/  LOP3.LUT R5, R5, 0x80, R4, 0xf8, !PT ;  /* 0x0000008005057812 */ /* 0x000fc800078ef804 */
[----:B------:R-:W-:-:S07]  /*58d0*/  PRMT R0, R5, 0x7610, R0 ;  /* 0x0000761005007816 */ /* 0x000fce0000000000 */
.L_x_1251:
[----:B------:R-:W-:Y:S05]  /*58e0*/  BSYNC.RECONVERGENT B0 ;  /* 0x0000000000007941 */ /* 0x000fea0003800200 */
.L_x_1250:
[----:B------:R0:W-:Y:S01]  /*58f0*/  STG.E.U8 desc[UR36][R2.64], R0 ;  /* 0x0000000002007986 */ /* 0x0001e2000c101124 */
[----:B------:R-:W-:Y:S05]  /*5900*/  BRA `(.L_x_1236) ;  /* 0x0000000400987947 */ /* 0x000fea0003800000 */
.L_x_1244:
[----:B------:R-:W-:-:S09]  /*5910*/  UISETP.NE.AND UP0, UPT, UR4, 0x1c, UPT ;  /* 0x0000001c0400788c */ /* 0x000fd2000bf05270 */
[----:B------:R-:W-:Y:S05]  /*5920*/  BRA.U !UP0, `(.L_x_1253) ;  /* 0x0000000108587547 */ /* 0x000fea000b800000 */
[----:B------:R-:W-:-:S09]  /*5930*/  UISETP.NE.AND UP0, UPT, UR4, 0x1d, UPT ;  /* 0x0000001d0400788c */ /* 0x000fd2000bf05270 */
[----:B------:R-:W-:Y:S05]  /*5940*/  BRA.U !UP0, `(.L_x_1254) ;  /* 0x0000000108447547 */ /* 0x000fea000b800000 */
[----:B------:R-:W-:-:S09]  /*5950*/  UISETP.NE.AND UP0, UPT, UR4, 0x2c, UPT ;  /* 0x0000002c0400788c */ /* 0x000fd2000bf05270 */
[----:B------:R-:W-:Y:S05]  /*5960*/  BRA.U UP0, `(.L_x_1235) ;  /* 0x0000000100a87547 */ /* 0x000fea000b800000 */
        /* <DEDUP_REMOVED lines=15> */
.L_x_1254:
[----:B------:R-:W0:Y:S02]  /*5a60*/  F2I.U64.TRUNC R4, R4 ;  /* 0x0000000400047311 */ /* 0x000e24000020d800 */
[----:B0-----:R0:W-:Y:S01]  /*5a70*/  STG.E.64 desc[UR36][R2.64], R4 ;  /* 0x0000000402007986 */ /* 0x0011e2000c101b24 */
[----:B------:R-:W-:Y:S05]  /*5a80*/  BRA `(.L_x_1236) ;  /* 0x0000000400387947 */ /* 0x000fea0003800000 */
.L_x_1253:
[----:B------:R-:W0:Y:S02]  /*5a90*/  F2I.FTZ.U32.TRUNC.NTZ R5, R4 ;  /* 0x0000000400057305 */ /* 0x000e24000021f000 */
[----:B0-----:R0:W-:Y:S01]  /*5aa0*/  STG.E desc[UR36][R2.64], R5 ;  /* 0x0000000502007986 */ /* 0x0011e2000c101924 */
[----:B------:R-:W-:Y:S05]  /*5ab0*/  BRA `(.L_x_1236) ;  /* 0x00000004002c7947 */ /* 0x000fea0003800000 */
.L_x_1243:
        /* <DEDUP_REMOVED lines=10> */
.L_x_1256:
[----:B------:R-:W-:Y:S01]  /*5b60*/  FMUL.FTZ R4, R4, 1 ;  /* 0x3f80000004047820 */ /* 0x000fe20000410000 */
[----:B------:R-:W-:-:S05]  /*5b70*/  CS2R R6, SRZ ;  /* 0x0000000000067805 */ /* 0x000fca000001ff00 */
[----:B------:R-:W0:Y:S02]  /*5b80*/  F2F.F64.F32 R4, R4 ;  /* 0x0000000400047310 */ /* 0x000e240000201800 */
[----:B0-----:R0:W-:Y:S01]  /*5b90*/  STG.E.128 desc[UR36][R2.64], R4 ;  /* 0x0000000402007986 */ /* 0x0011e2000c101d24 */
[----:B------:R-:W-:Y:S05]  /*5ba0*/  BRA `(.L_x_1236) ;  /* 0x0000000000f07947 */ /* 0x000fea0003800000 */
.L_x_1255:
[----:B------:R-:W-:-:S09]  /*5bb0*/  UISETP.NE.AND UP0, UPT, UR4, 0xf, UPT ;  /* 0x0000000f0400788c */ /* 0x000fd2000bf05270 */
[----:B------:R-:W-:Y:S05]  /*5bc0*/  BRA.U !UP0, `(.L_x_1257) ;  /* 0x0000000108e07547 */ /* 0x000fea000b800000 */
[----:B------:R-:W-:-:S09]  /*5bd0*/  UISETP.NE.AND UP0, UPT, UR4, 0x17, UPT ;  /* 0x000000170400788c */ /* 0x000fd2000bf05270 */
[----:B------:R-:W-:Y:S05]  /*5be0*/  BRA.U !UP0, `(.L_x_1258) ;  /* 0x00000001088c7547 */ /* 0x000fea000b800000 */
[----:B------:R-:W-:-:S09]  /*5bf0*/  UISETP.NE.AND UP0, UPT, UR4, 0x18, UPT ;  /* 0x000000180400788c */ /* 0x000fd2000bf05270 */
[----:B------:R-:W-:Y:S05]  /*5c00*/  BRA.U !UP0, `(.L_x_1259) ;  /* 0x0000000108447547 */ /* 0x000fea000b800000 */
.L_x_1235:
        /* <DEDUP_REMOVED lines=16> */
.L_x_1260:
[----:B------:R-:W-:Y:S05]  /*5d10*/  BRA `(.L_x_1236) ;  /* 0x0000000000947947 */ /* 0x000fea0003800000 */
.L_x_1259:
        /* <DEDUP_REMOVED lines=12> */
.L_x_1262:
[----:B------:R-:W-:Y:S05]  /*5de0*/  BSYNC.RECONVERGENT B0 ;  /* 0x0000000000007941 */ /* 0x000fea0003800200 */
.L_x_1261:
[----:B------:R-:W-:-:S05]  /*5df0*/  LOP3.LUT R5, R0, 0x80, R7, 0xf8, !PT ;  /* 0x0000008000057812 */ /* 0x000fca00078ef807 */
[----:B------:R0:W-:Y:S01]  /*5e00*/  STG.E.U8 desc[UR36][R2.64], R5 ;  /* 0x0000000502007986 */ /* 0x0001e2000c101124 */
[----:B------:R-:W-:Y:S05]  /*5e10*/  BRA `(.L_x_1236) ;  /* 0x0000000000547947 */ /* 0x000fea0003800000 */
.L_x_1258:
        /* <DEDUP_REMOVED lines=11> */
.L_x_1264:
[----:B------:R-:W-:Y:S02]  /*5ed0*/  ISETP.GT.U32.AND P0, PT, R6, 0x7f800000, PT ;  /* 0x7f8000000600780c */ /* 0x000fe40003f04070 */
[----:B------:R-:W-:-:S04]  /*5ee0*/  MOV R0, 0x7f ;  /* 0x0000007f00007802 */ /* 0x000fc80000000f00 */
[----:B------:R-:W-:-:S07]  /*5ef0*/  SEL R0, R0, 0x7c, P0 ;  /* 0x0000007c00007807 */ /* 0x000fce0000000000 */
.L_x_1265:
[----:B------:R-:W-:Y:S05]  /*5f00*/  BSYNC.RECONVERGENT B0 ;  /* 0x0000000000007941 */ /* 0x000fea0003800200 */
.L_x_1263:
[----:B------:R-:W-:-:S04]  /*5f10*/  SHF.R.U32.HI R5, RZ, 0x18, R4 ;  /* 0x00000018ff057819 */ /* 0x000fc80000011604 */
[----:B------:R-:W-:-:S05]  /*5f20*/  LOP3.LUT R5, R0, 0x80, R5, 0xf8, !PT ;  /* 0x0000008000057812 */ /* 0x000fca00078ef805 */
[----:B------:R0:W-:Y:S01]  /*5f30*/  STG.E.U8 desc[UR36][R2.64], R5 ;  /* 0x0000000502007986 */ /* 0x0001e2000c101124 */
[----:B------:R-:W-:Y:S05]  /*5f40*/  BRA `(.L_x_1236) ;  /* 0x0000000000087947 */ /* 0x000fea0003800000 */
.L_x_1257:
[----:B------:R-:W-:-:S05]  /*5f50*/  F2FP.BF16.F32.PACK_AB R4, RZ, R4 ;  /* 0x00000004ff04723e */ /* 0x000fca00000010ff */
[----:B------:R0:W-:Y:S02]  /*5f60*/  STG.E.U16 desc[UR36][R2.64], R4 ;  /* 0x0000000402007986 */ /* 0x0001e4000c101524 */
.L_x_1236:
[----:B------:R-:W-:-:S07]  /*5f70*/  VIADD R17, R17, 0x80 ;  /* 0x0000008011117836 */ /* 0x000fce0000000000 */
.L_x_1201:
[----:B------:R-:W-:Y:S05]  /*5f80*/  BSYNC.RECONVERGENT B7 ;  /* 0x0000000000077941 */ /* 0x000fea0003800200 */
.L_x_1200:
[----:B------:R-:W5:Y:S01]  /*5f90*/  LDCU UR4, c[0x0][0x380] ;  /* 0x00007000ff0477ac */ /* 0x000f620008000800 */
[----:B------:R-:W-:Y:S01]  /*5fa0*/  BSSY.RECONVERGENT B7, `(.L_x_1266) ;  /* 0x00002f4000077945 */ /* 0x000fe20003800200 */
[----:B-----5:R-:W-:-:S13]  /*5fb0*/  ISETP.GE.AND P0, PT, R17, UR4, PT ;  /* 0x0000000411007c0c */ /* 0x020fda000bf06270 */
[----:B------:R-:W-:Y:S05]  /*5fc0*/  @P0 BRA `(.L_x_1267) ;  /* 0x0000002c00c40947 */ /* 0x000fea0003800000 */
[----:B------:R-:W5:Y:S01]  /*5fd0*/  LDCU UR4, c[0x0][0x388] ;  /* 0x00007100ff0477ac */ /* 0x000f620008000800 */
[----:B------:R-:W-:Y:S02]  /*5fe0*/  HFMA2 R16, -RZ, RZ, 0, 0 ;  /* 0x00000000ff107431 */ /* 0x000fe400000001ff */
[----:B0--34-:R-:W-:Y:S01]  /*5ff0*/  IMAD.MOV.U32 R0, RZ, RZ, RZ ;  /* 0x000000ffff007224 */ /* 0x019fe200078e00ff */
[----:B-----5:R-:W-:-:S09]  /*6000*/  UISETP.NE.AND UP0, UPT, UR4, URZ, UPT ;  /* 0x000000ff0400728c */ /* 0x020fd2000bf05270 */
[----:B------:R-:W-:Y:S05]  /*6010*/  BRA.U !UP0, `(.L_x_1268) ;  /* 0x0000001108a87547 */ /* 0x000fea000b800000 */
[----:B------:R-:W1:Y:S01]  /*6020*/  LDCU.64 UR4, c[0x0][0x390] ;  /* 0x00007200ff0477ac */ /* 0x000e620008000a00 */
[----:B------:R-:W-:Y:S01]  /*6030*/  IMAD.MOV.U32 R16, RZ, RZ, RZ ;  /* 0x000000ffff107224 */ /* 0x000fe200078e00ff */
[----:B------:R-:W0:Y:S01]  /*6040*/  LDCU UR6, c[0x0][0x38c] ;  /* 0x00007180ff0677ac */ /* 0x000e220008000800 */
[----:B------:R-:W3:Y:S01]  /*6050*/  LDCU.64 UR8, c[0x0][0x4b8] ;  /* 0x00009700ff0877ac */ /* 0x000ee20008000a00 */
[----:B------:R-:W-:Y:S01]  /*6060*/  UISETP.NE.AND UP0, UPT, UR40, URZ, UPT ;  /* 0x000000ff2800728c */ /* 0x000fe2000bf05270 */
[----:B-12---:R-:W-:-:S05]  /*6070*/  IMAD.HI.U32 R2, R17, UR4, R16 ;  /* 0x0000000411027c27 */ /* 0x006fca000f8e0010 */
[----:B------:R-:W-:-:S05]  /*6080*/  SHF.R.U32.HI R3, RZ, UR5, R2 ;  /* 0x00000005ff037c19 */ /* 0x000fca0008011602 */
        /* <DEDUP_REMOVED lines=286> */
[----:B------:R-:W-:-:S05]  /*7270*/  SHF.R.U32.HI R2, RZ, UR5, R2 ;  /* 0x00000005ff027c19 */ /* 0x000fca0008011602 */
[----:B------:R-:W-:-:S04]  /*7280*/  IMAD.MOV R3, RZ, RZ, -R2 ;  /* 0x000000ffff037224 */ /* 0x000fc800078e0a02 */
[----:B-1----:R-:W-:-:S04]  /*7290*/  IMAD R5, R3, UR6, R5 ;  /* 0x0000000603057c24 */ /* 0x002fc8000f8e0205 */
[C---:B--2---:R-:W-:Y:S02]  /*72a0*/  IMAD R16, R5.reuse, UR8, R16 ;  /* 0x0000000805107c24 */ /* 0x044fe4000f8e0210 */
[----:B------:R-:W-:-:S07]  /*72b0*/  IMAD R0, R5, UR9, R0 ;  /* 0x0000000905007c24 */ /* 0x000fce000f8e0200 */
.L_x_1268:
[----:B------:R-:W1:Y:S01]  /*72c0*/  LDCU.64 UR6, c[0x0][0x588] ;  /* 0x0000b100ff0677ac */ /* 0x000e620008000a00 */
[----:B------:R-:W-:Y:S01]  /*72d0*/  BSSY.RECONVERGENT B6, `(.L_x_1269) ;  /* 0x00000dd000067945 */ /* 0x000fe20003800200 */
[----:B------:R-:W-:-:S04]  /*72e0*/  UPRMT UR4, UR41, 0x9910, URZ ;  /* 0x0000991029047896 */ /* 0x000fc800080000ff */
[----:B------:R-:W-:Y:S01]  /*72f0*/  UISETP.GT.AND UP0, UPT, UR4, 0x9, UPT ;  /* 0x000000090400788c */ /* 0x000fe2000bf04270 */
[----:B-12---:R-:W-:-:S04]  /*7300*/  IADD3 R2, P0, PT, R0, UR6, RZ ;  /* 0x0000000600027c10 */ /* 0x006fc8000ff1e0ff */
        /* <DEDUP_REMOVED lines=13> */
.L_x_1273:
[----:B------:R-:W2:Y:S02]  /*73e0*/  LDG.E.U8 R2, desc[UR36][R2.64] ;  /* 0x0000002402027981 */ /* 0x000ea4000c1e1100 */
[----:B--2---:R-:W-:Y:S01]  /*73f0*/  I2FP.F32.U32 R4, R2 ;  /* 0x0000000200047245 */ /* 0x004fe20000201000 */
[----:B------:R-:W-:Y:S06]  /*7400*/  BRA `(.L_x_1275) ;  /* 0x0000000c00247947 */ /* 0x000fec0003800000 */
.L_x_1272:
        /* <DEDUP_REMOVED lines=9> */
.L_x_1277:
[----:B------:R-:W2:Y:S02]  /*74a0*/  LDG.E R2, desc[UR36][R2.64] ;  /* 0x0000002402027981 */ /* 0x000ea4000c1e1900 */
[----:B--2---:R-:W-:Y:S01]  /*74b0*/  I2FP.F32.S32 R4, R2 ;  /* 0x0000000200047245 */ /* 0x004fe20000201400 */
[----:B------:R-:W-:Y:S06]  /*74c0*/  BRA `(.L_x_1275) ;  /* 0x0000000800f47947 */ /* 0x000fec0003800000 */
.L_x_1276:
[----:B------:R-:W2:Y:S02]  /*74d0*/  LDG.E.U16 R2, desc[UR36][R2.64] ;  /* 0x0000002402027981 */ /* 0x000ea4000c1e1500 */
[----:B--2---:R2:W3:Y:S01]  /*74e0*/  I2F.S16 R4, R2 ;  /* 0x0000000200047306 */ /* 0x0044e20000101400 */
[----:B------:R-:W-:Y:S05]  /*74f0*/  BRA `(.L_x_1275) ;  /* 0x0000000800e87947 */ /* 0x000fea0003800000 */
.L_x_1271:
        /* <DEDUP_REMOVED lines=8> */
.L_x_1279:
[----:B------:R-:W2:Y:S02]  /*7580*/  LDG.E.U16 R2, desc[UR36][R2.64] ;  /* 0x0000002402027981 */ /* 0x000ea4000c1e1500 */
[----:B--2---:R-:W-:Y:S01]  /*7590*/  HADD2.F32 R4, -RZ, R2.H0_H0 ;  /* 0x20000002ff047230 */ /* 0x004fe20000004100 */
[----:B------:R-:W-:Y:S06]  /*75a0*/  BRA `(.L_x_1275) ;  /* 0x0000000800bc7947 */ /* 0x000fec0003800000 */
.L_x_1278:
        /* <DEDUP_REMOVED lines=8> */
.L_x_1281:
[----:B------:R-:W2:Y:S02]  /*7630*/  LDG.E.U16 R2, desc[UR36][R2.64] ;  /* 0x0000002402027981 */ /* 0x000ea4000c1e1500 */
[----:B--2---:R-:W-:Y:S01]  /*7640*/  HADD2.F32 R4, -RZ, R2.H0_H0 ;  /* 0x20000002ff047230 */ /* 0x004fe20000004100 */
[----:B------:R-:W-:Y:S06]  /*7650*/  BRA `(.L_x_1275) ;  /* 0x0000000800907947 */ /* 0x000fec0003800000 */
.L_x_1280:
[----:B------:R-:W2:Y:S01]  /*7660*/  LDG.E.64 R2, desc[UR36][R2.64] ;  /* 0x0000002402027981 */ /* 0x000ea2000c1e1b00 */
[----:B------:R-:W-:Y:S01]  /*7670*/  UMOV UR4, 0xf0000000 ;  /* 0xf000000000047882 */ /* 0x000fe20000000000 */
[----:B------:R-:W-:Y:S01]  /*7680*/  UMOV UR5, 0x380fffff ;  /* 0x380fffff00057882 */ /* 0x000fe20000000000 */
[----:B--2---:R-:W0:Y:S01]  /*7690*/  F2F.F32.F64 R4, R2 ;  /* 0x0000000200047310 */ /* 0x004e220000301000 */
[----:B------:R-:W-:-:S14]  /*76a0*/  DSETP.GEU.AND P0, PT, |R2|, UR4, PT ;  /* 0x0000000402007e2a */ /* 0x000fdc000bf0e200 */
[----:B0-----:R-:W-:Y:S01]  /*76b0*/  @!P0 FMUL R4, R4, 1.175494350822287508e-38 ;  /* 0x0080000004048820 */ /* 0x001fe20000400000 */
[----:B------:R-:W-:Y:S06]  /*76c0*/  BRA `(.L_x_1275) ;  /* 0x0000000800747947 */ /* 0x000fec0003800000 */
.L_x_1270:
        /* <DEDUP_REMOVED lines=12> */
.L_x_1284:
[----:B------:R-:W2:Y:S01]  /*7790*/  LDG.E.64 R2, desc[UR36][R2.64] ;  /* 0x0000002402027981 */ /* 0x000ea2000c1e1b00 */
[----:B------:R-:W-:Y:S01]  /*77a0*/  UMOV UR4, 0xf0000000 ;  /* 0xf000000000047882 */ /* 0x000fe20000000000 */
[----:B------:R-:W-:Y:S01]  /*77b0*/  UMOV UR5, 0x380fffff ;  /* 0x380fffff00057882 */ /* 0x000fe20000000000 */
[----:B--2---:R-:W0:Y:S01]  /*77c0*/  F2F.F32.F64 R4, R2 ;  /* 0x0000000200047310 */ /* 0x004e220000301000 */
[----:B------:R-:W-:-:S14]  /*77d0*/  DSETP.GEU.AND P0, PT, |R2|, UR4, PT ;  /* 0x0000000402007e2a */ /* 0x000fdc000bf0e200 */
[----:B0-----:R-:W-:Y:S01]  /*77e0*/  @!P0 FMUL R4, R4, 1.175494350822287508e-38 ;  /* 0x0080000004048820 */ /* 0x001fe20000400000 */
[----:B------:R-:W-:Y:S06]  /*77f0*/  BRA `(.L_x_1275) ;  /* 0x0000000800287947 */ /* 0x000fec0003800000 */
.L_x_1283:
        /* <DEDUP_REMOVED lines=21> */
[----:B------:R-:W-:-:S04]  /*7950*/  LOP3.LUT R5, R6, 0x7f800000, R5, 0xf8, !PT ;  /* 0x7f80000006057812 */ /* 0x000fc800078ef805 */
[----:B------:R-:W-:-:S04]  /*7960*/  SEL R5, R5, RZ, P0 ;  /* 0x000000ff05057207 */ /* 0x000fc80000000000 */
[----:B------:R-:W-:Y:S01]  /*7970*/  LOP3.LUT R4, R5, 0x80000000, R4, 0xf8, !PT ;  /* 0x8000000005047812 */ /* 0x000fe200078ef804 */
[----:B------:R-:W-:Y:S06]  /*7980*/  BRA `(.L_x_1275) ;  /* 0x0000000400c47947 */ /* 0x000fec0003800000 */
.L_x_1286:
[----:B------:R-:W2:Y:S02]  /*7990*/  LDG.E.U8 R2, desc[UR36][R2.64] ;  /* 0x0000002402027981 */ /* 0x000ea4000c1e1100 */
        /* <DEDUP_REMOVED lines=11> */
.L_x_1285:
[----:B------:R-:W2:Y:S02]  /*7a50*/  LDG.E.U16 R2, desc[UR36][R2.64] ;  /* 0x0000002402027981 */ /* 0x000ea4000c1e1500 */
[----:B--2---:R-:W-:Y:S01]  /*7a60*/  IMAD.U32 R4, R2, 0x10000, RZ ;  /* 0x0001000002047824 */ /* 0x004fe200078e00ff */
[----:B------:R-:W-:Y:S06]  /*7a70*/  BRA `(.L_x_1275) ;  /* 0x0000000400887947 */ /* 0x000fec0003800000 */
.L_x_1282:
        /* <DEDUP_REMOVED lines=11> */
.L_x_1289:
        /* <DEDUP_REMOVED lines=20> */
.L_x_1291:
[----:B------:R-:W-:Y:S05]  /*7c70*/  BSYNC.RECONVERGENT B0 ;  /* 0x0000000000007941 */ /* 0x000fea0003800200 */
.L_x_1290:
[----:B------:R-:W-:Y:S02]  /*7c80*/  SHF.L.U32 R0, R0, 0x14, RZ ;  /* 0x0000001400007819 */ /* 0x000fe400000006ff */
[----:B------:R-:W-:-:S04]  /*7c90*/  LEA R2, R2, 0x3b800000, 0x17 ;  /* 0x3b80000002027811 */ /* 0x000fc800078eb8ff */
[----:B------:R-:W-:Y:S01]  /*7ca0*/  LOP3.LUT R4, R2, R0, R7, 0xfe, !PT ;  /* 0x0000000002047212 */ /* 0x000fe200078efe07 */
[----:B------:R-:W-:Y:S06]  /*7cb0*/  BRA `(.L_x_1275) ;  /* 0x0000000000f87947 */ /* 0x000fec0003800000 */
.L_x_1288:
        /* <DEDUP_REMOVED lines=20> */
.L_x_1293:
[----:B------:R-:W-:Y:S05]  /*7e00*/  BSYNC.RECONVERGENT B0 ;  /* 0x0000000000007941 */ /* 0x000fea0003800200 */
.L_x_1292:
[----:B------:R-:W-:Y:S01]  /*7e10*/  IMAD.SHL.U32 R0, R0, 0x200000, RZ ;  /* 0x0020000000007824 */ /* 0x000fe200078e00ff */
[----:B------:R-:W-:-:S04]  /*7e20*/  LEA R2, R2, 0x37800000, 0x17 ;  /* 0x3780000002027811 */ /* 0x000fc800078eb8ff */
[----:B------:R-:W-:Y:S01]  /*7e30*/  LOP3.LUT R4, R2, R0, R7, 0xfe, !PT ;  /* 0x0000000002047212 */ /* 0x000fe200078efe07 */
[----:B------:R-:W-:Y:S06]  /*7e40*/  BRA `(.L_x_1275) ;  /* 0x0000000000947947 */ /* 0x000fec0003800000 */
.L_x_1287:
[----:B------:R-:W-:-:S09]  /*7e50*/  UISETP.NE.AND UP0, UPT, UR4, 0x1c, UPT ;  /* 0x0000001c0400788c */ /* 0x000fd2000bf05270 */
[----:B------:R-:W-:Y:S05]  /*7e60*/  BRA.U !UP0, `(.L_x_1294) ;  /* 0x0000000108847547 */ /* 0x000fea000b800000 */
[----:B------:R-:W-:-:S09]  /*7e70*/  UISETP.NE.AND UP0, UPT, UR4, 0x1d, UPT ;  /* 0x0000001d0400788c */ /* 0x000fd2000bf05270 */
[----:B------:R-:W-:Y:S05]  /*7e80*/  BRA.U !UP0, `(.L_x_1295) ;  /* 0x0000000108707547 */ /* 0x000fea000b800000 */
[----:B------:R-:W-:-:S09]  /*7e90*/  UISETP.NE.AND UP0, UPT, UR4, 0x2c, UPT ;  /* 0x0000002c0400788c */ /* 0x000fd2000bf05270 */
[----:B------:R-:W-:Y:S05]  /*7ea0*/  BRA.U UP0, `(.L_x_1274) ;  /* 0x0000000100207547 */ /* 0x000fea000b800000 */
[----:B------:R-:W2:Y:S01]  /*7eb0*/  LDG.E.U8 R2, desc[UR36][R2.64] ;  /* 0x0000002402027981 */ /* 0x000ea2000c1e1100 */
[----:B------:R-:W-:Y:S01]  /*7ec0*/  HFMA2 R4, -RZ, RZ, 3.814697265625e-06, 0 ;  /* 0x00400000ff047431 */ /* 0x000fe200000001ff */
[----:B--2---:R-:W-:-:S13]  /*7ed0*/  ISETP.NE.AND P0, PT, R2, RZ, PT ;  /* 0x000000ff0200720c */ /* 0x004fda0003f05270 */
[----:B------:R-:W-:Y:S05]  /*7ee0*/  @!P0 BRA `(.L_x_1275) ;  /* 0x00000000006c8947 */ /* 0x000fea0003800000 */
[----:B------:R-:W-:-:S13]  /*7ef0*/  ISETP.NE.AND P0, PT, R2, 0xff, PT ;  /* 0x000000ff0200780c */ /* 0x000fda0003f05270 */
[----:B------:R-:W-:Y:S02]  /*7f00*/  @!P0 IMAD.MOV.U32 R4, RZ, RZ, 0x7f800001 ;  /* 0x7f800001ff048424 */ /* 0x000fe400078e00ff */
[----:B------:R-:W-:Y:S01]  /*7f10*/  @P0 IMAD.SHL.U32 R4, R2, 0x800000, RZ ;  /* 0x0080000002040824 */ /* 0x000fe200078e00ff */
[----:B------:R-:W-:Y:S06]  /*7f20*/  BRA `(.L_x_1275) ;  /* 0x00000000005c7947 */ /* 0x000fec0003800000 */
.L_x_1274:
        /* <DEDUP_REMOVED lines=16> */
.L_x_1296:
[----:B------:R-:W-:Y:S01]  /*8030*/  MOV R4, RZ ;  /* 0x000000ff00047202 */ /* 0x000fe20000000f00 */
[----:B------:R-:W-:Y:S06]  /*8040*/  BRA `(.L_x_1275) ;  /* 0x0000000000147947 */ /* 0x000fec0003800000 */
.L_x_1295:
[----:B------:R-:W2:Y:S02]  /*8050*/  LDG.E.64 R2, desc[UR36][R2.64] ;  /* 0x0000002402027981 */ /* 0x000ea4000c1e1b00 */
[----:B--2---:R0:W1:Y:S01]  /*8060*/  I2F.U64 R4, R2 ;  /* 0x0000000200047312 */ /* 0x0040620000301000 */
[----:B------:R-:W-:Y:S05]  /*8070*/  BRA `(.L_x_1275) ;  /* 0x0000000000087947 */ /* 0x000fea0003800000 */
.L_x_1294:
[----:B------:R-:W2:Y:S02]  /*8080*/  LDG.E R2, desc[UR36][R2.64] ;  /* 0x0000002402027981 */ /* 0x000ea4000c1e1900 */
[----:B--2---:R-:W-:-:S07]  /*8090*/  I2FP.F32.U32 R4, R2 ;  /* 0x0000000200047245 */ /* 0x004fce0000201000 */
.L_x_1275:
[----:B------:R-:W-:Y:S05]  /*80a0*/  BSYNC.RECONVERGENT B6 ;  /* 0x0000000000067941 */ /* 0x000fea0003800200 */
.L_x_1269:
[----:B------:R-:W2:Y:S01]  /*80b0*/  LDCU.64 UR6, c[0x0][0x580] ;  /* 0x0000b000ff0677ac */ /* 0x000ea20008000a00 */
[C---:B01-3-5:R-:W-:Y:S02]  /*80c0*/  FSETP.NAN.FTZ.AND P0, PT, |R4|.reuse, |R4|, PT ;  /* 0x400000040400720b */ /* 0x06bfe40003f18200 */
[----:B------:R-:W-:Y:S01]  /*80d0*/  FSETP.GEU.FTZ.AND P1, PT, R4, RZ, PT ;  /* 0x000000ff0400720b */ /* 0x000fe20003f3e000 */
[----:B------:R-:W-:-:S04]  /*80e0*/  UPRMT UR4, UR42, 0x9910, URZ ;  /* 0x000099102a047896 */ /* 0x000fc800080000ff */
[----:B------:R-:W-:-:S06]  /*80f0*/  UISETP.GT.AND UP0, UPT, UR4, 0x9, UPT ;  /* 0x000000090400788c */ /* 0x000fcc000bf04270 */
[----:B------:R-:W-:Y:S02]  /*8100*/  @!P0 FSEL R4, RZ, 3.1415927410125732422, P1 ;  /* 0x40490fdbff048808 */ /* 0x000fe40000800000 */
[----:B--2-4-:R-:W-:-:S05]  /*8110*/  IADD3 R2, P2, PT, R16, UR6, RZ ;  /* 0x0000000610027c10 */ /* 0x014fca000ff5e0ff */
        /* <DEDUP_REMOVED lines=13> */
.L_x_1300:
[----:B------:R-:W0:Y:S02]  /*81f0*/  F2I.S64.TRUNC R4, R4 ;  /* 0x0000000400047311 */ /* 0x000e24000020d900 */
[----:B0-----:R-:W-:-:S05]  /*8200*/  IMAD.MOV.U32 R7, RZ, RZ, R4 ;  /* 0x000000ffff077224 */ /* 0x001fca00078e0004 */
[----:B------:R0:W-:Y:S01]  /*8210*/  STG.E.U8 desc[UR36][R2.64], R7 ;  /* 0x0000000702007986 */ /* 0x0001e2000c101124 */
[----:B------:R-:W-:Y:S05]  /*8220*/  BRA `(.L_x_1302) ;  /* 0x0000000c00287947 */ /* 0x000fea0003800000 */
.L_x_1299:
        /* <DEDUP_REMOVED lines=9> */
.L_x_1304:
[----:B------:R-:W0:Y:S02]  /*82c0*/  F2I.FTZ.TRUNC.NTZ R5, R4 ;  /* 0x0000000400057305 */ /* 0x000e24000021f100 */
[----:B0-----:R0:W-:Y:S01]  /*82d0*/  STG.E desc[UR36][R2.64], R5 ;  /* 0x0000000502007986 */ /* 0x0011e2000c101924 */
[----:B------:R-:W-:Y:S05]  /*82e0*/  BRA `(.L_x_1302) ;  /* 0x0000000800f87947 */ /* 0x000fea0003800000 */
.L_x_1303:
[----:B------:R-:W0:Y:S02]  /*82f0*/  F2I.FTZ.TRUNC.NTZ R5, R4 ;  /* 0x0000000400057305 */ /* 0x000e24000021f100 */
[----:B0-----:R0:W-:Y:S01]  /*8300*/  STG.E.U16 desc[UR36][R2.64], R5 ;  /* 0x0000000502007986 */ /* 0x0011e2000c101524 */
[----:B------:R-:W-:Y:S05]  /*8310*/  BRA `(.L_x_1302) ;  /* 0x0000000800ec7947 */ /* 0x000fea0003800000 */
.L_x_1298:
        /* <DEDUP_REMOVED lines=8> */
.L_x_1306:
[----:B------:R-:W-:-:S05]  /*83a0*/  F2FP.F16.F32.PACK_AB R4, RZ, R4 ;  /* 0x00000004ff04723e */ /* 0x000fca00000000ff */
[----:B------:R0:W-:Y:S01]  /*83b0*/  STG.E.U16 desc[UR36][R2.64], R4 ;  /* 0x0000000402007986 */ /* 0x0001e2000c101524 */
[----:B------:R-:W-:Y:S05]  /*83c0*/  BRA `(.L_x_1302) ;  /* 0x0000000800c07947 */ /* 0x000fea0003800000 */
.L_x_1305:
[----:B------:R-:W-:-:S09]  /*83d0*/  UISETP.NE.AND UP0, UPT, UR4, 0x7, UPT ;  /* 0x000000070400788c */ /* 0x000fd2000bf05270 */
[----:B------:R-:W-:Y:S05]  /*83e0*/  BRA.U !UP0, `(.L_x_1307) ;  /* 0x00000001082c7547 */ /* 0x000fea000b800000 */
[----:B------:R-:W-:-:S09]  /*83f0*/  UISETP.NE.AND UP0, UPT, UR4, 0x8, UPT ;  /* 0x000000080400788c */ /* 0x000fd2000bf05270 */
[----:B------:R-:W-:Y:S05]  /*8400*/  BRA.U !UP0, `(.L_x_1308) ;  /* 0x0000000108147547 */ /* 0x000fea000b800000 */
[----:B------:R-:W-:-:S09]  /*8410*/  UISETP.NE.AND UP0, UPT, UR4, 0x9, UPT ;  /* 0x000000090400788c */ /* 0x000fd2000bf05270 */
[----:B------:R-:W-:Y:S05]  /*8420*/  BRA.U UP0, `(.L_x_1301) ;  /* 0x0000000500d07547 */ /* 0x000fea000b800000 */
[----:B------:R-:W-:-:S05]  /*8430*/  HFMA2 R5, -RZ, RZ, 0, 0 ;  /* 0x00000000ff057431 */ /* 0x000fca00000001ff */
[----:B------:R0:W-:Y:S01]  /*8440*/  STG.E.64 desc[UR36][R2.64], R4 ;  /* 0x0000000402007986 */ /* 0x0001e2000c101b24 */
[----:B------:R-:W-:Y:S05]  /*8450*/  BRA `(.L_x_1302) ;  /* 0x00000008009c7947 */ /* 0x000fea0003800000 */
.L_x_1308:
[----:B------:R-:W-:-:S04]  /*8460*/  F2FP.F16.F32.PACK_AB R5, RZ, R4 ;  /* 0x00000004ff05723e */ /* 0x000fc800000000ff */
[----:B------:R-:W-:-:S05]  /*8470*/  PRMT R5, R5, 0x5410, RZ ;  /* 0x0000541005057816 */ /* 0x000fca00000000ff */
[----:B------:R0:W-:Y:S01]  /*8480*/  STG.E desc[UR36][R2.64], R5 ;  /* 0x0000000502007986 */ /* 0x0001e2000c101924 */
[----:B------:R-:W-:Y:S05]  /*8490*/  BRA `(.L_x_1302) ;  /* 0x00000008008c7947 */ /* 0x000fea0003800000 */
.L_x_1307:
[----:B------:R-:W-:-:S06]  /*84a0*/  FMUL.FTZ R4, R4, 1 ;  /* 0x3f80000004047820 */ /* 0x000fcc0000410000 */
[----:B------:R-:W0:Y:S02]  /*84b0*/  F2F.F64.F32 R4, R4 ;  /* 0x0000000400047310 */ /* 0x000e240000201800 */
[----:B0-----:R0:W-:Y:S01]  /*84c0*/  STG.E.64 desc[UR36][R2.64], R4 ;  /* 0x0000000402007986 */ /* 0x0011e2000c101b24 */
[----:B------:R-:W-:Y:S05]  /*84d0*/  BRA `(.L_x_1302) ;  /* 0x00000008007c7947 */ /* 0x000fea0003800000 */
.L_x_1297:
        /* <DEDUP_REMOVED lines=13> */
.L_x_1312:
        /* <DEDUP_REMOVED lines=16> */
.L_x_1315:
[----:B------:R-:W-:-:S04]  /*86b0*/  SHF.R.U32.HI R4, RZ, 0x18, R4 ;  /* 0x00000018ff047819 */ /* 0x000fc80000011604 */
[----:B------:R-:W-:-:S04]  /*86c0*/  LOP3.LUT R4, R5, 0x80, R4, 0xf8, !PT ;  /* 0x0000008005047812 */ /* 0x000fc800078ef804 */
[----:B------:R-:W-:-:S07]  /*86d0*/  PRMT R0, R4, 0x7610, R0 ;  /* 0x0000761004007816 */ /* 0x000fce0000000000 */
.L_x_1314:
[----:B------:R-:W-:Y:S05]  /*86e0*/  BSYNC.RECONVERGENT B0 ;  /* 0x0000000000007941 */ /* 0x000fea0003800200 */
.L_x_1313:
[----:B------:R0:W-:Y:S01]  /*86f0*/  STG.E.U8 desc[UR36][R2.64], R0 ;  /* 0x0000000002007986 */ /* 0x0001e2000c101124 */
[----:B------:R-:W-:Y:S05]  /*8700*/  BRA `(.L_x_1302) ;  /* 0x0000000400f07947 */ /* 0x000fea0003800000 */
.L_x_1311:
        /* <DEDUP_REMOVED lines=16> */
.L_x_1318:
[----:B------:R-:W-:-:S04]  /*8810*/  SHF.R.U32.HI R4, RZ, 0x18, R4 ;  /* 0x00000018ff047819 */ /* 0x000fc80000011604 */
[----:B------:R-:W-:-:S04]  /*8820*/  LOP3.LUT R5, R5, 0x80, R4, 0xf8, !PT ;  /* 0x0000008005057812 */ /* 0x000fc800078ef804 */
[----:B------:R-:W-:-:S07]  /*8830*/  PRMT R0, R5, 0x7610, R0 ;  /* 0x0000761005007816 */ /* 0x000fce0000000000 */
.L_x_1317:
[----:B------:R-:W-:Y:S05]  /*8840*/  BSYNC.RECONVERGENT B0 ;  /* 0x0000000000007941 */ /* 0x000fea0003800200 */
.L_x_1316:
[----:B------:R0:W-:Y:S01]  /*8850*/  STG.E.U8 desc[UR36][R2.64], R0 ;  /* 0x0000000002007986 */ /* 0x0001e2000c101124 */
[----:B------:R-:W-:Y:S05]  /*8860*/  BRA `(.L_x_1302) ;  /* 0x0000000400987947 */ /* 0x000fea0003800000 */
.L_x_1310:
        /* <DEDUP_REMOVED lines=21> */
.L_x_1320:
[----:B------:R-:W0:Y:S02]  /*89c0*/  F2I.U64.TRUNC R4, R4 ;  /* 0x0000000400047311 */ /* 0x000e24000020d800 */
[----:B0-----:R0:W-:Y:S01]  /*89d0*/  STG.E.64 desc[UR36][R2.64], R4 ;  /* 0x0000000402007986 */ /* 0x0011e2000c101b24 */
[----:B------:R-:W-:Y:S05]  /*89e0*/  BRA `(.L_x_1302) ;  /* 0x0000000400387947 */ /* 0x000fea0003800000 */
.L_x_1319:
[----:B------:R-:W0:Y:S02]  /*89f0*/  F2I.FTZ.U32.TRUNC.NTZ R5, R4 ;  /* 0x0000000400057305 */ /* 0x000e24000021f000 */
[----:B0-----:R0:W-:Y:S01]  /*8a00*/  STG.E desc[UR36][R2.64], R5 ;  /* 0x0000000502007986 */ /* 0x0011e2000c101924 */
[----:B------:R-:W-:Y:S05]  /*8a10*/  BRA `(.L_x_1302) ;  /* 0x00000004002c7947 */ /* 0x000fea0003800000 */
.L_x_1309:
        /* <DEDUP_REMOVED lines=10> */
.L_x_1322:
[----:B------:R-:W-:Y:S01]  /*8ac0*/  FMUL.FTZ R4, R4, 1 ;  /* 0x3f80000004047820 */ /* 0x000fe20000410000 */
[----:B------:R-:W-:-:S05]  /*8ad0*/  CS2R R6, SRZ ;  /* 0x0000000000067805 */ /* 0x000fca000001ff00 */
[----:B------:R-:W0:Y:S02]  /*8ae0*/  F2F.F64.F32 R4, R4 ;  /* 0x0000000400047310 */ /* 0x000e240000201800 */
[----:B0-----:R4:W-:Y:S01]  /*8af0*/  STG.E.128 desc[UR36][R2.64], R4 ;  /* 0x0000000402007986 */ /* 0x0019e2000c101d24 */
[----:B------:R-:W-:Y:S05]  /*8b00*/  BRA `(.L_x_1302) ;  /* 0x0000000000f07947 */ /* 0x000fea0003800000 */
.L_x_1321:
[----:B------:R-:W-:-:S09]  /*8b10*/  UISETP.NE.AND UP0, UPT, UR4, 0xf, UPT ;  /* 0x0000000f0400788c */ /* 0x000fd2000bf05270 */
[----:B------:R-:W-:Y:S05]  /*8b20*/  BRA.U !UP0, `(.L_x_1323) ;  /* 0x0000000108e07547 */ /* 0x000fea000b800000 */
[----:B------:R-:W-:-:S09]  /*8b30*/  UISETP.NE.AND UP0, UPT, UR4, 0x17, UPT ;  /* 0x000000170400788c */ /* 0x000fd2000bf05270 */
[----:B------:R-:W-:Y:S05]  /*8b40*/  BRA.U !UP0, `(.L_x_1324) ;  /* 0x00000001088c7547 */ /* 0x000fea000b800000 */
[----:B------:R-:W-:-:S09]  /*8b50*/  UISETP.NE.AND UP0, UPT, UR4, 0x18, UPT ;  /* 0x000000180400788c */ /* 0x000fd2000bf05270 */
[----:B------:R-:W-:Y:S05]  /*8b60*/  BRA.U !UP0, `(.L_x_1325) ;  /* 0x0000000108447547 */ /* 0x000fea000b800000 */
.L_x_1301:
        /* <DEDUP_REMOVED lines=16> */
.L_x_1326:
[----:B------:R-:W-:Y:S05]  /*8c70*/  BRA `(.L_x_1302) ;  /* 0x0000000000947947 */ /* 0x000fea0003800000 */
.L_x_1325:
        /* <DEDUP_REMOVED lines=12> */
.L_x_1328:
[----:B------:R-:W-:Y:S05]  /*8d40*/  BSYNC.RECONVERGENT B0 ;  /* 0x0000000000007941 */ /* 0x000fea0003800200 */
.L_x_1327:
[----:B------:R-:W-:-:S05]  /*8d50*/  LOP3.LUT R5, R0, 0x80, R7, 0xf8, !PT ;  /* 0x0000008000057812 */ /* 0x000fca00078ef807 */
[----:B------:R2:W-:Y:S01]  /*8d60*/  STG.E.U8 desc[UR36][R2.64], R5 ;  /* 0x0000000502007986 */ /* 0x0005e2000c101124 */
[----:B------:R-:W-:Y:S05]  /*8d70*/  BRA `(.L_x_1302) ;  /* 0x0000000000547947 */ /* 0x000fea0003800000 */
.L_x_1324:
        /* <DEDUP_REMOVED lines=11> */
.L_x_1330:
[----:B------:R-:W-:Y:S01]  /*8e30*/  IMAD.MOV.U32 R0, RZ, RZ, 0x7f ;  /* 0x0000007fff007424 */ /* 0x000fe200078e00ff */
[----:B------:R-:W-:-:S04]  /*8e40*/  ISETP.GT.U32.AND P0, PT, R6, 0x7f800000, PT ;  /* 0x7f8000000600780c */ /* 0x000fc80003f04070 */
[----:B------:R-:W-:-:S09]  /*8e50*/  SEL R0, R0, 0x7c, P0 ;  /* 0x0000007c00007807 */ /* 0x000fd20000000000 */
.L_x_1331:
[----:B------:R-:W-:Y:S05]  /*8e60*/  BSYNC.RECONVERGENT B0 ;  /* 0x0000000000007941 */ /* 0x000fea0003800200 */
.L_x_1329:
[----:B------:R-:W-:-:S04]  /*8e70*/  SHF.R.U32.HI R5, RZ, 0x18, R4 ;  /* 0x00000018ff057819 */ /* 0x000fc80000011604 */
[----:B------:R-:W-:-:S05]  /*8e80*/  LOP3.LUT R5, R0, 0x80, R5, 0xf8, !PT ;  /* 0x0000008000057812 */ /* 0x000fca00078ef805 */
[----:B------:R1:W-:Y:S01]  /*8e90*/  STG.E.U8 desc[UR36][R2.64], R5 ;  /* 0x0000000502007986 */ /* 0x0003e2000c101124 */
[----:B------:R-:W-:Y:S05]  /*8ea0*/  BRA `(.L_x_1302) ;  /* 0x0000000000087947 */ /* 0x000fea0003800000 */
.L_x_1323:
[----:B------:R-:W-:-:S05]  /*8eb0*/  F2FP.BF16.F32.PACK_AB R4, RZ, R4 ;  /* 0x00000004ff04723e */ /* 0x000fca00000010ff */
[----:B------:R0:W-:Y:S02]  /*8ec0*/  STG.E.U16 desc[UR36][R2.64], R4 ;  /* 0x0000000402007986 */ /* 0x0001e4000c101524 */
.L_x_1302:
[----:B------:R-:W-:-:S07]  /*8ed0*/  IADD3 R17, PT, PT, R17, 0x80, RZ ;  /* 0x0000008011117810 */ /* 0x000fce0007ffe0ff */
.L_x_1267:
[----:B------:R-:W-:Y:S05]  /*8ee0*/  BSYNC.RECONVERGENT B7 ;  /* 0x0000000000077941 */ /* 0x000fea0003800200 */
.L_x_1266:
[----:B------:R-:W5:Y:S02]  /*8ef0*/  LDCU UR4, c[0x0][0x380] ;  /* 0x00007000ff0477ac */ /* 0x000f640008000800 */
[----:B-----5:R-:W-:-:S13]  /*8f00*/  ISETP.GE.AND P0, PT, R17, UR4, PT ;  /* 0x0000000411007c0c */ /* 0x020fda000bf06270 */
[----:B------:R-:W-:Y:S05]  /*8f10*/  @P0 EXIT ;  /* 0x000000000000094d */ /* 0x000fea0003800000 */
        /* <DEDUP_REMOVED lines=303> */
.L_x_1332:
[----:B------:R-:W0:Y:S01]  /*a210*/  LDCU.128 UR8, c[0x0][0x580] ;  /* 0x0000b000ff0877ac */ /* 0x000e220008000c00 */
[----:B------:R-:W-:Y:S01]  /*a220*/  BSSY.RECONVERGENT B6, `(.L_x_1333) ;  /* 0x00000df000067945 */ /* 0x000fe20003800200 */
[----:B------:R-:W-:-:S04]  /*a230*/  UPRMT UR4, UR41, 0x9910, URZ ;  /* 0x0000991029047896 */ /* 0x000fc800080000ff */
[----:B------:R-:W-:Y:S01]  /*a240*/  UISETP.GT.AND UP0, UPT, UR4, 0x9, UPT ;  /* 0x000000090400788c */ /* 0x000fe2000bf04270 */
[----:B0-----:R-:W-:Y:S02]  /*a250*/  IADD3 R16, P0, PT, R16, UR8, RZ ;  /* 0x0000000810107c10 */ /* 0x001fe4000ff1e0ff */
[----:B-12---:R-:W-:-:S03]  /*a260*/  IADD3 R2, P1, PT, R0, UR10, RZ ;  /* 0x0000000a00027c10 */ /* 0x006fc6000ff3e0ff */
        /* <DEDUP_REMOVED lines=12> */
[----:B--2---:R4:W0:Y:S01]  /*a330*/  I2F.S16 R0, R2 ;  /* 0x0000000200007306 */ /* 0x0048220000101400 */
[----:B------:R-:W-:Y:S05]  /*a340*/  BRA `(.L_x_1339) ;  /* 0x0000000c00307947 */ /* 0x000fea0003800000 */
.L_x_1337:
[----:B------:R-:W2:Y:S02]  /*a350*/  LDG.E.U8 R0, desc[UR36][R2.64] ;  /* 0x0000002402007981 */ /* 0x000ea4000c1e1100 */
[----:B--2---:R-:W-:Y:S01]  /*a360*/  I2FP.F32.U32 R0, R0 ;  /* 0x0000000000007245 */ /* 0x004fe20000201000 */
[----:B------:R-:W-:Y:S06]  /*a370*/  BRA `(.L_x_1339) ;  /* 0x0000000c00247947 */ /* 0x000fec0003800000 */
.L_x_1336:
[----:B------:R-:W-:-:S09]  /*a380*/  UISETP.NE.AND UP0, UPT, UR4, 0x2, UPT ;  /* 0x000000020400788c */ /* 0x000fd2000bf05270 */
[----:B------:R-:W-:Y:S05]  /*a390*/  BRA.U !UP0, `(.L_x_1340) ;  /* 0x0000000108287547 */ /* 0x000fea000b800000 */
[----:B------:R-:W-:-:S09]  /*a3a0*/  UISETP.NE.AND UP0, UPT, UR4, 0x3, UPT ;  /* 0x000000030400788c */ /* 0x000fd2000bf05270 */
[----:B------:R-:W-:Y:S05]  /*a3b0*/  BRA.U !UP0, `(.L_x_1341) ;  /* 0x0000000108147547 */ /* 0x000fea000b800000 */
[----:B------:R-:W-:-:S09]  /*a3c0*/  UISETP.NE.AND UP0, UPT, UR4, 0x4, UPT ;  /* 0x000000040400788c */ /* 0x000fd2000bf05270 */
[----:B------:R-:W-:Y:S05]  /*a3d0*/  BRA.U UP0, `(.L_x_1338) ;  /* 0x0000000900b07547 */ /* 0x000fea000b800000 */
[----:B------:R-:W2:Y:S02]  /*a3e0*/  LDG.E.64 R2, desc[UR36][R2.64] ;  /* 0x0000002402027981 */ /* 0x000ea4000c1e1b00 */
[----:B--2---:R0:W1:Y:S01]  /*a3f0*/  I2F.S64 R0, R2 ;  /* 0x0000000200007312 */ /* 0x0040620000301400 */
[----:B------:R-:W-:Y:S05]  /*a400*/  BRA `(.L_x_1339) ;  /* 0x0000000c00007947 */ /* 0x000fea0003800000 */
.L_x_1341:
[----:B------:R-:W2:Y:S02]  /*a410*/  LDG.E R0, desc[UR36][R2.64] ;  /* 0x0000002402007981 */ /* 0x000ea4000c1e1900 */
[----:B--2---:R-:W-:Y:S01]  /*a420*/  I2FP.F32.S32 R0, R0 ;  /* 0x0000000000007245 */ /* 0x004fe20000201400 */
[----:B------:R-:W-:Y:S06]  /*a430*/  BRA `(.L_x_1339) ;  /* 0x0000000800f47947 */ /* 0x000fec0003800000 */
.L_x_1340:
[----:B------:R-:W2:Y:S02]  /*a440*/  LDG.E.U16 R0, desc[UR36][R2.64] ;  /* 0x0000002402007981 */ /* 0x000ea4000c1e1500 */
[----:B--2---:R-:W0:Y:S01]  /*a450*/  I2F.S16 R0, R0 ;  /* 0x0000000000007306 */ /* 0x004e220000101400 */
[----:B------:R-:W-:Y:S05]  /*a460*/  BRA `(.L_x_1339) ;  /* 0x0000000800e87947 */ /* 0x000fea0003800000 */
.L_x_1335:
        /* <DEDUP_REMOVED lines=8> */
.L_x_1343:
[----:B------:R-:W2:Y:S02]  /*a4f0*/  LDG.E.U16 R0, desc[UR36][R2.64] ;  /* 0x0000002402007981 */ /* 0x000ea4000c1e1500 */
[----:B--2---:R-:W-:Y:S01]  /*a500*/  HADD2.F32 R0, -RZ, R0.H0_H0 ;  /* 0x20000000ff007230 */ /* 0x004fe20000004100 */
[----:B------:R-:W-:Y:S06]  /*a510*/  BRA `(.L_x_1339) ;  /* 0x0000000800bc7947 */ /* 0x000fec0003800000 */
.L_x_1342:
        /* <DEDUP_REMOVED lines=8> */
.L_x_1345:
[----:B------:R-:W2:Y:S02]  /*a5a0*/  LDG.E.U16 R0, desc[UR36][R2.64] ;  /* 0x0000002402007981 */ /* 0x000ea4000c1e1500 */
[----:B--2---:R-:W-:Y:S01]  /*a5b0*/  HADD2.F32 R0, -RZ, R0.H0_H0 ;  /* 0x20000000ff007230 */ /* 0x004fe20000004100 */
[----:B------:R-:W-:Y:S06]  /*a5c0*/  BRA `(.L_x_1339) ;  /* 0x0000000800907947 */ /* 0x000fec0003800000 */
.L_x_1344:
[----:B------:R-:W2:Y:S01]  /*a5d0*/  LDG.E.64 R2, desc[UR36][R2.64] ;  /* 0x0000002402027981 */ /* 0x000ea2000c1e1b00 */
[----:B------:R-:W-:Y:S01]  /*a5e0*/  UMOV UR4, 0xf0000000 ;  /* 0xf000000000047882 */ /* 0x000fe20000000000 */
[----:B------:R-:W-:Y:S01]  /*a5f0*/  UMOV UR5, 0x380fffff ;  /* 0x380fffff00057882 */ /* 0x000fe20000000000 */
[----:B--2---:R-:W0:Y:S01]  /*a600*/  F2F.F32.F64 R0, R2 ;  /* 0x0000000200007310 */ /* 0x004e220000301000 */
[----:B------:R-:W-:-:S14]  /*a610*/  DSETP.GEU.AND P0, PT, |R2|, UR4, PT ;  /* 0x0000000402007e2a */ /* 0x000fdc000bf0e200 */
[----:B0-----:R-:W-:Y:S01]  /*a620*/  @!P0 FMUL R0, R0, 1.175494350822287508e-38 ;  /* 0x0080000000008820 */ /* 0x001fe20000400000 */
[----:B------:R-:W-:Y:S06]  /*a630*/  BRA `(.L_x_1339) ;  /* 0x0000000800747947 */ /* 0x000fec0003800000 */
.L_x_1334:
        /* <DEDUP_REMOVED lines=12> */
.L_x_1348:
[----:B------:R-:W2:Y:S01]  /*a700*/  LDG.E.64 R2, desc[UR36][R2.64] ;  /* 0x0000002402027981 */ /* 0x000ea2000c1e1b00 */
[----:B------:R-:W-:Y:S01]  /*a710*/  UMOV UR4, 0xf0000000 ;  /* 0xf000000000047882 */ /* 0x000fe20000000000 */
[----:B------:R-:W-:Y:S01]  /*a720*/  UMOV UR5, 0x380fffff ;  /* 0x380fffff00057882 */ /* 0x000fe20000000000 */
[----:B--2---:R-:W0:Y:S01]  /*a730*/  F2F.F32.F64 R0, R2 ;  /* 0x0000000200007310 */ /* 0x004e220000301000 */
[----:B------:R-:W-:-:S14]  /*a740*/  DSETP.GEU.AND P0, PT, |R2|, UR4, PT ;  /* 0x0000000402007e2a */ /* 0x000fdc000bf0e200 */
[----:B0-----:R-:W-:Y:S01]  /*a750*/  @!P0 FMUL R0, R0, 1.175494350822287508e-38 ;  /* 0x0080000000008820 */ /* 0x001fe20000400000 */
[----:B------:R-:W-:Y:S06]  /*a760*/  BRA `(.L_x_1339) ;  /* 0x0000000800287947 */ /* 0x000fec0003800000 */
.L_x_1347:
        /* <DEDUP_REMOVED lines=25> */
.L_x_1350:
        /* <DEDUP_REMOVED lines=12> */
.L_x_1349:
[----:B------:R-:W2:Y:S02]  /*a9c0*/  LDG.E.U16 R0, desc[UR36][R2.64] ;  /* 0x0000002402007981 */ /* 0x000ea4000c1e1500 */
[----:B--2---:R-:W-:Y:S01]  /*a9d0*/  IMAD.U32 R0, R0, 0x10000, RZ ;  /* 0x0001000000007824 */ /* 0x004fe200078e00ff */
[----:B------:R-:W-:Y:S06]  /*a9e0*/  BRA `(.L_x_1339) ;  /* 0x0000000400887947 */ /* 0x000fec0003800000 */
.L_x_1346:
        /* <DEDUP_REMOVED lines=11> */
.L_x_1353:
        /* <DEDUP_REMOVED lines=20> */
.L_x_1355:
[----:B------:R-:W-:Y:S05]  /*abe0*/  BSYNC.RECONVERGENT B0 ;  /* 0x0000000000007941 */ /* 0x000fea0003800200 */
.L_x_1354:
[----:B------:R-:W-:Y:S02]  /*abf0*/  SHF.L.U32 R0, R0, 0x14, RZ ;  /* 0x0000001400007819 */ /* 0x000fe400000006ff */
[----:B------:R-:W-:-:S04]  /*ac00*/  LEA R2, R2, 0x3b800000, 0x17 ;  /* 0x3b80000002027811 */ /* 0x000fc800078eb8ff */
[----:B------:R-:W-:Y:S01]  /*ac10*/  LOP3.LUT R0, R2, R0, R7, 0xfe, !PT ;  /* 0x0000000002007212 */ /* 0x000fe200078efe07 */
[----:B------:R-:W-:Y:S06]  /*ac20*/  BRA `(.L_x_1339) ;  /* 0x0000000000f87947 */ /* 0x000fec0003800000 */
.L_x_1352:
        /* <DEDUP_REMOVED lines=20> */
.L_x_1357:
[----:B------:R-:W-:Y:S05]  /*ad70*/  BSYNC.RECONVERGENT B0 ;  /* 0x0000000000007941 */ /* 0x000fea0003800200 */
.L_x_1356:
[----:B------:R-:W-:Y:S01]  /*ad80*/  IMAD.SHL.U32 R0, R0, 0x200000, RZ ;  /* 0x0020000000007824 */ /* 0x000fe200078e00ff */
[----:B------:R-:W-:-:S04]  /*ad90*/  LEA R2, R2, 0x37800000, 0x17 ;  /* 0x3780000002027811 */ /* 0x000fc800078eb8ff */
[----:B------:R-:W-:Y:S01]  /*ada0*/  LOP3.LUT R0, R2, R0, R7, 0xfe, !PT ;  /* 0x0000000002007212 */ /* 0x000fe200078efe07 */
[----:B------:R-:W-:Y:S06]  /*adb0*/  BRA `(.L_x_1339) ;  /* 0x0000000000947947 */ /* 0x000fec0003800000 */
.L_x_1351:
        /* <DEDUP_REMOVED lines=11> */
[----:B------:R-:W-:Y:S01]  /*ae70*/  @!P0 IMAD.MOV.U32 R0, RZ, RZ, 0x7f800001 ;  /* 0x7f800001ff008424 */ /* 0x000fe200078e00ff */
[----:B------:R-:W-:Y:S01]  /*ae80*/  @P0 SHF.L.U32 R0, R2, 0x17, RZ ;  /* 0x0000001702000819 */ /* 0x000fe200000006ff */
[----:B------:R-:W-:Y:S06]  /*ae90*/  BRA `(.L_x_1339) ;  /* 0x00000000005c7947 */ /* 0x000fec0003800000 */
.L_x_1338:
        /* <DEDUP_REMOVED lines=16> */
.L_x_1360:
[----:B------:R-:W-:Y:S01]  /*afa0*/  MOV R0, RZ ;  /* 0x000000ff00007202 */ /* 0x000fe20000000f00 */
[----:B------:R-:W-:Y:S06]  /*afb0*/  BRA `(.L_x_1339) ;  /* 0x0000000000147947 */ /* 0x000fec0003800000 */
.L_x_1359:
[----:B------:R-:W2:Y:S02]  /*afc0*/  LDG.E.64 R2, desc[UR36][R2.64] ;  /* 0x0000002402027981 */ /* 0x000ea4000c1e1b00 */
[----:B--2---:R0:W1:Y:S01]  /*afd0*/  I2F.U64 R0, R2 ;  /* 0x0000000200007312 */ /* 0x0040620000301000 */
[----:B------:R-:W-:Y:S05]  /*afe0*/  BRA `(.L_x_1339) ;  /* 0x0000000000087947 */ /* 0x000fea0003800000 */
.L_x_1358:
[----:B------:R-:W2:Y:S02]  /*aff0*/  LDG.E R0, desc[UR36][R2.64] ;  /* 0x0000002402007981 */ /* 0x000ea4000c1e1900 */
[----:B--2---:R-:W-:-:S07]  /*b000*/  I2FP.F32.U32 R0, R0 ;  /* 0x0000000000007245 */ /* 0x004fce0000201000 */
.L_x_1339:
[----:B------:R-:W-:Y:S05]  /*b010*/  BSYNC.RECONVERGENT B6 ;  /* 0x0000000000067941 */ /* 0x000fea0003800200 */
.L_x_1333:
[----:B012345:R-:W-:Y:S01]  /*b020*/  IMAD.MOV.U32 R2, RZ, RZ, R0 ;  /* 0x000000ffff027224 */ /* 0x03ffe200078e0000 */
[----:B------:R-:W-:-:S04]  /*b030*/  UPRMT UR4, UR42, 0x9910, URZ ;  /* 0x000099102a047896 */ /* 0x000fc800080000ff */
[C---:B------:R-:W-:Y:S01]  /*b040*/  FSETP.NAN.FTZ.AND P0, PT, |R2|.reuse, |R2|, PT ;  /* 0x400000020200720b */ /* 0x040fe20003f18200 */
[----:B------:R-:W-:Y:S01]  /*b050*/  UISETP.GT.AND UP0, UPT, UR4, 0x9, UPT ;  /* 0x000000090400788c */ /* 0x000fe2000bf04270 */
[----:B------:R-:W-:-:S11]  /*b060*/  FSETP.GEU.FTZ.AND P1, PT, R2, RZ, PT ;  /* 0x000000ff0200720b */ /* 0x000fd60003f3e000 */
[----:B------:R-:W-:Y:S01]  /*b070*/  @!P0 FSEL R2, RZ, 3.1415927410125732422, P1 ;  /* 0x40490fdbff028808 */ /* 0x000fe20000800000 */
[----:B------:R-:W-:Y:S06]  /*b080*/  BRA.U UP0, `(.L_x_1361) ;  /* 0x0000000100e87547 */ /* 0x000fec000b800000 */
        /* <DEDUP_REMOVED lines=9> */
[----:B0-----:R-:W-:Y:S01]  /*b120*/  STG.E.U8 desc[UR36][R16.64], R3 ;  /* 0x0000000310007986 */ /* 0x001fe2000c101124 */
[----:B------:R-:W-:Y:S05]  /*b130*/  EXIT ;  /* 0x000000000000794d */ /* 0x000fea0003800000 */
.L_x_1364:
[----:B------:R-:W0:Y:S02]  /*b140*/  F2I.S64.TRUNC R2, R2 ;  /* 0x0000000200027311 */ /* 0x000e24000020d900 */
[----:B0-----:R-:W-:-:S05]  /*b150*/  MOV R5, R2 ;  /* 0x0000000200057202 */ /* 0x001fca0000000f00 */
[----:B------:R-:W-:Y:S01]  /*b160*/  STG.E.U8 desc[UR36][R16.64], R5 ;  /* 0x0000000510007986 */ /* 0x000fe2000c101124 */
[----:B------:R-:W-:Y:S05]  /*b170*/  EXIT ;  /* 0x000000000000794d */ /* 0x000fea0003800000 */
.L_x_1363:
[----:B------:R-:W-:-:S09]  /*b180*/  UISETP.NE.AND UP0, UPT, UR4, 0x2, UPT ;  /* 0x000000020400788c */ /* 0x000fd2000bf05270 */
[----:B------:R-:W-:Y:S05]  /*b190*/  BRA.U !UP0, `(.L_x_1366) ;  /* 0x0000000108287547 */ /* 0x000fea000b800000 */
[----:B------:R-:W-:-:S09]  /*b1a0*/  UISETP.NE.AND UP0, UPT, UR4, 0x3, UPT ;  /* 0x000000030400788c */ /* 0x000fd2000bf05270 */
[----:B------:R-:W-:Y:S05]  /*b1b0*/  BRA.U !UP0, `(.L_x_1367) ;  /* 0x0000000108147547 */ /* 0x000fea000b800000 */
[----:B------:R-:W-:-:S09]  /*b1c0*/  UISETP.NE.AND UP0, UPT, UR4, 0x4, UPT ;  /* 0x000000040400788c */ /* 0x000fd2000bf05270 */
[----:B------:R-:W-:Y:S05]  /*b1d0*/  BRA.U UP0, `(.L_x_1365) ;  /* 0x0000000900387547 */ /* 0x000fea000b800000 */
[----:B------:R-:W0:Y:S02]  /*b1e0*/  F2I.S64.TRUNC R2, R2 ;  /* 0x0000000200027311 */ /* 0x000e24000020d900 */
[----:B0-----:R-:W-:Y:S01]  /*b1f0*/  STG.E.64 desc[UR36][R16.64], R2 ;  /* 0x0000000210007986 */ /* 0x001fe2000c101b24 */
[----:B------:R-:W-:Y:S05]  /*b200*/  EXIT ;  /* 0x000000000000794d */ /* 0x000fea0003800000 */
.L_x_1367:
[----:B------:R-:W0:Y:S02]  /*b210*/  F2I.FTZ.TRUNC.NTZ R3, R2 ;  /* 0x0000000200037305 */ /* 0x000e24000021f100 */
[----:B0-----:R-:W-:Y:S01]  /*b220*/  STG.E desc[UR36][R16.64], R3 ;  /* 0x0000000310007986 */ /* 0x001fe2000c101924 */
[----:B------:R-:W-:Y:S05]  /*b230*/  EXIT ;  /* 0x000000000000794d */ /* 0x000fea0003800000 */
.L_x_1366:
[----:B------:R-:W0:Y:S02]  /*b240*/  F2I.FTZ.TRUNC.NTZ R3, R2 ;  /* 0x0000000200037305 */ /* 0x000e24000021f100 */
[----:B0-----:R-:W-:Y:S01]  /*b250*/  STG.E.U16 desc[UR36][R16.64], R3 ;  /* 0x0000000310007986 */ /* 0x001fe2000c101524 */
[----:B------:R-:W-:Y:S05]  /*b260*/  EXIT ;  /* 0x000000000000794d */ /* 0x000fea0003800000 */
.L_x_1362:
[----:B------:R-:W-:-:S09]  /*b270*/  UISETP.GT.AND UP0, UPT, UR4, 0x6, UPT ;  /* 0x000000060400788c */ /* 0x000fd2000bf04270 */
[----:B------:R-:W-:Y:S05]  /*b280*/  BRA.U UP0, `(.L_x_1368) ;  /* 0x0000000100247547 */ /* 0x000fea000b800000 */
[----:B------:R-:W-:-:S09]  /*b290*/  UISETP.NE.AND UP0, UPT, UR4, 0x5, UPT ;  /* 0x000000050400788c */ /* 0x000fd2000bf05270 */
[----:B------:R-:W-:Y:S05]  /*b2a0*/  BRA.U !UP0, `(.L_x_1369) ;  /* 0x0000000108107547 */ /* 0x000fea000b800000 */
[----:B------:R-:W-:-:S09]  /*b2b0*/  UISETP.NE.AND UP0, UPT, UR4, 0x6, UPT ;  /* 0x000000060400788c */ /* 0x000fd2000bf05270 */
[----:B------:R-:W-:Y:S05]  /*b2c0*/  BRA.U UP0, `(.L_x_1365) ;  /* 0x0000000500fc7547 */ /* 0x000fea000b800000 */
[----:B------:R-:W-:Y:S01]  /*b2d0*/  STG.E desc[UR36][R16.64], R2 ;  /* 0x0000000210007986 */ /* 0x000fe2000c101924 */
[----:B------:R-:W-:Y:S05]  /*b2e0*/  EXIT ;  /* 0x000000000000794d */ /* 0x000fea0003800000 */
.L_x_1369:
[----:B------:R-:W-:-:S05]  /*b2f0*/  F2FP.F16.F32.PACK_AB R2, RZ, R2 ;  /* 0x00000002ff02723e */ /* 0x000fca00000000ff */
[----:B------:R-:W-:Y:S01]  /*b300*/  STG.E.U16 desc[UR36][R16.64], R2 ;  /* 0x0000000210007986 */ /* 0x000fe2000c101524 */
[----:B------:R-:W-:Y:S05]  /*b310*/  EXIT ;  /* 0x000000000000794d */ /* 0x000fea0003800000 */
.L_x_1368:
[----:B------:R-:W-:-:S09]  /*b320*/  UISETP.NE.AND UP0, UPT, UR4, 0x7, UPT ;  /* 0x000000070400788c */ /* 0x000fd2000bf05270 */
[----:B------:R-:W-:Y:S05]  /*b330*/  BRA.U !UP0, `(.L_x_1370) ;  /* 0x00000001082c7547 */ /* 0x000fea000b800000 */
[----:B------:R-:W-:-:S09]  /*b340*/  UISETP.NE.AND UP0, UPT, UR4, 0x8, UPT ;  /* 0x000000080400788c */ /* 0x000fd2000bf05270 */
[----:B------:R-:W-:Y:S05]  /*b350*/  BRA.U !UP0, `(.L_x_1371) ;  /* 0x0000000108147547 */ /* 0x000fea000b800000 */
[----:B------:R-:W-:-:S09]  /*b360*/  UISETP.NE.AND UP0, UPT, UR4, 0x9, UPT ;  /* 0x000000090400788c */ /* 0x000fd2000bf05270 */
[----:B------:R-:W-:Y:S05]  /*b370*/  BRA.U UP0, `(.L_x_1365) ;  /* 0x0000000500d07547 */ /* 0x000fea000b800000 */
[----:B------:R-:W-:-:S05]  /*b380*/  IMAD.MOV.U32 R3, RZ, RZ, RZ ;  /* 0x000000ffff037224 */ /* 0x000fca00078e00ff */
[----:B------:R-:W-:Y:S01]  /*b390*/  STG.E.64 desc[UR36][R16.64], R2 ;  /* 0x0000000210007986 */ /* 0x000fe2000c101b24 */
[----:B------:R-:W-:Y:S05]  /*b3a0*/  EXIT ;  /* 0x000000000000794d */ /* 0x000fea0003800000 */
.L_x_1371:
[----:B------:R-:W-:-:S04]  /*b3b0*/  F2FP.F16.F32.PACK_AB R3, RZ, R2 ;  /* 0x00000002ff03723e */ /* 0x000fc800000000ff */
[----:B------:R-:W-:-:S05]  /*b3c0*/  PRMT R3, R3, 0x5410, RZ ;  /* 0x0000541003037816 */ /* 0x000fca00000000ff */
[----:B------:R-:W-:Y:S01]  /*b3d0*/  STG.E desc[UR36][R16.64], R3 ;  /* 0x0000000310007986 */ /* 0x000fe2000c101924 */
[----:B------:R-:W-:Y:S05]  /*b3e0*/  EXIT ;  /* 0x000000000000794d */ /* 0x000fea0003800000 */
.L_x_1370:
[----:B------:R-:W-:-:S06]  /*b3f0*/  FMUL.FTZ R2, R2, 1 ;  /* 0x3f80000002027820 */ /* 0x000fcc0000410000 */
[----:B------:R-:W0:Y:S02]  /*b400*/  F2F.F64.F32 R2, R2 ;  /* 0x0000000200027310 */ /* 0x000e240000201800 */
[----:B0-----:R-:W-:Y:S01]  /*b410*/  STG.E.64 desc[UR36][R16.64], R2 ;  /* 0x0000000210007986 */ /* 0x001fe2000c101b24 */
[----:B------:R-:W-:Y:S05]  /*b420*/  EXIT ;  /* 0x000000000000794d */ /* 0x000fea0003800000 */
.L_x_1361:
        /* <DEDUP_REMOVED lines=11> */
[----:B0-----:R-:W-:Y:S01]  /*b4e0*/  STG.E.U16 desc[UR36][R16.64], R3 ;  /* 0x0000000310007986 */ /* 0x001fe2000c101524 */
[----:B------:R-:W-:Y:S05]  /*b4f0*/  EXIT ;  /* 0x000000000000794d */ /* 0x000fea0003800000 */
.L_x_1375:
        /* <DEDUP_REMOVED lines=16> */
.L_x_1378:
[----:B------:R-:W-:-:S04]  /*b600*/  SHF.R.U32.HI R2, RZ, 0x18, R2 ;  /* 0x00000018ff027819 */ /* 0x000fc80000011602 */
[----:B------:R-:W-:-:S04]  /*b610*/  LOP3.LUT R2, R3, 0x80, R2, 0xf8, !PT ;  /* 0x0000008003027812 */ /* 0x000fc800078ef802 */
[----:B------:R-:W-:-:S07]  /*b620*/  PRMT R8, R2, 0x7610, R8 ;  /* 0x0000761002087816 */ /* 0x000fce0000000008 */
.L_x_1377:
[----:B------:R-:W-:Y:S05]  /*b630*/  BSYNC.RECONVERGENT B0 ;  /* 0x0000000000007941 */ /* 0x000fea0003800200 */
.L_x_1376:
[----:B------:R-:W-:Y:S01]  /*b640*/  STG.E.U8 desc[UR36][R16.64], R8 ;  /* 0x0000000810007986 */ /* 0x000fe2000c101124 */
[----:B------:R-:W-:Y:S05]  /*b650*/  EXIT ;  /* 0x000000000000794d */ /* 0x000fea0003800000 */
.L_x_1374:
        /* <DEDUP_REMOVED lines=16> */
.L_x_1381:
[----:B------:R-:W-:-:S04]  /*b760*/  SHF.R.U32.HI R2, RZ, 0x18, R2 ;  /* 0x00000018ff027819 */ /* 0x000fc80000011602 */
[----:B------:R-:W-:-:S04]  /*b770*/  LOP3.LUT R3, R3, 0x80, R2, 0xf8, !PT ;  /* 0x0000008003037812 */ /* 0x000fc800078ef802 */
[----:B------:R-:W-:-:S07]  /*b780*/  PRMT R8, R3, 0x7610, R8 ;  /* 0x0000761003087816 */ /* 0x000fce0000000008 */
.L_x_1380:
[----:B------:R-:W-:Y:S05]  /*b790*/  BSYNC.RECONVERGENT B0 ;  /* 0x0000000000007941 */ /* 0x000fea0003800200 */
.L_x_1379:
[----:B------:R-:W-:Y:S01]  /*b7a0*/  STG.E.U8 desc[UR36][R16.64], R8 ;  /* 0x0000000810007986 */ /* 0x000fe2000c101124 */
[----:B------:R-:W-:Y:S05]  /*b7b0*/  EXIT ;  /* 0x000000000000794d */ /* 0x000fea0003800000 */
.L_x_1373:
        /* <DEDUP_REMOVED lines=21> */
.L_x_1383:
[----:B------:R-:W0:Y:S02]  /*b910*/  F2I.U64.TRUNC R2, R2 ;  /* 0x0000000200027311 */ /* 0x000e24000020d800 */
[----:B0-----:R-:W-:Y:S01]  /*b920*/  STG.E.64 desc[UR36][R16.64], R2 ;  /* 0x0000000210007986 */ /* 0x001fe2000c101b24 */
[----:B------:R-:W-:Y:S05]  /*b930*/  EXIT ;  /* 0x000000000000794d */ /* 0x000fea0003800000 */
.L_x_1382:
[----:B------:R-:W0:Y:S02]  /*b940*/  F2I.FTZ.U32.TRUNC.NTZ R3, R2 ;  /* 0x0000000200037305 */ /* 0x000e24000021f000 */
[----:B0-----:R-:W-:Y:S01]  /*b950*/  STG.E desc[UR36][R16.64], R3 ;  /* 0x0000000310007986 */ /* 0x001fe2000c101924 */
[----:B------:R-:W-:Y:S05]  /*b960*/  EXIT ;  /* 0x000000000000794d */ /* 0x000fea0003800000 */
.L_x_1372:
        /* <DEDUP_REMOVED lines=8> */
[----:B------:R-:W-:Y:S01]  /*b9f0*/  STG.E.U8 desc[UR36][R16.64], R3 ;  /* 0x0000000310007986 */ /* 0x000fe2000c101124 */
[----:B------:R-:W-:Y:S05]  /*ba00*/  EXIT ;  /* 0x000000000000794d */ /* 0x000fea0003800000 */
.L_x_1385:
[----:B------:R-:W-:Y:S01]  /*ba10*/  FMUL.FTZ R4, R2, 1 ;  /* 0x3f80000002047820 */ /* 0x000fe20000410000 */
[----:B------:R-:W-:-:S05]  /*ba20*/  CS2R R6, SRZ ;  /* 0x0000000000067805 */ /* 0x000fca000001ff00 */
[----:B------:R-:W0:Y:S02]  /*ba30*/  F2F.F64.F32 R4, R4 ;  /* 0x0000000400047310 */ /* 0x000e240000201800 */
[----:B0-----:R-:W-:Y:S01]  /*ba40*/  STG.E.128 desc[UR36][R16.64], R4 ;  /* 0x0000000410007986 */ /* 0x001fe2000c101d24 */
[----:B------:R-:W-:Y:S05]  /*ba50*/  EXIT ;  /* 0x000000000000794d */ /* 0x000fea0003800000 */
.L_x_1384:
[----:B------:R-:W-:-:S09]  /*ba60*/  UISETP.NE.AND UP0, UPT, UR4, 0xf, UPT ;  /* 0x0000000f0400788c */ /* 0x000fd2000bf05270 */
[----:B------:R-:W-:Y:S05]  /*ba70*/  BRA.U !UP0, `(.L_x_1386) ;  /* 0x0000000108e07547 */ /* 0x000fea000b800000 */
[----:B------:R-:W-:-:S09]  /*ba80*/  UISETP.NE.AND UP0, UPT, UR4, 0x17, UPT ;  /* 0x000000170400788c */ /* 0x000fd2000bf05270 */
[----:B------:R-:W-:Y:S05]  /*ba90*/  BRA.U !UP0, `(.L_x_1387) ;  /* 0x00000001088c7547 */ /* 0x000fea000b800000 */
[----:B------:R-:W-:-:S09]  /*baa0*/  UISETP.NE.AND UP0, UPT, UR4, 0x18, UPT ;  /* 0x000000180400788c */ /* 0x000fd2000bf05270 */
[----:B------:R-:W-:Y:S05]  /*bab0*/  BRA.U !UP0, `(.L_x_1388) ;  /* 0x0000000108447547 */ /* 0x000fea000b800000 */
.L_x_1365:
[----:B------:R-:W-:Y:S01]  /*bac0*/  MOV R0, 0x0 ;  /* 0x0000000000007802 */ /* 0x000fe20000000f00 */
[----:B------:R-:W0:Y:S01]  /*bad0*/  LDCU.64 UR4, c[0x4][0x128] ;  /* 0x01002500ff0477ac */ /* 0x000e220008000a00 */
[----:B------:R-:W-:Y:S02]  /*bae0*/  HFMA2 R8, -RZ, RZ, 0, 6.020069122314453125e-06 ;  /* 0x00000065ff087431 */ /* 0x000fe400000001ff */
        /* <DEDUP_REMOVED lines=13> */
.L_x_1389:
[----:B------:R-:W-:Y:S05]  /*bbc0*/  EXIT ;  /* 0x000000000000794d */ /* 0x000fea0003800000 */
.L_x_1388:
        /* <DEDUP_REMOVED lines=12> */
.L_x_1391:
[----:B------:R-:W-:Y:S05]  /*bc90*/  BSYNC.RECONVERGENT B0 ;  /* 0x0000000000007941 */ /* 0x000fea0003800200 */
.L_x_1390:
[----:B------:R-:W-:-:S05]  /*bca0*/  LOP3.LUT R3, R0, 0x80, R5, 0xf8, !PT ;  /* 0x0000008000037812 */ /* 0x000fca00078ef805 */
[----:B------:R-:W-:Y:S01]  /*bcb0*/  STG.E.U8 desc[UR36][R16.64], R3 ;  /* 0x0000000310007986 */ /* 0x000fe2000c101124 */
[----:B------:R-:W-:Y:S05]  /*bcc0*/  EXIT ;  /* 0x000000000000794d */ /* 0x000fea0003800000 */
.L_x_1387:
        /* <DEDUP_REMOVED lines=11> */
.L_x_1393:
[----:B------:R-:W-:Y:S01]  /*bd80*/  HFMA2 R0, -RZ, RZ, 0, 7.569789886474609375e-06 ;  /* 0x0000007fff007431 */ /* 0x000fe200000001ff */
[----:B------:R-:W-:-:S04]  /*bd90*/  ISETP.GT.U32.AND P0, PT, R4, 0x7f800000, PT ;  /* 0x7f8000000400780c */ /* 0x000fc80003f04070 */
[----:B------:R-:W-:-:S09]  /*bda0*/  SEL R0, R0, 0x7c, P0 ;  /* 0x0000007c00007807 */ /* 0x000fd20000000000 */
.L_x_1394:
[----:B------:R-:W-:Y:S05]  /*bdb0*/  BSYNC.RECONVERGENT B0 ;  /* 0x0000000000007941 */ /* 0x000fea0003800200 */
.L_x_1392:
[----:B------:R-:W-:-:S04]  /*bdc0*/  SHF.R.U32.HI R3, RZ, 0x18, R2 ;  /* 0x00000018ff037819 */ /* 0x000fc80000011602 */
[----:B------:R-:W-:-:S05]  /*bdd0*/  LOP3.LUT R3, R0, 0x80, R3, 0xf8, !PT ;  /* 0x0000008000037812 */ /* 0x000fca00078ef803 */
[----:B------:R-:W-:Y:S01]  /*bde0*/  STG.E.U8 desc[UR36][R16.64], R3 ;  /* 0x0000000310007986 */ /* 0x000fe2000c101124 */
[----:B------:R-:W-:Y:S05]  /*bdf0*/  EXIT ;  /* 0x000000000000794d */ /* 0x000fea0003800000 */
.L_x_1386:
[----:B------:R-:W-:-:S05]  /*be00*/  F2FP.BF16.F32.PACK_AB R2, RZ, R2 ;  /* 0x00000002ff02723e */ /* 0x000fca00000010ff */
[----:B------:R-:W-:Y:S01]  /*be10*/  STG.E.U16 desc[UR36][R16.64], R2 ;  /* 0x0000000210007986 */ /* 0x000fe2000c101524 */
[----:B------:R-:W-:Y:S05]  /*be20*/  EXIT ;  /* 0x000000000000794d */ /* 0x000fea0003800000 */
.L_x_1395:
        /* <DEDUP_REMOVED lines=13> */
.L_x_2282:


//--------------------- .text._ZN2at6native27unrolled_elementwise_kernelIZZZNS0_17angle_kernel_cudaERNS_18TensorIteratorBaseEENKUlvE0_clEvENKUlvE0_clEvEUlfE_St5arrayIPcLm2EELi4E23TrivialOffsetCalculatorILi1EjESB_NS0_6memory12LoadWithCastILi1EEENSC_13StoreWithCastILi1EEEEEviT_T0_T2_T3_T4_T5_ --------------------------
	.section	.text._ZN2at6native27unrolled_elementwise_kernelIZZZNS0_17angle_kernel_cudaERNS_18TensorIteratorBaseEENKUlvE0_clEvENKUlvE0_clEvEUlfE_St5arrayIPcLm2EELi4E23TrivialOffsetCalculatorILi1EjESB_NS0_6memory12LoadWithCastILi1EEENSC_13StoreWithCastILi1EEEEEviT_T0_T2_T3_T4_T5_,"ax",@progbits
	.align	128
        .global         _ZN2at6native27unrolled_elementwise_kernelIZZZNS0_17angle_kernel_cudaERNS_18TensorIteratorBaseEENKUlvE0_clEvENKUlvE0_clEvEUlfE_St5arrayIPcLm2EELi4E23TrivialOffsetCalculatorILi1EjESB_NS0_6memory12LoadWithCastILi1EEENSC_13StoreWithCastILi1EEEEEviT_T0_T2_T3_T4_T5_
        .type           _ZN2at6native27unrolled_elementwise_kernelIZZZNS0_17angle_kernel_cudaERNS_18TensorIteratorBaseEENKUlvE0_clEvENKUlvE0_clEvEUlfE_St5arrayIPcLm2EELi4E23TrivialOffsetCalculatorILi1EjESB_NS0_6memory12LoadWithCastILi1EEENSC_13StoreWithCastILi1EEEEEviT_T0_T2_T3_T4_T5_,@function
        .size           _ZN2at6native27unrolled_elementwise_kernelIZZZNS0_17angle_kernel_cudaERNS_18TensorIteratorBaseEENKUlvE0_clEvENKUlvE0_clEvEUlfE_St5arrayIPcLm2EELi4E23TrivialOffsetCalculatorILi1EjESB_NS0_6memory12LoadWithCastILi1EEENSC_13StoreWithCastILi1EEEEEviT_T0_T2_T3_T4_T5_,(.L_x_2283 - _ZN2at6native27unrolled_elementwise_kernelIZZZNS0_17angle_kernel_cudaERNS_18TensorIteratorBaseEENKUlvE0_clEvENKUlvE0_clEvEUlfE_St5arrayIPcLm2EELi4E23TrivialOffsetCalculatorILi1EjESB_NS0_6memory12LoadWithCastILi1EEENSC_13StoreWithCastILi1EEEEEviT_T0_T2_T3_T4_T5_)
        .other          _ZN2at6native27unrolled_elementwise_kernelIZZZNS0_17angle_kernel_cudaERNS_18TensorIteratorBaseEENKUlvE0_clEvENKUlvE0_clEvEUlfE_St5arrayIPcLm2EELi4E23TrivialOffsetCalculatorILi1EjESB_NS0_6memory12LoadWithCastILi1EEENSC_13StoreWithCastILi1EEEEEviT_T0_T2_T3_T4_T5_,@"STO_CUDA_ENTRY STV_DEFAULT"
_ZN2at6native27unrolled_elementwise_kernelIZZZNS0_17angle_kernel_cudaERNS_18TensorIteratorBaseEENKUlvE0_clEvENKUlvE0_clEvEUlfE_St5arrayIPcLm2EELi4E23TrivialOffsetCalculatorILi1EjESB_NS0_6memory12LoadWithCastILi1EEENSC_13StoreWithCastILi1EEEEEviT_T0_T2_T3_T4_T5_:
.text._ZN2at6native27unrolled_elementwise_kernelIZZZNS0_17angle_kernel_cudaERNS_18TensorIteratorBaseEENKUlvE0_clEvENKUlvE0_clEvEUlfE_St5arrayIPcLm2EELi4E23TrivialOffsetCalculatorILi1EjESB_NS0_6memory12LoadWithCastILi1EEENSC_13StoreWithCastILi1EEEEEviT_T0_T2_T3_T4_T5_:
[----:B------:R-:W0:Y:S01]  /*0000*/  LDC R1, c[0x0][0x37c] ;  /* 0x0000df00ff017b82 */ /* 0x000e220000000800 */
[----:B------:R-:W1:Y:S07]  /*0010*/  S2R R2, SR_CTAID.X ;  /* 0x0000000000027919 */ /* 0x000e6e0000002500 */
[----:B------:R-:W1:Y:S01]  /*0020*/  LDC R17, c[0x0][0x380] ;  /* 0x0000e000ff117b82 */ /* 0x000e620000000800 */
[----:B------:R-:W2:Y:S01]  /*0030*/  LDCU.64 UR36, c[0x0][0x358] ;  /* 0x00006b00ff2477ac */ /* 0x000ea20008000a00 */
[----:B------:R-:W-:Y:S01]  /*0040*/  BSSY.RECONVERGENT B7, `(.L_x_1396) ;  /* 0x00000eb000077945 */ /* 0x000fe20003800200 */
[----:B------:R-:W3:Y:S01]  /*0050*/  S2R R18, SR_TID.X ;  /* 0x0000000000127919 */ /* 0x000ee20000002100 */
[----:B------:R-:W-:Y:S01]  /*0060*/  IMAD.MOV.U32 R27, RZ, RZ, RZ ;  /* 0x000000ffff1b7224 */ /* 0x000fe200078e00ff */
        /* <DEDUP_REMOVED lines=26> */
.L_x_1402:
[----:B------:R-:W2:Y:S02]  /*0210*/  LDG.E.U8 R4, desc[UR36][R4.64] ;  /* 0x0000002404047981 */ /* 0x000ea4000c1e1100 */
[----:B--2---:R-:W-:Y:S01]  /*0220*/  I2FP.F32.U32 R27, R4 ;  /* 0x00000004001b7245 */ /* 0x004fe20000201000 */
[----:B------:R-:W-:Y:S06]  /*0230*/  BRA `(.L_x_1404) ;  /* 0x0000000c00247947 */ /* 0x000fec0003800000 */
.L_x_1401:
        /* <DEDUP_REMOVED lines=9> */
.L_x_1406:
[----:B------:R-:W2:Y:S02]  /*02d0*/  LDG.E R4, desc[UR36][R4.64] ;  /* 0x0000002404047981 */ /* 0x000ea4000c1e1900 */
[----:B--2---:R-:W-:Y:S01]  /*02e0*/  I2FP.F32.S32 R27, R4 ;  /* 0x00000004001b7245 */ /* 0x004fe20000201400 */
[----:B------:R-:W-:Y:S06]  /*02f0*/  BRA `(.L_x_1404) ;  /* 0x0000000800f47947 */ /* 0x000fec0003800000 */
.L_x_1405:
[----:B------:R-:W2:Y:S02]  /*0300*/  LDG.E.U16 R4, desc[UR36][R4.64] ;  /* 0x0000002404047981 */ /* 0x000ea4000c1e1500 */
[----:B--2---:R2:W3:Y:S01]  /*0310*/  I2F.S16 R27, R4 ;  /* 0x00000004001b7306 */ /* 0x0044e20000101400 */
[----:B------:R-:W-:Y:S05]  /*0320*/  BRA `(.L_x_1404) ;  /* 0x0000000800e87947 */ /* 0x000fea0003800000 */
.L_x_1400:
        /* <DEDUP_REMOVED lines=8> */
.L_x_1408:
[----:B------:R-:W2:Y:S02]  /*03b0*/  LDG.E.U16 R4, desc[UR36][R4.64] ;  /* 0x0000002404047981 */ /* 0x000ea4000c1e1500 */
[----:B--2---:R-:W-:Y:S01]  /*03c0*/  HADD2.F32 R27, -RZ, R4.H0_H0 ;  /* 0x20000004ff1b7230 */ /* 0x004fe20000004100 */
[----:B------:R-:W-:Y:S06]  /*03d0*/  BRA `(.L_x_1404) ;  /* 0x0000000800bc7947 */ /* 0x000fec0003800000 */
.L_x_1407:
        /* <DEDUP_REMOVED lines=8> */
.L_x_1410:
[----:B------:R-:W2:Y:S02]  /*0460*/  LDG.E.U16 R4, desc[UR36][R4.64] ;  /* 0x0000002404047981 */ /* 0x000ea4000c1e1500 */
[----:B--2---:R-:W-:Y:S01]  /*0470*/  HADD2.F32 R27, -RZ, R4.H0_H0 ;  /* 0x20000004ff1b7230 */ /* 0x004fe20000004100 */
[----:B------:R-:W-:Y:S06]  /*0480*/  BRA `(.L_x_1404) ;  /* 0x0000000800907947 */ /* 0x000fec0003800000 */
.L_x_1409:
[----:B------:R-:W2:Y:S01]  /*0490*/  LDG.E.64 R4, desc[UR36][R4.64] ;  /* 0x0000002404047981 */ /* 0x000ea2000c1e1b00 */
[----:B------:R-:W-:Y:S01]  /*04a0*/  UMOV UR4, 0xf0000000 ;  /* 0xf000000000047882 */ /* 0x000fe20000000000 */
[----:B------:R-:W-:Y:S01]  /*04b0*/  UMOV UR5, 0x380fffff ;  /* 0x380fffff00057882 */ /* 0x000fe20000000000 */
[----:B--2---:R-:W0:Y:S01]  /*04c0*/  F2F.F32.F64 R27, R4 ;  /* 0x00000004001b7310 */ /* 0x004e220000301000 */
[----:B------:R-:W-:-:S14]  /*04d0*/  DSETP.GEU.AND P0, PT, |R4|, UR4, PT ;  /* 0x0000000404007e2a */ /* 0x000fdc000bf0e200 */
[----:B0-----:R-:W-:Y:S01]  /*04e0*/  @!P0 FMUL R27, R27, 1.175494350822287508e-38 ;  /* 0x008000001b1b8820 */ /* 0x001fe20000400000 */
[----:B------:R-:W-:Y:S06]  /*04f0*/  BRA `(.L_x_1404) ;  /* 0x0000000800747947 */ /* 0x000fec0003800000 */
.L_x_1399:
        /* <DEDUP_REMOVED lines=12> */
.L_x_1413:
[----:B------:R-:W2:Y:S01]  /*05c0*/  LDG.E.64 R4, desc[UR36][R4.64] ;  /* 0x0000002404047981 */ /* 0x000ea2000c1e1b00 */
[----:B------:R-:W-:Y:S01]  /*05d0*/  UMOV UR4, 0xf0000000 ;  /* 0xf000000000047882 */ /* 0x000fe20000000000 */
[----:B------:R-:W-:Y:S01]  /*05e0*/  UMOV UR5, 0x380fffff ;  /* 0x380fffff00057882 */ /* 0x000fe20000000000 */
[----:B--2---:R-:W0:Y:S01]  /*05f0*/  F2F.F32.F64 R27, R4 ;  /* 0x00000004001b7310 */ /* 0x004e220000301000 */
[----:B------:R-:W-:-:S14]  /*0600*/  DSETP.GEU.AND P0, PT, |R4|, UR4, PT ;  /* 0x0000000404007e2a */ /* 0x000fdc000bf0e200 */
[----:B0-----:R-:W-:Y:S01]  /*0610*/  @!P0 FMUL R27, R27, 1.175494350822287508e-38 ;  /* 0x008000001b1b8820 */ /* 0x001fe20000400000 */
[----:B------:R-:W-:Y:S06]  /*0620*/  BRA `(.L_x_1404) ;  /* 0x0000000800287947 */ /* 0x000fec0003800000 */
.L_x_1412:
        /* <DEDUP_REMOVED lines=25> */
.L_x_1415:
[----:B------:R-:W2:Y:S02]  /*07c0*/  LDG.E.U8 R4, desc[UR36][R4.64] ;  /* 0x0000002404047981 */ /* 0x000ea4000c1e1100 */
[C---:B--2---:R-:W-:Y:S02]  /*07d0*/  IMAD.SHL.U32 R3, R4.reuse, 0x2000000, RZ ;  /* 0x0200000004037824 */ /* 0x044fe400078e00ff */
[----:B------:R-:W-:-:S03]  /*07e0*/  IMAD.SHL.U32 R6, R4, 0x100, RZ ;  /* 0x0000010004067824 */ /* 0x000fc600078e00ff */
[----:B------:R-:W-:Y:S02]  /*07f0*/  ISETP.GT.U32.AND P0, PT, R3, 0x7ffffff, PT ;  /* 0x07ffffff0300780c */ /* 0x000fe40003f04070 */
[----:B------:R-:W-:-:S11]  /*0800*/  PRMT R27, R6, 0x9910, RZ ;  /* 0x00009910061b7816 */ /* 0x000fd600000000ff */
[----:B------:R-:W-:Y:S02]  /*0810*/  @!P0 LOP3.LUT R0, R6, 0x7f00, RZ, 0xc0, !PT ;  /* 0x00007f0006008812 */ /* 0x000fe400078ec0ff */
[----:B------:R-:W-:Y:S02]  /*0820*/  @P0 LEA.HI R3, R3, 0x70000000, RZ, 0x1c ;  /* 0x7000000003030811 */ /* 0x000fe400078fe0ff */
[----:B------:R-:W-:-:S05]  /*0830*/  @!P0 LOP3.LUT R0, R0, 0x3f000000, RZ, 0xfc, !PT ;  /* 0x3f00000000008812 */ /* 0x000fca00078efcff */
[----:B------:R-:W-:Y:S01]  /*0840*/  @!P0 FADD.FTZ R0, R0, -0.5 ;  /* 0xbf00000000008421 */ /* 0x000fe20000010000 */
[----:B------:R-:W-:-:S05]  /*0850*/  @P0 FMUL.FTZ R0, R3, 1.9259299443872358531e-34 ;  /* 0x0780000003000820 */ /* 0x000fca0000410000 */
[----:B------:R-:W-:Y:S01]  /*0860*/  LOP3.LUT R27, R0, 0x80000000, R27, 0xf8, !PT ;  /* 0x80000000001b7812 */ /* 0x000fe200078ef81b */
[----:B------:R-:W-:Y:S06]  /*0870*/  BRA `(.L_x_1404) ;  /* 0x0000000400947947 */ /* 0x000fec0003800000 */
.L_x_1414:
[----:B------:R-:W2:Y:S02]  /*0880*/  LDG.E.U16 R4, desc[UR36][R4.64] ;  /* 0x0000002404047981 */ /* 0x000ea4000c1e1500 */
[----:B--2---:R-:W-:Y:S01]  /*0890*/  IMAD.U32 R27, R4, 0x10000, RZ ;  /* 0x00010000041b7824 */ /* 0x004fe200078e00ff */
[----:B------:R-:W-:Y:S06]  /*08a0*/  BRA `(.L_x_1404) ;  /* 0x0000000400887947 */ /* 0x000fec0003800000 */
.L_x_1411:
        /* <DEDUP_REMOVED lines=11> */
.L_x_1418:
        /* <DEDUP_REMOVED lines=20> */
.L_x_1420:
[----:B------:R-:W-:Y:S05]  /*0aa0*/  BSYNC.RECONVERGENT B0 ;  /* 0x0000000000007941 */ /* 0x000fea0003800200 */
.L_x_1419:
[----:B------:R-:W-:Y:S01]  /*0ab0*/  IMAD.SHL.U32 R0, R0, 0x100000, RZ ;  /* 0x0010000000007824 */ /* 0x000fe200078e00ff */
[----:B------:R-:W-:-:S04]  /*0ac0*/  LEA R3, R3, 0x3b800000, 0x17 ;  /* 0x3b80000003037811 */ /* 0x000fc800078eb8ff */
[----:B------:R-:W-:Y:S01]  /*0ad0*/  LOP3.LUT R27, R3, R0, R27, 0xfe, !PT ;  /* 0x00000000031b7212 */ /* 0x000fe200078efe1b */
[----:B------:R-:W-:Y:S06]  /*0ae0*/  BRA `(.L_x_1404) ;  /* 0x0000000000f87947 */ /* 0x000fec0003800000 */
.L_x_1417:
        /* <DEDUP_REMOVED lines=20> */
.L_x_1422:
[----:B------:R-:W-:Y:S05]  /*0c30*/  BSYNC.RECONVERGENT B0 ;  /* 0x0000000000007941 */ /* 0x000fea0003800200 */
.L_x_1421:
[----:B------:R-:W-:Y:S01]  /*0c40*/  IMAD.SHL.U32 R0, R0, 0x200000, RZ ;  /* 0x0020000000007824 */ /* 0x000fe200078e00ff */
[----:B------:R-:W-:-:S04]  /*0c50*/  LEA R3, R3, 0x37800000, 0x17 ;  /* 0x3780000003037811 */ /* 0x000fc800078eb8ff */
[----:B------:R-:W-:Y:S01]  /*0c60*/  LOP3.LUT R27, R3, R0, R27, 0xfe, !PT ;  /* 0x00000000031b7212 */ /* 0x000fe200078efe1b */
[----:B------:R-:W-:Y:S06]  /*0c70*/  BRA `(.L_x_1404) ;  /* 0x0000000000947947 */ /* 0x000fec0003800000 */
.L_x_1416:
[----:B------:R-:W-:-:S09]  /*0c80*/  UISETP.NE.AND UP0, UPT, UR4, 0x1c, UPT ;  /* 0x0000001c0400788c */ /* 0x000fd2000bf05270 */
[----:B------:R-:W-:Y:S05]  /*0c90*/  BRA.U !UP0, `(.L_x_1423) ;  /* 0x0000000108847547 */ /* 0x000fea000b800000 */
[----:B------:R-:W-:-:S09]  /*0ca0*/  UISETP.NE.AND UP0, UPT, UR4, 0x1d, UPT ;  /* 0x0000001d0400788c */ /* 0x000fd2000bf05270 */
[----:B------:R-:W-:Y:S05]  /*0cb0*/  BRA.U !UP0, `(.L_x_1424) ;  /* 0x0000000108707547 */ /* 0x000fea000b800000 */
[----:B------:R-:W-:-:S09]  /*0cc0*/  UISETP.NE.AND UP0, UPT, UR4, 0x2c, UPT ;  /* 0x0000002c0400788c */ /* 0x000fd2000bf05270 */
[----:B------:R-:W-:Y:S05]  /*0cd0*/  BRA.U !UP0, `(.L_x_1425) ;  /* 0x0000000108487547 */ /* 0x000fea000b800000 */
.L_x_1403:
        /* <DEDUP_REMOVED lines=16> */
.L_x_1426:
[----:B------:R-:W-:Y:S01]  /*0de0*/  IMAD.MOV.U32 R27, RZ, RZ, RZ ;  /* 0x000000ffff1b7224 */ /* 0x000fe200078e00ff */
[----:B------:R-:W-:Y:S06]  /*0df0*/  BRA `(.L_x_1404) ;  /* 0x0000000000347947 */ /* 0x000fec0003800000 */
.L_x_1425:
        /* <DEDUP_REMOVED lines=8> */
.L_x_1424:
[----:B------:R-:W2:Y:S02]  /*0e80*/  LDG.E.64 R4, desc[UR36][R4.64] ;  /* 0x0000002404047981 */ /* 0x000ea4000c1e1b00 */
[----:B--2---:R0:W1:Y:S01]  /*0e90*/  I2F.U64 R27, R4 ;  /* 0x00000004001b7312 */ /* 0x0040620000301000 */
[----:B------:R-:W-:Y:S05]  /*0ea0*/  BRA `(.L_x_1404) ;  /* 0x0000000000087947 */ /* 0x000fea0003800000 */
.L_x_1423:
[----:B------:R-:W2:Y:S02]  /*0eb0*/  LDG.E R4, desc[UR36][R4.64] ;  /* 0x0000002404047981 */ /* 0x000ea4000c1e1900 */
[----:B--2---:R-:W-:-:S07]  /*0ec0*/  I2FP.F32.U32 R27, R4 ;  /* 0x00000004001b7245 */ /* 0x004fce0000201000 */
.L_x_1404:
[----:B------:R-:W-:Y:S05]  /*0ed0*/  BSYNC.RECONVERGENT B6 ;  /* 0x0000000000067941 */ /* 0x000fea0003800200 */
.L_x_1398:
[----:B------:R-:W-:-:S07]  /*0ee0*/  VIADD R18, R19, 0x80 ;  /* 0x0000008013127836 */ /* 0x000fce0000000000 */
.L_x_1397:
[----:B------:R-:W-:Y:S05]  /*0ef0*/  BSYNC.RECONVERGENT B7 ;  /* 0x0000000000077941 */ /* 0x000fea0003800200 */
.L_x_1396:
[----:B------:R-:W-:Y:S01]  /*0f00*/  ISETP.GE.AND P0, PT, R18, R17, PT ;  /* 0x000000111200720c */ /* 0x000fe20003f06270 */
[----:B------:R-:W-:Y:S01]  /*0f10*/  BSSY.RECONVERGENT B7, `(.L_x_1427) ;  /* 0x00000e6000077945 */ /* 0x000fe20003800200 */
[----:B------:R-:W-:-:S11]  /*0f20*/  IMAD.MOV.U32 R25, RZ, RZ, RZ ;  /* 0x000000ffff197224 */ /* 0x000fd600078e00ff */
        /* <DEDUP_REMOVED lines=22> */
.L_x_1433:
[----:B------:R-:W2:Y:S02]  /*1090*/  LDG.E.U8 R4, desc[UR36][R4.64] ;  /* 0x0000002404047981 */ /* 0x000ea4000c1e1100 */
[----:B--2---:R-:W-:Y:S01]  /*10a0*/  I2FP.F32.U32 R25, R4 ;  /* 0x0000000400197245 */ /* 0x004fe20000201000 */
[----:B------:R-:W-:Y:S06]  /*10b0*/  BRA `(.L_x_1435) ;  /* 0x0000000c00247947 */ /* 0x000fec0003800000 */
.L_x_1432:
        /* <DEDUP_REMOVED lines=9> */
.L_x_1437:
[----:B------:R-:W2:Y:S02]  /*1150*/  LDG.E R4, desc[UR36][R4.64] ;  /* 0x0000002404047981 */ /* 0x000ea4000c1e1900 */
[----:B--2---:R-:W-:Y:S01]  /*1160*/  I2FP.F32.S32 R25, R4 ;  /* 0x0000000400197245 */ /* 0x004fe20000201400 */
[----:B------:R-:W-:Y:S06]  /*1170*/  BRA `(.L_x_1435) ;  /* 0x0000000800f47947 */ /* 0x000fec0003800000 */
.L_x_1436:
[----:B------:R-:W2:Y:S02]  /*1180*/  LDG.E.U16 R4, desc[UR36][R4.64] ;  /* 0x0000002404047981 */ /* 0x000ea4000c1e1500 */
[----:B--2---:R0:W2:Y:S01]  /*1190*/  I2F.S16 R25, R4 ;  /* 0x0000000400197306 */ /* 0x0040a20000101400 */
[----:B------:R-:W-:Y:S05]  /*11a0*/  BRA `(.L_x_1435) ;  /* 0x0000000800e87947 */ /* 0x000fea0003800000 */
.L_x_1431:
        /* <DEDUP_REMOVED lines=8> */
.L_x_1439:
[----:B------:R-:W2:Y:S02]  /*1230*/  LDG.E.U16 R4, desc[UR36][R4.64] ;  /* 0x0000002404047981 */ /* 0x000ea4000c1e1500 */
[----:B--2---:R-:W-:Y:S01]  /*1240*/  HADD2.F32 R25, -RZ, R4.H0_H0 ;  /* 0x20000004ff197230 */ /* 0x004fe20000004100 */
[----:B------:R-:W-:Y:S06]  /*1250*/  BRA `(.L_x_1435) ;  /* 0x0000000800bc7947 */ /* 0x000fec0003800000 */
.L_x_1438:
        /* <DEDUP_REMOVED lines=8> */
.L_x_1441:
[----:B------:R-:W2:Y:S02]  /*12e0*/  LDG.E.U16 R4, desc[UR36][R4.64] ;  /* 0x0000002404047981 */ /* 0x000ea4000c1e1500 */
[----:B--2---:R-:W-:Y:S01]  /*12f0*/  HADD2.F32 R25, -RZ, R4.H0_H0 ;  /* 0x20000004ff197230 */ /* 0x004fe20000004100 */
[----:B------:R-:W-:Y:S06]  /*1300*/  BRA `(.L_x_1435) ;  /* 0x0000000800907947 */ /* 0x000fec0003800000 */
.L_x_1440:
[----:B------:R-:W2:Y:S01]  /*1310*/  LDG.E.64 R4, desc[UR36][R4.64] ;  /* 0x0000002404047981 */ /* 0x000ea2000c1e1b00 */
[----:B------:R-:W-:Y:S01]  /*1320*/  UMOV UR4, 0xf0000000 ;  /* 0xf000000000047882 */ /* 0x000fe20000000000 */
[----:B------:R-:W-:Y:S01]  /*1330*/  UMOV UR5, 0x380fffff ;  /* 0x380fffff00057882 */ /* 0x000fe20000000000 */
[----:B--2---:R-:W0:Y:S01]  /*1340*/  F2F.F32.F64 R25, R4 ;  /* 0x0000000400197310 */ /* 0x004e220000301000 */
[----:B------:R-:W-:-:S14]  /*1350*/  DSETP.GEU.AND P0, PT, |R4|, UR4, PT ;  /* 0x0000000404007e2a */ /* 0x000fdc000bf0e200 */
[----:B0-----:R-:W-:Y:S01]  /*1360*/  @!P0 FMUL R25, R25, 1.175494350822287508e-38 ;  /* 0x0080000019198820 */ /* 0x001fe20000400000 */
[----:B------:R-:W-:Y:S06]  /*1370*/  BRA `(.L_x_1435) ;  /* 0x0000000800747947 */ /* 0x000fec0003800000 */
.L_x_1430:
        /* <DEDUP_REMOVED lines=12> */
.L_x_1444:
[----:B------:R-:W2:Y:S01]  /*1440*/  LDG.E.64 R4, desc[UR36][R4.64] ;  /* 0x0000002404047981 */ /* 0x000ea2000c1e1b00 */
[----:B------:R-:W-:Y:S01]  /*1450*/  UMOV UR4, 0xf0000000 ;  /* 0xf000000000047882 */ /* 0x000fe20000000000 */
[----:B------:R-:W-:Y:S01]  /*1460*/  UMOV UR5, 0x380fffff ;  /* 0x380fffff00057882 */ /* 0x000fe20000000000 */
[----:B--2---:R-:W0:Y:S01]  /*1470*/  F2F.F32.F64 R25, R4 ;  /* 0x0000000400197310 */ /* 0x004e220000301000 */
[----:B------:R-:W-:-:S14]  /*1480*/  DSETP.GEU.AND P0, PT, |R4|, UR4, PT ;  /* 0x0000000404007e2a */ /* 0x000fdc000bf0e200 */
[----:B0-----:R-:W-:Y:S01]  /*1490*/  @!P0 FMUL R25, R25, 1.175494350822287508e-38 ;  /* 0x0080000019198820 */ /* 0x001fe20000400000 */
[----:B------:R-:W-:Y:S06]  /*14a0*/  BRA `(.L_x_1435) ;  /* 0x0000000800287947 */ /* 0x000fec0003800000 */
.L_x_1443:
        /* <DEDUP_REMOVED lines=25> */
.L_x_1446:
[----:B------:R-:W2:Y:S02]  /*1640*/  LDG.E.U8 R4, desc[UR36][R4.64] ;  /* 0x0000002404047981 */ /* 0x000ea4000c1e1100 */
[C---:B--2---:R-:W-:Y:S02]  /*1650*/  IMAD.SHL.U32 R0, R4.reuse, 0x2000000, RZ ;  /* 0x0200000004007824 */ /* 0x044fe400078e00ff */
[----:B------:R-:W-:-:S03]  /*1660*/  IMAD.SHL.U32 R6, R4, 0x100, RZ ;  /* 0x0000010004067824 */ /* 0x000fc600078e00ff */
[----:B------:R-:W-:Y:S02]  /*1670*/  ISETP.GE.U32.AND P0, PT, R0, 0x8000000, PT ;  /* 0x080000000000780c */ /* 0x000fe40003f06070 */
[----:B------:R-:W-:-:S11]  /*1680*/  PRMT R25, R6, 0x9910, RZ ;  /* 0x0000991006197816 */ /* 0x000fd600000000ff */
[----:B------:R-:W-:Y:S02]  /*1690*/  @!P0 LOP3.LUT R3, R6, 0x7f00, RZ, 0xc0, !PT ;  /* 0x00007f0006038812 */ /* 0x000fe400078ec0ff */
[----:B------:R-:W-:Y:S02]  /*16a0*/  @P0 LEA.HI R0, R0, 0x70000000, RZ, 0x1c ;  /* 0x7000000000000811 */ /* 0x000fe400078fe0ff */
[----:B------:R-:W-:-:S03]  /*16b0*/  @!P0 LOP3.LUT R3, R3, 0x3f000000, RZ, 0xfc, !PT ;  /* 0x3f00000003038812 */ /* 0x000fc600078efcff */
[----:B------:R-:W-:Y:S02]  /*16c0*/  @P0 FMUL.FTZ R0, R0, 1.9259299443872358531e-34 ;  /* 0x0780000000000820 */ /* 0x000fe40000410000 */
[----:B------:R-:W-:-:S05]  /*16d0*/  @!P0 FADD.FTZ R0, R3, -0.5 ;  /* 0xbf00000003008421 */ /* 0x000fca0000010000 */
[----:B------:R-:W-:Y:S01]  /*16e0*/  LOP3.LUT R25, R0, 0x80000000, R25, 0xf8, !PT ;  /* 0x8000000000197812 */ /* 0x000fe200078ef819 */
[----:B------:R-:W-:Y:S06]  /*16f0*/  BRA `(.L_x_1435) ;  /* 0x0000000400947947 */ /* 0x000fec0003800000 */
.L_x_1445:
[----:B------:R-:W2:Y:S02]  /*1700*/  LDG.E.U16 R4, desc[UR36][R4.64] ;  /* 0x0000002404047981 */ /* 0x000ea4000c1e1500 */
[----:B--2---:R-:W-:Y:S01]  /*1710*/  IMAD.U32 R25, R4, 0x10000, RZ ;  /* 0x0001000004197824 */ /* 0x004fe200078e00ff */
[----:B------:R-:W-:Y:S06]  /*1720*/  BRA `(.L_x_1435) ;  /* 0x0000000400887947 */ /* 0x000fec0003800000 */
.L_x_1442:
        /* <DEDUP_REMOVED lines=11> */
.L_x_1449:
        /* <DEDUP_REMOVED lines=20> */
.L_x_1451:
[----:B------:R-:W-:Y:S05]  /*1920*/  BSYNC.RECONVERGENT B0 ;  /* 0x0000000000007941 */ /* 0x000fea0003800200 */
.L_x_1450:
[----:B------:R-:W-:Y:S01]  /*1930*/  IMAD.SHL.U32 R0, R0, 0x100000, RZ ;  /* 0x0010000000007824 */ /* 0x000fe200078e00ff */
[----:B------:R-:W-:-:S04]  /*1940*/  LEA R3, R3, 0x3b800000, 0x17 ;  /* 0x3b80000003037811 */ /* 0x000fc800078eb8ff */
[----:B------:R-:W-:Y:S01]  /*1950*/  LOP3.LUT R25, R3, R0, R25, 0xfe, !PT ;  /* 0x0000000003197212 */ /* 0x000fe200078efe19 */
[----:B------:R-:W-:Y:S06]  /*1960*/  BRA `(.L_x_1435) ;  /* 0x0000000000f87947 */ /* 0x000fec0003800000 */
.L_x_1448:
        /* <DEDUP_REMOVED lines=20> */
.L_x_1453:
[----:B------:R-:W-:Y:S05]  /*1ab0*/  BSYNC.RECONVERGENT B0 ;  /* 0x0000000000007941 */ /* 0x000fea0003800200 */
.L_x_1452:
[----:B------:R-:W-:Y:S01]  /*1ac0*/  IMAD.SHL.U32 R0, R0, 0x200000, RZ ;  /* 0x0020000000007824 */ /* 0x000fe200078e00ff */
[----:B------:R-:W-:-:S04]  /*1ad0*/  LEA R3, R3, 0x37800000, 0x17 ;  /* 0x3780000003037811 */ /* 0x000fc800078eb8ff */
[----:B------:R-:W-:Y:S01]  /*1ae0*/  LOP3.LUT R25, R3, R0, R25, 0xfe, !PT ;  /* 0x0000000003197212 */ /* 0x000fe200078efe19 */
[----:B------:R-:W-:Y:S06]  /*1af0*/  BRA `(.L_x_1435) ;  /* 0x0000000000947947 */ /* 0x000fec0003800000 */
.L_x_1447:
        /* <DEDUP_REMOVED lines=14> */
.L_x_1434:
        /* <DEDUP_REMOVED lines=16> */
.L_x_1456:
[----:B------:R-:W-:Y:S01]  /*1ce0*/  IMAD.MOV.U32 R25, RZ, RZ, RZ ;  /* 0x000000ffff197224 */ /* 0x000fe200078e00ff */
[----:B------:R-:W-:Y:S06]  /*1cf0*/  BRA `(.L_x_1435) ;  /* 0x0000000000147947 */ /* 0x000fec0003800000 */
.L_x_1455:
[----:B------:R-:W2:Y:S02]  /*1d00*/  LDG.E.64 R4, desc[UR36][R4.64] ;  /* 0x0000002404047981 */ /* 0x000ea4000c1e1b00 */
[----:B--2---:R0:W2:Y:S01]  /*1d10*/  I2F.U64 R25, R4 ;  /* 0x0000000400197312 */ /* 0x0040a20000301000 */
[----:B------:R-:W-:Y:S05]  /*1d20*/  BRA `(.L_x_1435) ;  /* 0x0000000000087947 */ /* 0x000fea0003800000 */
.L_x_1454:
[----:B------:R-:W2:Y:S02]  /*1d30*/  LDG.E R4, desc[UR36][R4.64] ;  /* 0x0000002404047981 */ /* 0x000ea4000c1e1900 */
[----:B--2---:R-:W-:-:S07]  /*1d40*/  I2FP.F32.U32 R25, R4 ;  /* 0x0000000400197245 */ /* 0x004fce0000201000 */
.L_x_1435:
[----:B------:R-:W-:Y:S05]  /*1d50*/  BSYNC.RECONVERGENT B6 ;  /* 0x0000000000067941 */ /* 0x000fea0003800200 */
.L_x_1429:
[----:B------:R-:W-:-:S07]  /*1d60*/  VIADD R18, R18, 0x80 ;  /* 0x0000008012127836 */ /* 0x000fce0000000000 */
.L_x_1428:
[----:B------:R-:W-:Y:S05]  /*1d70*/  BSYNC.RECONVERGENT B7 ;  /* 0x0000000000077941 */ /* 0x000fea0003800200 */
.L_x_1427:
        /* <DEDUP_REMOVED lines=25> */
.L_x_1463:
[----:B------:R-:W2:Y:S02]  /*1f10*/  LDG.E.U8 R4, desc[UR36][R4.64] ;  /* 0x0000002404047981 */ /* 0x000ea4000c1e1100 */
[----:B--2---:R-:W-:Y:S01]  /*1f20*/  I2FP.F32.U32 R23, R4 ;  /* 0x0000000400177245 */ /* 0x004fe20000201000 */
[----:B------:R-:W-:Y:S06]  /*1f30*/  BRA `(.L_x_1465) ;  /* 0x0000000c00247947 */ /* 0x000fec0003800000 */
.L_x_1462:
        /* <DEDUP_REMOVED lines=9> */
.L_x_1467:
[----:B------:R-:W2:Y:S02]  /*1fd0*/  LDG.E R4, desc[UR36][R4.64] ;  /* 0x0000002404047981 */ /* 0x000ea4000c1e1900 */
[----:B--2---:R-:W-:Y:S01]  /*1fe0*/  I2FP.F32.S32 R23, R4 ;  /* 0x0000000400177245 */ /* 0x004fe20000201400 */
[----:B------:R-:W-:Y:S06]  /*1ff0*/  BRA `(.L_x_1465) ;  /* 0x0000000800f47947 */ /* 0x000fec0003800000 */
.L_x_1466:
[----:B------:R-:W2:Y:S02]  /*2000*/  LDG.E.U16 R4, desc[UR36][R4.64] ;  /* 0x0000002404047981 */ /* 0x000ea4000c1e1500 */
[----:B--2---:R4:W0:Y:S01]  /*2010*/  I2F.S16 R23, R4 ;  /* 0x0000000400177306 */ /* 0x0048220000101400 */
[----:B------:R-:W-:Y:S05]  /*2020*/  BRA `(.L_x_1465) ;  /* 0x0000000800e87947 */ /* 0x000fea0003800000 */
.L_x_1461:
        /* <DEDUP_REMOVED lines=8> */
.L_x_1469:
[----:B------:R-:W2:Y:S02]  /*20b0*/  LDG.E.U16 R4, desc[UR36][R4.64] ;  /* 0x0000002404047981 */ /* 0x000ea4000c1e1500 */
[----:B--2---:R-:W-:Y:S01]  /*20c0*/  HADD2.F32 R23, -RZ, R4.H0_H0 ;  /* 0x20000004ff177230 */ /* 0x004fe20000004100 */
[----:B------:R-:W-:Y:S06]  /*20d0*/  BRA `(.L_x_1465) ;  /* 0x0000000800bc7947 */ /* 0x000fec0003800000 */
.L_x_1468:
        /* <DEDUP_REMOVED lines=8> */
.L_x_1471:
[----:B------:R-:W2:Y:S02]  /*2160*/  LDG.E.U16 R4, desc[UR36][R4.64] ;  /* 0x0000002404047981 */ /* 0x000ea4000c1e1500 */
[----:B--2---:R-:W-:Y:S01]  /*2170*/  HADD2.F32 R23, -RZ, R4.H0_H0 ;  /* 0x20000004ff177230 */ /* 0x004fe20000004100 */
[----:B------:R-:W-:Y:S06]  /*2180*/  BRA `(.L_x_1465) ;  /* 0x0000000800907947 */ /* 0x000fec0003800000 */
.L_x_1470:
[----:B------:R-:W2:Y:S01]  /*2190*/  LDG.E.64 R4, desc[UR36][R4.64] ;  /* 0x0000002404047981 */ /* 0x000ea2000c1e1b00 */
[----:B------:R-:W-:Y:S01]  /*21a0*/  UMOV UR4, 0xf0000000 ;  /* 0xf000000000047882 */ /* 0x000fe20000000000 */
[----:B------:R-:W-:Y:S01]  /*21b0*/  UMOV UR5, 0x380fffff ;  /* 0x380fffff00057882 */ /* 0x000fe20000000000 */
[----:B--2---:R-:W0:Y:S01]  /*21c0*/  F2F.F32.F64 R23, R4 ;  /* 0x0000000400177310 */ /* 0x004e220000301000 */
[----:B------:R-:W-:-:S14]  /*21d0*/  DSETP.GEU.AND P0, PT, |R4|, UR4, PT ;  /* 0x0000000404007e2a */ /* 0x000fdc000bf0e200 */
[----:B0-----:R-:W-:Y:S01]  /*21e0*/  @!P0 FMUL R23, R23, 1.175494350822287508e-38 ;  /* 0x0080000017178820 */ /* 0x001fe20000400000 */
[----:B------:R-:W-:Y:S06]  /*21f0*/  BRA `(.L_x_1465) ;  /* 0x0000000800747947 */ /* 0x000fec0003800000 */
.L_x_1460:
        /* <DEDUP_REMOVED lines=12> */
.L_x_1474:
[----:B------:R-:W2:Y:S01]  /*22c0*/  LDG.E.64 R4, desc[UR36][R4.64] ;  /* 0x0000002404047981 */ /* 0x000ea2000c1e1b00 */
[----:B------:R-:W-:Y:S01]  /*22d0*/  UMOV UR4, 0xf0000000 ;  /* 0xf000000000047882 */ /* 0x000fe20000000000 */
[----:B------:R-:W-:Y:S01]  /*22e0*/  UMOV UR5, 0x380fffff ;  /* 0x380fffff00057882 */ /* 0x000fe20000000000 */
[----:B--2---:R-:W0:Y:S01]  /*22f0*/  F2F.F32.F64 R23, R4 ;  /* 0x0000000400177310 */ /* 0x004e220000301000 */
[----:B------:R-:W-:-:S14]  /*2300*/  DSETP.GEU.AND P0, PT, |R4|, UR4, PT ;  /* 0x0000000404007e2a */ /* 0x000fdc000bf0e200 */
[----:B0-----:R-:W-:Y:S01]  /*2310*/  @!P0 FMUL R23, R23, 1.175494350822287508e-38 ;  /* 0x0080000017178820 */ /* 0x001fe20000400000 */
[----:B------:R-:W-:Y:S06]  /*2320*/  BRA `(.L_x_1465) ;  /* 0x0000000800287947 */ /* 0x000fec0003800000 */
.L_x_1473:
        /* <DEDUP_REMOVED lines=25> */
.L_x_1476:
        /* <DEDUP_REMOVED lines=12> */
.L_x_1475:
[----:B------:R-:W2:Y:S02]  /*2580*/  LDG.E.U16 R4, desc[UR36][R4.64] ;  /* 0x0000002404047981 */ /* 0x000ea4000c1e1500 */
[----:B--2---:R-:W-:Y:S01]  /*2590*/  IMAD.U32 R23, R4, 0x10000, RZ ;  /* 0x0001000004177824 */ /* 0x004fe200078e00ff */
[----:B------:R-:W-:Y:S06]  /*25a0*/  BRA `(.L_x_1465) ;  /* 0x0000000400887947 */ /* 0x000fec0003800000 */
.L_x_1472:
        /* <DEDUP_REMOVED lines=11> */
.L_x_1479:
        /* <DEDUP_REMOVED lines=20> */
.L_x_1481:
[----:B------:R-:W-:Y:S05]  /*27a0*/  BSYNC.RECONVERGENT B0 ;  /* 0x0000000000007941 */ /* 0x000fea0003800200 */
.L_x_1480:
[----:B------:R-:W-:Y:S01]  /*27b0*/  IMAD.SHL.U32 R0, R0, 0x100000, RZ ;  /* 0x0010000000007824 */ /* 0x000fe200078e00ff */
[----:B------:R-:W-:-:S04]  /*27c0*/  LEA R3, R3, 0x3b800000, 0x17 ;  /* 0x3b80000003037811 */ /* 0x000fc800078eb8ff */
[----:B------:R-:W-:Y:S01]  /*27d0*/  LOP3.LUT R23, R3, R0, R23, 0xfe, !PT ;  /* 0x0000000003177212 */ /* 0x000fe200078efe17 */
[----:B------:R-:W-:Y:S06]  /*27e0*/  BRA `(.L_x_1465) ;  /* 0x0000000000f87947 */ /* 0x000fec0003800000 */
.L_x_1478:
        /* <DEDUP_REMOVED lines=20> */
.L_x_1483:
[----:B------:R-:W-:Y:S05]  /*2930*/  BSYNC.RECONVERGENT B0 ;  /* 0x0000000000007941 */ /* 0x000fea0003800200 */
.L_x_1482:
[----:B------:R-:W-:Y:S01]  /*2940*/  IMAD.SHL.U32 R0, R0, 0x200000, RZ ;  /* 0x0020000000007824 */ /* 0x000fe200078e00ff */
[----:B------:R-:W-:-:S04]  /*2950*/  LEA R3, R3, 0x37800000, 0x17 ;  /* 0x3780000003037811 */ /* 0x000fc800078eb8ff */
[----:B------:R-:W-:Y:S01]  /*2960*/  LOP3.LUT R23, R3, R0, R23, 0xfe, !PT ;  /* 0x0000000003177212 */ /* 0x000fe200078efe17 */
[----:B------:R-:W-:Y:S06]  /*2970*/  BRA `(.L_x_1465) ;  /* 0x0000000000947947 */ /* 0x000fec0003800000 */
.L_x_1477:
        /* <DEDUP_REMOVED lines=14> */
.L_x_1464:
        /* <DEDUP_REMOVED lines=16> */
.L_x_1486:
[----:B------:R-:W-:Y:S01]  /*2b60*/  IMAD.MOV.U32 R23, RZ, RZ, RZ ;  /* 0x000000ffff177224 */ /* 0x000fe200078e00ff */
[----:B------:R-:W-:Y:S06]  /*2b70*/  BRA `(.L_x_1465) ;  /* 0x0000000000147947 */ /* 0x000fec0003800000 */
.L_x_1485:
[----:B------:R-:W2:Y:S02]  /*2b80*/  LDG.E.64 R4, desc[UR36][R4.64] ;  /* 0x0000002404047981 */ /* 0x000ea4000c1e1b00 */
[----:B--2---:R0:W2:Y:S01]  /*2b90*/  I2F.U64 R23, R4 ;  /* 0x0000000400177312 */ /* 0x0040a20000301000 */
[----:B------:R-:W-:Y:S05]  /*2ba0*/  BRA `(.L_x_1465) ;  /* 0x0000000000087947 */ /* 0x000fea0003800000 */
.L_x_1484:
[----:B------:R-:W2:Y:S02]  /*2bb0*/  LDG.E R4, desc[UR36][R4.64] ;  /* 0x0000002404047981 */ /* 0x000ea4000c1e1900 */
[----:B--2---:R-:W-:-:S07]  /*2bc0*/  I2FP.F32.U32 R23, R4 ;  /* 0x0000000400177245 */ /* 0x004fce0000201000 */
.L_x_1465:
[----:B------:R-:W-:Y:S05]  /*2bd0*/  BSYNC.RECONVERGENT B6 ;  /* 0x0000000000067941 */ /* 0x000fea0003800200 */
.L_x_1459:
[----:B------:R-:W-:-:S07]  /*2be0*/  VIADD R18, R18, 0x80 ;  /* 0x0000008012127836 */ /* 0x000fce0000000000 */
.L_x_1458:
[----:B------:R-:W-:Y:S05]  /*2bf0*/  BSYNC.RECONVERGENT B7 ;  /* 0x0000000000077941 */ /* 0x000fea0003800200 */
.L_x_1457:
[----:B------:R-:W-:Y:S01]  /*2c00*/  ISETP.GE.AND P0, PT, R18, R17, PT ;  /* 0x000000111200720c */ /* 0x000fe20003f06270 */
[----:B------:R-:W-:Y:S01]  /*2c10*/  BSSY.RECONVERGENT B6, `(.L_x_1487) ;  /* 0x00000e1000067945 */ /* 0x000fe20003800200 */
[----:B------:R-:W-:-:S11]  /*2c20*/  IMAD.MOV.U32 R16, RZ, RZ, RZ ;  /* 0x000000ffff107224 */ /* 0x000fd600078e00ff */
        /* <DEDUP_REMOVED lines=21> */
.L_x_1492:
[----:B------:R-:W2:Y:S02]  /*2d80*/  LDG.E.U8 R4, desc[UR36][R4.64] ;  /* 0x0000002404047981 */ /* 0x000ea4000c1e1100 */
[----:B--2---:R-:W-:Y:S01]  /*2d90*/  I2FP.F32.U32 R16, R4 ;  /* 0x0000000400107245 */ /* 0x004fe20000201000 */
[----:B------:R-:W-:Y:S06]  /*2da0*/  BRA `(.L_x_1488) ;  /* 0x0000000c001c7947 */ /* 0x000fec0003800000 */
.L_x_1491:
        /* <DEDUP_REMOVED lines=9> */
.L_x_1495:
[----:B------:R-:W2:Y:S02]  /*2e40*/  LDG.E R4, desc[UR36][R4.64] ;  /* 0x0000002404047981 */ /* 0x000ea4000c1e1900 */
[----:B--2---:R-:W-:Y:S01]  /*2e50*/  I2FP.F32.S32 R16, R4 ;  /* 0x0000000400107245 */ /* 0x004fe20000201400 */
[----:B------:R-:W-:Y:S06]  /*2e60*/  BRA `(.L_x_1488) ;  /* 0x0000000800ec7947 */ /* 0x000fec0003800000 */
.L_x_1494:
[----:B------:R-:W2:Y:S02]  /*2e70*/  LDG.E.U16 R4, desc[UR36][R4.64] ;  /* 0x0000002404047981 */ /* 0x000ea4000c1e1500 */
[----:B--2---:R0:W2:Y:S01]  /*2e80*/  I2F.S16 R16, R4 ;  /* 0x0000000400107306 */ /* 0x0040a20000101400 */
[----:B------:R-:W-:Y:S05]  /*2e90*/  BRA `(.L_x_1488) ;  /* 0x0000000800e07947 */ /* 0x000fea0003800000 */
.L_x_1490:
        /* <DEDUP_REMOVED lines=8> */
.L_x_1497:
[----:B------:R-:W2:Y:S02]  /*2f20*/  LDG.E.U16 R4, desc[UR36][R4.64] ;  /* 0x0000002404047981 */ /* 0x000ea4000c1e1500 */
[----:B--2---:R-:W-:Y:S01]  /*2f30*/  HADD2.F32 R16, -RZ, R4.H0_H0 ;  /* 0x20000004ff107230 */ /* 0x004fe20000004100 */
[----:B------:R-:W-:Y:S06]  /*2f40*/  BRA `(.L_x_1488) ;  /* 0x0000000800b47947 */ /* 0x000fec0003800000 */
.L_x_1496:
        /* <DEDUP_REMOVED lines=8> */
.L_x_1499:
[----:B------:R-:W2:Y:S02]  /*2fd0*/  LDG.E.U16 R4, desc[UR36][R4.64] ;  /* 0x0000002404047981 */ /* 0x000ea4000c1e1500 */
[----:B--2---:R-:W-:Y:S01]  /*2fe0*/  HADD2.F32 R16, -RZ, R4.H0_H0 ;  /* 0x20000004ff107230 */ /* 0x004fe20000004100 */
[----:B------:R-:W-:Y:S06]  /*2ff0*/  BRA `(.L_x_1488) ;  /* 0x0000000800887947 */ /* 0x000fec0003800000 */
.L_x_1498:
[----:B------:R-:W2:Y:S01]  /*3000*/  LDG.E.64 R4, desc[UR36][R4.64] ;  /* 0x0000002404047981 */ /* 0x000ea2000c1e1b00 */
[----:B------:R-:W-:Y:S01]  /*3010*/  UMOV UR4, 0xf0000000 ;  /* 0xf000000000047882 */ /* 0x000fe20000000000 */
[----:B------:R-:W-:Y:S01]  /*3020*/  UMOV UR5, 0x380fffff ;  /* 0x380fffff00057882 */ /* 0x000fe20000000000 */
[----:B--2---:R-:W0:Y:S01]  /*3030*/  F2F.F32.F64 R16, R4 ;  /* 0x0000000400107310 */ /* 0x004e220000301000 */
[----:B------:R-:W-:-:S14]  /*3040*/  DSETP.GEU.AND P0, PT, |R4|, UR4, PT ;  /* 0x0000000404007e2a */ /* 0x000fdc000bf0e200 */
[----:B0-----:R-:W-:Y:S01]  /*3050*/  @!P0 FMUL R16, R16, 1.175494350822287508e-38 ;  /* 0x0080000010108820 */ /* 0x001fe20000400000 */
[----:B------:R-:W-:Y:S06]  /*3060*/  BRA `(.L_x_1488) ;  /* 0x00000008006c7947 */ /* 0x000fec0003800000 */
.L_x_1489:
        /* <DEDUP_REMOVED lines=12> */
.L_x_1502:
[----:B------:R-:W2:Y:S01]  /*3130*/  LDG.E.64 R4, desc[UR36][R4.64] ;  /* 0x0000002404047981 */ /* 0x000ea2000c1e1b00 */
[----:B------:R-:W-:Y:S01]  /*3140*/  UMOV UR4, 0xf0000000 ;  /* 0xf000000000047882 */ /* 0x000fe20000000000 */
[----:B------:R-:W-:Y:S01]  /*3150*/  UMOV UR5, 0x380fffff ;  /* 0x380fffff00057882 */ /* 0x000fe20000000000 */
[----:B--2---:R-:W0:Y:S01]  /*3160*/  F2F.F32.F64 R16, R4 ;  /* 0x0000000400107310 */ /* 0x004e220000301000 */
[----:B------:R-:W-:-:S14]  /*3170*/  DSETP.GEU.AND P0, PT, |R4|, UR4, PT ;  /* 0x0000000404007e2a */ /* 0x000fdc000bf0e200 */
[----:B0-----:R-:W-:Y:S01]  /*3180*/  @!P0 FMUL R16, R16, 1.175494350822287508e-38 ;  /* 0x0080000010108820 */ /* 0x001fe20000400000 */
[----:B------:R-:W-:Y:S06]  /*3190*/  BRA `(.L_x_1488) ;  /* 0x0000000800207947 */ /* 0x000fec0003800000 */
.L_x_1501:
        /* <DEDUP_REMOVED lines=25> */
.L_x_1504:
        /* <DEDUP_REMOVED lines=13> */
.L_x_1503:
[----:B------:R-:W2:Y:S02]  /*3400*/  LDG.E.U16 R4, desc[UR36][R4.64] ;  /* 0x0000002404047981 */ /* 0x000ea4000c1e1500 */
[----:B--2---:R-:W-:Y:S01]  /*3410*/  IMAD.U32 R16, R4, 0x10000, RZ ;  /* 0x0001000004107824 */ /* 0x004fe200078e00ff */
[----:B------:R-:W-:Y:S06]  /*3420*/  BRA `(.L_x_1488) ;  /* 0x00000004007c7947 */ /* 0x000fec0003800000 */
.L_x_1500:
        /* <DEDUP_REMOVED lines=11> */
.L_x_1507:
[----:B------:R-:W2:Y:S02]  /*34e0*/  LDG.E.U8 R4, desc[UR36][R4.64] ;  /* 0x0000002404047981 */ /* 0x000ea4000c1e1100 */
        /* <DEDUP_REMOVED lines=18> */
.L_x_1509:
[----:B------:R-:W-:Y:S05]  /*3610*/  BSYNC.RECONVERGENT B0 ;  /* 0x0000000000007941 */ /* 0x000fea0003800200 */
.L_x_1508:
[----:B------:R-:W-:Y:S01]  /*3620*/  IMAD.SHL.U32 R0, R0, 0x100000, RZ ;  /* 0x0010000000007824 */ /* 0x000fe200078e00ff */
[----:B------:R-:W-:-:S04]  /*3630*/  LEA R3, R3, 0x3b800000, 0x17 ;  /* 0x3b80000003037811 */ /* 0x000fc800078eb8ff */
[----:B------:R-:W-:Y:S01]  /*3640*/  LOP3.LUT R16, R3, R0, R7, 0xfe, !PT ;  /* 0x0000000003107212 */ /* 0x000fe200078efe07 */
[----:B------:R-:W-:Y:S06]  /*3650*/  BRA `(.L_x_1488) ;  /* 0x0000000000f07947 */ /* 0x000fec0003800000 */
.L_x_1506:
        /* <DEDUP_REMOVED lines=19> */
.L_x_1511:
[----:B------:R-:W-:Y:S05]  /*3790*/  BSYNC.RECONVERGENT B0 ;  /* 0x0000000000007941 */ /* 0x000fea0003800200 */
.L_x_1510:
[----:B------:R-:W-:Y:S01]  /*37a0*/  IMAD.SHL.U32 R0, R0, 0x200000, RZ ;  /* 0x0020000000007824 */ /* 0x000fe200078e00ff */
[----:B------:R-:W-:-:S04]  /*37b0*/  LEA R3, R3, 0x37800000, 0x17 ;  /* 0x3780000003037811 */ /* 0x000fc800078eb8ff */
[----:B------:R-:W-:Y:S01]  /*37c0*/  LOP3.LUT R16, R3, R0, R7, 0xfe, !PT ;  /* 0x0000000003107212 */ /* 0x000fe200078efe07 */
[----:B------:R-:W-:Y:S06]  /*37d0*/  BRA `(.L_x_1488) ;  /* 0x0000000000907947 */ /* 0x000fec0003800000 */
.L_x_1505:
        /* <DEDUP_REMOVED lines=14> */
.L_x_1493:
        /* <DEDUP_REMOVED lines=16> */
.L_x_1514:
[----:B------:R-:W-:Y:S05]  /*39c0*/  BRA `(.L_x_1488) ;  /* 0x0000000000147947 */ /* 0x000fea0003800000 */
.L_x_1513:
[----:B------:R-:W2:Y:S02]  /*39d0*/  LDG.E.64 R4, desc[UR36][R4.64] ;  /* 0x0000002404047981 */ /* 0x000ea4000c1e1b00 */
[----:B--2---:R0:W2:Y:S01]  /*39e0*/  I2F.U64 R16, R4 ;  /* 0x0000000400107312 */ /* 0x0040a20000301000 */
[----:B------:R-:W-:Y:S05]  /*39f0*/  BRA `(.L_x_1488) ;  /* 0x0000000000087947 */ /* 0x000fea0003800000 */
.L_x_1512:
[----:B------:R-:W2:Y:S02]  /*3a00*/  LDG.E R4, desc[UR36][R4.64] ;  /* 0x0000002404047981 */ /* 0x000ea4000c1e1900 */
[----:B--2---:R-:W-:-:S07]  /*3a10*/  I2FP.F32.U32 R16, R4 ;  /* 0x0000000400107245 */ /* 0x004fce0000201000 */
.L_x_1488:
[----:B------:R-:W-:Y:S05]  /*3a20*/  BSYNC.RECONVERGENT B6 ;  /* 0x0000000000067941 */ /* 0x000fea0003800200 */
.L_x_1487:
[C---:B------:R-:W-:Y:S01]  /*3a30*/  VIADD R0, R19.reuse, 0x100 ;  /* 0x0000010013007836 */ /* 0x040fe20000000000 */
[CC--:B------:R-:W-:Y:S01]  /*3a40*/  ISETP.GE.AND P1, PT, R19.reuse, R17.reuse, PT ;  /* 0x000000111300720c */ /* 0x0c0fe20003f26270 */
[C---:B------:R-:W-:Y:S01]  /*3a50*/  VIADD R26, R19.reuse, 0x80 ;  /* 0x00000080131a7836 */ /* 0x040fe20000000000 */
[----:B------:R-:W-:Y:S02]  /*3a60*/  BSSY.RECONVERGENT B6, `(.L_x_1515) ;  /* 0x0000114000067945 */ /* 0x000fe40003800200 */
[-C--:B------:R-:W-:Y:S01]  /*3a70*/  ISETP.GE.AND P4, PT, R0, R17.reuse, PT ;  /* 0x000000110000720c */ /* 0x080fe20003f86270 */
[----:B------:R-:W-:Y:S01]  /*3a80*/  VIADD R0, R19, 0x180 ;  /* 0x0000018013007836 */ /* 0x000fe20000000000 */
[----:B------:R-:W-:Y:S02]  /*3a90*/  ISETP.GE.AND P3, PT, R26, R17, PT ;  /* 0x000000111a00720c */ /* 0x000fe40003f66270 */
[----:B0-2--5:R-:W-:Y:S02]  /*3aa0*/  FSETP.NAN.OR P6, PT, |R23|, |R23|, P4 ;  /* 0x400000171700720b */ /* 0x025fe400027c8600 */
[----:B------:R-:W-:-:S02]  /*3ab0*/  FSETP.NAN.OR P0, PT, |R25|, |R25|, P3 ;  /* 0x400000191900720b */ /* 0x000fc40001f08600 */
[----:B------:R-:W-:Y:S01]  /*3ac0*/  ISETP.GE.AND P2, PT, R0, R17, PT ;  /* 0x000000110000720c */ /* 0x000fe20003f46270 */
[----:B------:R-:W-:Y:S02]  /*3ad0*/  IMAD.MOV.U32 R0, RZ, RZ, R16 ;  /* 0x000000ffff007224 */ /* 0x000fe400078e0010 */
[----:B------:R-:W0:Y:S02]  /*3ae0*/  LDC.U8 R16, c[0x0][0x3a4] ;  /* 0x0000e900ff107b82 */ /* 0x000e240000000000 */
[----:B------:R-:W-:-:S04]  /*3af0*/  @!P4 FSETP.GEU.FTZ.AND P5, PT, R23, RZ, PT ;  /* 0x000000ff1700c20b */ /* 0x000fc80003fbe000 */
[----:B------:R-:W-:Y:S02]  /*3b00*/  @!P6 FSEL R23, RZ, 3.1415927410125732422, P5 ;  /* 0x40490fdbff17e808 */ /* 0x000fe40002800000 */
[----:B------:R-:W-:Y:S02]  /*3b10*/  @!P3 FSETP.GEU.FTZ.AND P6, PT, R25, RZ, PT ;  /* 0x000000ff1900b20b */ /* 0x000fe40003fde000 */
[----:B-1-3--:R-:W-:Y:S01]  /*3b20*/  FSETP.NAN.OR P5, PT, |R27|, |R27|, P1 ;  /* 0x4000001b1b00720b */ /* 0x00afe20000fa8600 */
[----:B------:R-:W-:Y:S01]  /*3b30*/  @!P4 IMAD.MOV.U32 R22, RZ, RZ, R23 ;  /* 0x000000ffff16c224 */ /* 0x000fe200078e0017 */
[----:B------:R-:W-:Y:S02]  /*3b40*/  @!P0 FSEL R25, RZ, 3.1415927410125732422, P6 ;  /* 0x40490fdbff198808 */ /* 0x000fe40003000000 */
[----:B------:R-:W-:Y:S02]  /*3b50*/  @!P2 FSETP.NAN.FTZ.AND P6, PT, |R0|, |R0|, PT ;  /* 0x400000000000a20b */ /* 0x000fe40003fd8200 */
[----:B------:R-:W-:Y:S01]  /*3b60*/  PLOP3.LUT P0, PT, PT, PT, PT, 0x80, 0x8 ;  /* 0x000000000008781c */ /* 0x000fe20003f0f070 */
[----:B------:R-:W-:Y:S01]  /*3b70*/  @!P3 IMAD.MOV.U32 R24, RZ, RZ, R25 ;  /* 0x000000ffff18b224 */ /* 0x000fe200078e0019 */
[----:B------:R-:W-:-:S02]  /*3b80*/  @!P2 PLOP3.LUT P0, PT, P6, PT, PT, 0x80, 0x8 ;  /* 0x000000000008a81c */ /* 0x000fc4000370f070 */
[----:B------:R-:W-:-:S04]  /*3b90*/  @!P1 FSETP.GEU.FTZ.AND P6, PT, R27, RZ, PT ;  /* 0x000000ff1b00920b */ /* 0x000fc80003fde000 */
[----:B------:R-:W-:Y:S02]  /*3ba0*/  @!P5 FSEL R27, RZ, 3.1415927410125732422, P6 ;  /* 0x40490fdbff1bd808 */ /* 0x000fe40003000000 */
[----:B------:R-:W-:-:S03]  /*3bb0*/  @!P2 FSETP.GEU.FTZ.AND P5, PT, R0, RZ, PT ;  /* 0x000000ff0000a20b */ /* 0x000fc60003fbe000 */
[----:B----4-:R-:W-:Y:S02]  /*3bc0*/  @!P1 IMAD.MOV.U32 R4, RZ, RZ, R27 ;  /* 0x000000ffff049224 */ /* 0x010fe400078e001b */
[----:B------:R-:W-:-:S05]  /*3bd0*/  @!P0 FSEL R0, RZ, 3.1415927410125732422, P5 ;  /* 0x40490fdbff008808 */ /* 0x000fca0002800000 */
[----:B------:R-:W-:Y:S01]  /*3be0*/  @!P2 IMAD.MOV.U32 R18, RZ, RZ, R0 ;  /* 0x000000ffff12a224 */ /* 0x000fe200078e0000 */
        /* <DEDUP_REMOVED lines=19> */
[----:B------:R-:W0:Y:S01]  /*3d20*/  F2I.FTZ.TRUNC.NTZ R3, R4 ;  /* 0x0000000400037305 */ /* 0x000e22000021f100 */
[----:B------:R-:W-:Y:S01]  /*3d30*/  IMAD.MOV.U32 R19, RZ, RZ, R26 ;  /* 0x000000ffff137224 */ /* 0x000fe200078e001a */
[----:B0-----:R0:W-:Y:S01]  /*3d40*/  STG.E.U8 desc[UR36][R8.64], R3 ;  /* 0x0000000308007986 */ /* 0x0011e2000c101124 */
[----:B------:R-:W-:Y:S05]  /*3d50*/  BRA `(.L_x_1516) ;  /* 0x0000000c00907947 */ /* 0x000fea0003800000 */
.L_x_1520:
[----:B------:R-:W0:Y:S01]  /*3d60*/  F2I.S64.TRUNC R4, R4 ;  /* 0x0000000400047311 */ /* 0x000e22000020d900 */
[----:B------:R-:W-:Y:S02]  /*3d70*/  IMAD.MOV.U32 R19, RZ, RZ, R26 ;  /* 0x000000ffff137224 */ /* 0x000fe400078e001a */
[----:B0-----:R-:W-:-:S05]  /*3d80*/  IMAD.MOV.U32 R3, RZ, RZ, R4 ;  /* 0x000000ffff037224 */ /* 0x001fca00078e0004 */
[----:B------:R0:W-:Y:S01]  /*3d90*/  STG.E.U8 desc[UR36][R8.64], R3 ;  /* 0x0000000308007986 */ /* 0x0001e2000c101124 */
[----:B------:R-:W-:Y:S05]  /*3da0*/  BRA `(.L_x_1516) ;  /* 0x0000000c007c7947 */ /* 0x000fea0003800000 */
.L_x_1519:
[----:B------:R-:W-:-:S13]  /*3db0*/  ISETP.NE.AND P0, PT, R0, 0x2, PT ;  /* 0x000000020000780c */ /* 0x000fda0003f05270 */
[----:B------:R-:W-:Y:S05]  /*3dc0*/  @!P0 BRA `(.L_x_1522) ;  /* 0x0000000000308947 */ /* 0x000fea0003800000 */
[----:B------:R-:W-:-:S13]  /*3dd0*/  ISETP.NE.AND P0, PT, R0, 0x3, PT ;  /* 0x000000030000780c */ /* 0x000fda0003f05270 */
[----:B------:R-:W-:Y:S05]  /*3de0*/  @!P0 BRA `(.L_x_1523) ;  /* 0x0000000000188947 */ /* 0x000fea0003800000 */
[----:B------:R-:W-:-:S13]  /*3df0*/  ISETP.NE.AND P0, PT, R0, 0x4, PT ;  /* 0x000000040000780c */ /* 0x000fda0003f05270 */
[----:B------:R-:W-:Y:S05]  /*3e00*/  @P0 BRA `(.L_x_1521) ;  /* 0x0000000800c00947 */ /* 0x000fea0003800000 */
[----:B------:R-:W0:Y:S01]  /*3e10*/  F2I.S64.TRUNC R4, R4 ;  /* 0x0000000400047311 */ /* 0x000e22000020d900 */
[----:B------:R-:W-:Y:S01]  /*3e20*/  IMAD.MOV.U32 R19, RZ, RZ, R26 ;  /* 0x000000ffff137224 */ /* 0x000fe200078e001a */
[----:B0-----:R0:W-:Y:S01]  /*3e30*/  STG.E.64 desc[UR36][R8.64], R4 ;  /* 0x0000000408007986 */ /* 0x0011e2000c101b24 */
[----:B------:R-:W-:Y:S05]  /*3e40*/  BRA `(.L_x_1516) ;  /* 0x0000000c00547947 */ /* 0x000fea0003800000 */
.L_x_1523:
[----:B------:R-:W0:Y:S01]  /*3e50*/  F2I.FTZ.TRUNC.NTZ R3, R4 ;  /* 0x0000000400037305 */ /* 0x000e22000021f100 */
[----:B------:R-:W-:Y:S01]  /*3e60*/  IMAD.MOV.U32 R19, RZ, RZ, R26 ;  /* 0x000000ffff137224 */ /* 0x000fe200078e001a */
[----:B0-----:R0:W-:Y:S01]  /*3e70*/  STG.E desc[UR36][R8.64], R3 ;  /* 0x0000000308007986 */ /* 0x0011e2000c101924 */
[----:B------:R-:W-:Y:S05]  /*3e80*/  BRA `(.L_x_1516) ;  /* 0x0000000c00447947 */ /* 0x000fea0003800000 */
.L_x_1522:
[----:B------:R-:W0:Y:S01]  /*3e90*/  F2I.FTZ.TRUNC.NTZ R3, R4 ;  /* 0x0000000400037305 */ /* 0x000e22000021f100 */
[----:B------:R-:W-:Y:S01]  /*3ea0*/  IMAD.MOV.U32 R19, RZ, RZ, R26 ;  /* 0x000000ffff137224 */ /* 0x000fe200078e001a */
[----:B0-----:R0:W-:Y:S01]  /*3eb0*/  STG.E.U16 desc[UR36][R8.64], R3 ;  /* 0x0000000308007986 */ /* 0x0011e2000c101524 */
[----:B------:R-:W-:Y:S05]  /*3ec0*/  BRA `(.L_x_1516) ;  /* 0x0000000c00347947 */ /* 0x000fea0003800000 */
.L_x_1518:
[----:B------:R-:W-:-:S13]  /*3ed0*/  ISETP.GT.AND P0, PT, R0, 0x6, PT ;  /* 0x000000060000780c */ /* 0x000fda0003f04270 */
[----:B------:R-:W-:Y:S05]  /*3ee0*/  @P0 BRA `(.L_x_1524) ;  /* 0x00000000002c0947 */ /* 0x000fea0003800000 */
[----:B------:R-:W-:-:S13]  /*3ef0*/  ISETP.NE.AND P0, PT, R0, 0x5, PT ;  /* 0x000000050000780c */ /* 0x000fda0003f05270 */
[----:B------:R-:W-:Y:S05]  /*3f00*/  @!P0 BRA `(.L_x_1525) ;  /* 0x0000000000148947 */ /* 0x000fea0003800000 */
[----:B------:R-:W-:-:S13]  /*3f10*/  ISETP.NE.AND P0, PT, R0, 0x6, PT ;  /* 0x000000060000780c */ /* 0x000fda0003f05270 */
[----:B------:R-:W-:Y:S05]  /*3f20*/  @P0 BRA `(.L_x_1521) ;  /* 0x0000000800780947 */ /* 0x000fea0003800000 */
[----:B------:R0:W-:Y:S01]  /*3f30*/  STG.E desc[UR36][R8.64], R4 ;  /* 0x0000000408007986 */ /* 0x0001e2000c101924 */
[----:B------:R-:W-:Y:S01]  /*3f40*/  IMAD.MOV.U32 R19, RZ, RZ, R26 ;  /* 0x000000ffff137224 */ /* 0x000fe200078e001a */
[----:B------:R-:W-:Y:S06]  /*3f50*/  BRA `(.L_x_1516) ;  /* 0x0000000c00107947 */ /* 0x000fec0003800000 */
.L_x_1525:
[----:B------:R-:W-:Y:S01]  /*3f60*/  F2FP.F16.F32.PACK_AB R4, RZ, R4 ;  /* 0x00000004ff04723e */ /* 0x000fe200000000ff */
[----:B------:R-:W-:-:S04]  /*3f70*/  IMAD.MOV.U32 R19, RZ, RZ, R26 ;  /* 0x000000ffff137224 */ /* 0x000fc800078e001a */
[----:B------:R0:W-:Y:S01]  /*3f80*/  STG.E.U16 desc[UR36][R8.64], R4 ;  /* 0x0000000408007986 */ /* 0x0001e2000c101524 */
[----:B------:R-:W-:Y:S05]  /*3f90*/  BRA `(.L_x_1516) ;  /* 0x0000000c00007947 */ /* 0x000fea0003800000 */
.L_x_1524:
[----:B------:R-:W-:-:S13]  /*3fa0*/  ISETP.NE.AND P0, PT, R0, 0x7, PT ;  /* 0x000000070000780c */ /* 0x000fda0003f05270 */
[----:B------:R-:W-:Y:S05]  /*3fb0*/  @!P0 BRA `(.L_x_1526) ;  /* 0x0000000000348947 */ /* 0x000fea0003800000 */
[----:B------:R-:W-:-:S13]  /*3fc0*/  ISETP.NE.AND P0, PT, R0, 0x8, PT ;  /* 0x000000080000780c */ /* 0x000fda0003f05270 */
[----:B------:R-:W-:Y:S05]  /*3fd0*/  @!P0 BRA `(.L_x_1527) ;  /* 0x0000000000188947 */ /* 0x000fea0003800000 */
[----:B------:R-:W-:-:S13]  /*3fe0*/  ISETP.NE.AND P0, PT, R0, 0x9, PT ;  /* 0x000000090000780c */ /* 0x000fda0003f05270 */
[----:B------:R-:W-:Y:S05]  /*3ff0*/  @P0 BRA `(.L_x_1521) ;  /* 0x0000000800440947 */ /* 0x000fea0003800000 */
[----:B------:R-:W-:Y:S02]  /*4000*/  IMAD.MOV.U32 R5, RZ, RZ, RZ ;  /* 0x000000ffff057224 */ /* 0x000fe400078e00ff */
[----:B------:R-:W-:-:S03]  /*4010*/  IMAD.MOV.U32 R19, RZ, RZ, R26 ;  /* 0x000000ffff137224 */ /* 0x000fc600078e001a */
[----:B------:R0:W-:Y:S01]  /*4020*/  STG.E.64 desc[UR36][R8.64], R4 ;  /* 0x0000000408007986 */ /* 0x0001e2000c101b24 */
[----:B------:R-:W-:Y:S05]  /*4030*/  BRA `(.L_x_1516) ;  /* 0x0000000800d87947 */ /* 0x000fea0003800000 */
.L_x_1527:
[----:B------:R-:W-:Y:S01]  /*4040*/  F2FP.F16.F32.PACK_AB R3, RZ, R4 ;  /* 0x00000004ff03723e */ /* 0x000fe200000000ff */
[----:B------:R-:W-:-:S03]  /*4050*/  IMAD.MOV.U32 R19, RZ, RZ, R26 ;  /* 0x000000ffff137224 */ /* 0x000fc600078e001a */
[----:B------:R-:W-:-:S05]  /*4060*/  PRMT R3, R3, 0x5410, RZ ;  /* 0x0000541003037816 */ /* 0x000fca00000000ff */
[----:B------:R0:W-:Y:S01]  /*4070*/  STG.E desc[UR36][R8.64], R3 ;  /* 0x0000000308007986 */ /* 0x0001e2000c101924 */
[----:B------:R-:W-:Y:S05]  /*4080*/  BRA `(.L_x_1516) ;  /* 0x0000000800c47947 */ /* 0x000fea0003800000 */
.L_x_1526:
[----:B------:R-:W-:Y:S01]  /*4090*/  FMUL.FTZ R4, R4, 1 ;  /* 0x3f80000004047820 */ /* 0x000fe20000410000 */
[----:B------:R-:W-:-:S05]  /*40a0*/  IMAD.MOV.U32 R19, RZ, RZ, R26 ;  /* 0x000000ffff137224 */ /* 0x000fca00078e001a */
[----:B------:R-:W0:Y:S02]  /*40b0*/  F2F.F64.F32 R4, R4 ;  /* 0x0000000400047310 */ /* 0x000e240000201800 */
[----:B0-----:R0:W-:Y:S01]  /*40c0*/  STG.E.64 desc[UR36][R8.64], R4 ;  /* 0x0000000408007986 */ /* 0x0011e2000c101b24 */
[----:B------:R-:W-:Y:S05]  /*40d0*/  BRA `(.L_x_1516) ;  /* 0x0000000800b07947 */ /* 0x000fea0003800000 */
.L_x_1517:
        /* <DEDUP_REMOVED lines=8> */
[----:B------:R-:W-:Y:S01]  /*4160*/  FSETP.NEU.FTZ.AND P0, PT, R4, RZ, PT ;  /* 0x000000ff0400720b */ /* 0x000fe20003f1d000 */
[----:B------:R-:W-:-:S03]  /*4170*/  IMAD.MOV.U32 R19, RZ, RZ, R26 ;  /* 0x000000ffff137224 */ /* 0x000fc600078e001a */
[----:B------:R-:W-:-:S05]  /*4180*/  SEL R3, RZ, 0x1, !P0 ;  /* 0x00000001ff037807 */ /* 0x000fca0004000000 */
[----:B------:R0:W-:Y:S01]  /*4190*/  STG.E.U8 desc[UR36][R8.64], R3 ;  /* 0x0000000308007986 */ /* 0x0001e2000c101124 */
[----:B------:R-:W-:Y:S05]  /*41a0*/  BRA `(.L_x_1516) ;  /* 0x00000008007c7947 */ /* 0x000fea0003800000 */
.L_x_1530:
[----:B------:R-:W-:Y:S01]  /*41b0*/  FMUL.FTZ R4, R4, 1 ;  /* 0x3f80000004047820 */ /* 0x000fe20000410000 */
[----:B------:R-:W-:Y:S01]  /*41c0*/  CS2R R6, SRZ ;  /* 0x0000000000067805 */ /* 0x000fe2000001ff00 */
[----:B------:R-:W-:-:S04]  /*41d0*/  IMAD.MOV.U32 R19, RZ, RZ, R26 ;  /* 0x000000ffff137224 */ /* 0x000fc800078e001a */
[----:B------:R-:W0:Y:S02]  /*41e0*/  F2F.F64.F32 R4, R4 ;  /* 0x0000000400047310 */ /* 0x000e240000201800 */
[----:B0-----:R0:W-:Y:S01]  /*41f0*/  STG.E.128 desc[UR36][R8.64], R4 ;  /* 0x0000000408007986 */ /* 0x0011e2000c101d24 */
[----:B------:R-:W-:Y:S05]  /*4200*/  BRA `(.L_x_1516) ;  /* 0x0000000800647947 */ /* 0x000fea0003800000 */
.L_x_1529:
[----:B------:R-:W-:-:S13]  /*4210*/  ISETP.NE.AND P0, PT, R0, 0xf, PT ;  /* 0x0000000f0000780c */ /* 0x000fda0003f05270 */
[----:B------:R-:W-:Y:S05]  /*4220*/  @!P0 BRA `(.L_x_1531) ;  /* 0x0000000000a08947 */ /* 0x000fea0003800000 */
[----:B------:R-:W-:-:S13]  /*4230*/  ISETP.NE.AND P0, PT, R0, 0x17, PT ;  /* 0x000000170000780c */ /* 0x000fda0003f05270 */
[----:B------:R-:W-:Y:S05]  /*4240*/  @!P0 BRA `(.L_x_1532) ;  /* 0x00000000004c8947 */ /* 0x000fea0003800000 */
[----:B------:R-:W-:-:S13]  /*4250*/  ISETP.NE.AND P0, PT, R0, 0x18, PT ;  /* 0x000000180000780c */ /* 0x000fda0003f05270 */
[----:B------:R-:W-:Y:S05]  /*4260*/  @P0 BRA `(.L_x_1521) ;  /* 0x0000000400a80947 */ /* 0x000fea0003800000 */
[----:B------:R-:W-:Y:S01]  /*4270*/  LOP3.LUT R6, R4, 0x7fffffff, RZ, 0xc0, !PT ;  /* 0x7fffffff04067812 */ /* 0x000fe200078ec0ff */
        /* <DEDUP_REMOVED lines=11> */
.L_x_1534:
[----:B------:R-:W-:Y:S05]  /*4330*/  BSYNC.RECONVERGENT B0 ;  /* 0x0000000000007941 */ /* 0x000fea0003800200 */
.L_x_1533:
[----:B------:R-:W-:Y:S01]  /*4340*/  LOP3.LUT R5, R0, 0x80, R5, 0xf8, !PT ;  /* 0x0000008000057812 */ /* 0x000fe200078ef805 */
[----:B------:R-:W-:-:S04]  /*4350*/  IMAD.MOV.U32 R19, RZ, RZ, R26 ;  /* 0x000000ffff137224 */ /* 0x000fc800078e001a */
[----:B------:R0:W-:Y:S01]  /*4360*/  STG.E.U8 desc[UR36][R8.64], R5 ;  /* 0x0000000508007986 */ /* 0x0001e2000c101124 */
[----:B------:R-:W-:Y:S05]  /*4370*/  BRA `(.L_x_1516) ;  /* 0x0000000800087947 */ /* 0x000fea0003800000 */
.L_x_1532:
        /* <DEDUP_REMOVED lines=14> */
.L_x_1536:
[----:B------:R-:W-:Y:S05]  /*4460*/  BSYNC.RECONVERGENT B0 ;  /* 0x0000000000007941 */ /* 0x000fea0003800200 */
.L_x_1535:
[----:B------:R-:W-:Y:S01]  /*4470*/  LOP3.LUT R3, R0, 0x80, R7, 0xf8, !PT ;  /* 0x0000008000037812 */ /* 0x000fe200078ef807 */
[----:B------:R-:W-:-:S04]  /*4480*/  IMAD.MOV.U32 R19, RZ, RZ, R26 ;  /* 0x000000ffff137224 */ /* 0x000fc800078e001a */
[----:B------:R0:W-:Y:S01]  /*4490*/  STG.E.U8 desc[UR36][R8.64], R3 ;  /* 0x0000000308007986 */ /* 0x0001e2000c101124 */
[----:B------:R-:W-:Y:S05]  /*44a0*/  BRA `(.L_x_1516) ;  /* 0x0000000400bc7947 */ /* 0x000fea0003800000 */
.L_x_1531:
[----:B------:R-:W-:Y:S01]  /*44b0*/  F2FP.BF16.F32.PACK_AB R4, RZ, R4 ;  /* 0x00000004ff04723e */ /* 0x000fe200000010ff */
[----:B------:R-:W-:-:S04]  /*44c0*/  IMAD.MOV.U32 R19, RZ, RZ, R26 ;  /* 0x000000ffff137224 */ /* 0x000fc800078e001a */
[----:B------:R0:W-:Y:S01]  /*44d0*/  STG.E.U16 desc[UR36][R8.64], R4 ;  /* 0x0000000408007986 */ /* 0x0001e2000c101524 */
[----:B------:R-:W-:Y:S05]  /*44e0*/  BRA `(.L_x_1516) ;  /* 0x0000000400ac7947 */ /* 0x000fea0003800000 */
.L_x_1528:
        /* <DEDUP_REMOVED lines=8> */
[----:B------:R-:W0:Y:S01]  /*4570*/  F2I.FTZ.U32.TRUNC.NTZ R3, R4 ;  /* 0x0000000400037305 */ /* 0x000e22000021f000 */
[----:B------:R-:W-:Y:S01]  /*4580*/  IMAD.MOV.U32 R19, RZ, RZ, R26 ;  /* 0x000000ffff137224 */ /* 0x000fe200078e001a */
[----:B0-----:R1:W-:Y:S01]  /*4590*/  STG.E.U16 desc[UR36][R8.64], R3 ;  /* 0x0000000308007986 */ /* 0x0013e2000c101524 */
[----:B------:R-:W-:Y:S05]  /*45a0*/  BRA `(.L_x_1516) ;  /* 0x00000004007c7947 */ /* 0x000fea0003800000 */
.L_x_1539:
        /* <DEDUP_REMOVED lines=12> */
.L_x_1542:
[----:B------:R-:W-:-:S04]  /*4670*/  SHF.R.U32.HI R0, RZ, 0x14, R4 ;  /* 0x00000014ff007819 */ /* 0x000fc80000011604 */
[----:B------:R-:W-:-:S04]  /*4680*/  LOP3.LUT R3, R0, 0x1, RZ, 0xc0, !PT ;  /* 0x0000000100037812 */ /* 0x000fc800078ec0ff */
[----:B------:R-:W-:-:S04]  /*4690*/  IADD3 R0, PT, PT, R4, 0x487ffff, R3 ;  /* 0x0487ffff04007810 */ /* 0x000fc80007ffe003 */
[----:B------:R-:W-:-:S04]  /*46a0*/  SHF.R.U32.HI R0, RZ, 0x14, R0 ;  /* 0x00000014ff007819 */ /* 0x000fc80000011600 */
[----:B------:R-:W-:-:S07]  /*46b0*/  LOP3.LUT R3, R0, 0xff, RZ, 0xc0, !PT ;  /* 0x000000ff00037812 */ /* 0x000fce00078ec0ff */
.L_x_1543:
[----:B------:R-:W-:-:S04]  /*46c0*/  SHF.R.U32.HI R4, RZ, 0x18, R4 ;  /* 0x00000018ff047819 */ /* 0x000fc80000011604 */
[----:B------:R-:W-:-:S04]  /*46d0*/  LOP3.LUT R3, R3, 0x80, R4, 0xf8, !PT ;  /* 0x0000008003037812 */ /* 0x000fc800078ef804 */
[----:B------:R-:W-:-:S07]  /*46e0*/  PRMT R0, R3, 0x7610, R0 ;  /* 0x0000761003007816 */ /* 0x000fce0000000000 */
.L_x_1541:
[----:B------:R-:W-:Y:S05]  /*46f0*/  BSYNC.RECONVERGENT B0 ;  /* 0x0000000000007941 */ /* 0x000fea0003800200 */
.L_x_1540:
[----:B------:R2:W-:Y:S01]  /*4700*/  STG.E.U8 desc[UR36][R8.64], R0 ;  /* 0x0000000008007986 */ /* 0x0005e2000c101124 */
[----:B------:R-:W-:Y:S01]  /*4710*/  IMAD.MOV.U32 R19, RZ, RZ, R26 ;  /* 0x000000ffff137224 */ /* 0x000fe200078e001a */
[----:B------:R-:W-:Y:S06]  /*4720*/  BRA `(.L_x_1516) ;  /* 0x00000004001c7947 */ /* 0x000fec0003800000 */
.L_x_1538:
        /* <DEDUP_REMOVED lines=12> */
.L_x_1546:
[----:B------:R-:W-:-:S04]  /*47f0*/  SHF.R.U32.HI R0, RZ, 0x15, R4 ;  /* 0x00000015ff007819 */ /* 0x000fc80000011604 */
[----:B------:R-:W-:-:S04]  /*4800*/  LOP3.LUT R3, R0, 0x1, RZ, 0xc0, !PT ;  /* 0x0000000100037812 */ /* 0x000fc800078ec0ff */
[----:B------:R-:W-:-:S04]  /*4810*/  IADD3 R0, PT, PT, R4, 0x88fffff, R3 ;  /* 0x088fffff04007810 */ /* 0x000fc80007ffe003 */
[----:B------:R-:W-:-:S04]  /*4820*/  SHF.R.U32.HI R0, RZ, 0x15, R0 ;  /* 0x00000015ff007819 */ /* 0x000fc80000011600 */
[----:B------:R-:W-:-:S07]  /*4830*/  LOP3.LUT R3, R0, 0xff, RZ, 0xc0, !PT ;  /* 0x000000ff00037812 */ /* 0x000fce00078ec0ff */
.L_x_1547:
[----:B------:R-:W-:-:S04]  /*4840*/  SHF.R.U32.HI R4, RZ, 0x18, R4 ;  /* 0x00000018ff047819 */ /* 0x000fc80000011604 */
[----:B------:R-:W-:-:S04]  /*4850*/  LOP3.LUT R3, R3, 0x80, R4, 0xf8, !PT ;  /* 0x0000008003037812 */ /* 0x000fc800078ef804 */
[----:B------:R-:W-:-:S07]  /*4860*/  PRMT R0, R3, 0x7610, R0 ;  /* 0x0000761003007816 */ /* 0x000fce0000000000 */
.L_x_1545:
[----:B------:R-:W-:Y:S05]  /*4870*/  BSYNC.RECONVERGENT B0 ;  /* 0x0000000000007941 */ /* 0x000fea0003800200 */
.L_x_1544:
[----:B------:R3:W-:Y:S01]  /*4880*/  STG.E.U8 desc[UR36][R8.64], R0 ;  /* 0x0000000008007986 */ /* 0x0007e2000c101124 */
[----:B------:R-:W-:Y:S01]  /*4890*/  IMAD.MOV.U32 R19, RZ, RZ, R26 ;  /* 0x000000ffff137224 */ /* 0x000fe200078e001a */
[----:B------:R-:W-:Y:S06]  /*48a0*/  BRA `(.L_x_1516) ;  /* 0x0000000000bc7947 */ /* 0x000fec0003800000 */
.L_x_1537:
[----:B------:R-:W-:-:S13]  /*48b0*/  ISETP.NE.AND P0, PT, R0, 0x1c, PT ;  /* 0x0000001c0000780c */ /* 0x000fda0003f05270 */
[----:B------:R-:W-:Y:S05]  /*48c0*/  @!P0 BRA `(.L_x_1548) ;  /* 0x0000000000a88947 */ /* 0x000fea0003800000 */
[----:B------:R-:W-:-:S13]  /*48d0*/  ISETP.NE.AND P0, PT, R0, 0x1d, PT ;  /* 0x0000001d0000780c */ /* 0x000fda0003f05270 */
[----:B------:R-:W-:Y:S05]  /*48e0*/  @!P0 BRA `(.L_x_1549) ;  /* 0x0000000000908947 */ /* 0x000fea0003800000 */
[----:B------:R-:W-:-:S13]  /*48f0*/  ISETP.NE.AND P0, PT, R0, 0x2c, PT ;  /* 0x0000002c0000780c */ /* 0x000fda0003f05270 */
[----:B------:R-:W-:Y:S05]  /*4900*/  @!P0 BRA `(.L_x_1550) ;  /* 0x0000000000488947 */ /* 0x000fea0003800000 */
.L_x_1521:
        /* <DEDUP_REMOVED lines=16> */
.L_x_1551:
[----:B------:R-:W-:Y:S01]  /*4a10*/  IMAD.MOV.U32 R19, RZ, RZ, R26 ;  /* 0x000000ffff137224 */ /* 0x000fe200078e001a */
[----:B------:R-:W-:Y:S06]  /*4a20*/  BRA `(.L_x_1516) ;  /* 0x00000000005c7947 */ /* 0x000fec0003800000 */
.L_x_1550:
[----:B------:R-:W-:Y:S01]  /*4a30*/  SHF.R.U32.HI R5, RZ, 0x17, R4 ;  /* 0x00000017ff057819 */ /* 0x000fe20000011604 */
        /* <DEDUP_REMOVED lines=15> */
.L_x_1549:
[----:B------:R-:W0:Y:S01]  /*4b30*/  F2I.U64.TRUNC R4, R4 ;  /* 0x0000000400047311 */ /* 0x000e22000020d800 */
[----:B------:R-:W-:Y:S01]  /*4b40*/  IMAD.MOV.U32 R19, RZ, RZ, R26 ;  /* 0x000000ffff137224 */ /* 0x000fe200078e001a */
[----:B0-----:R0:W-:Y:S01]  /*4b50*/  STG.E.64 desc[UR36][R8.64], R4 ;  /* 0x0000000408007986 */ /* 0x0011e2000c101b24 */
[----:B------:R-:W-:Y:S05]  /*4b60*/  BRA `(.L_x_1516) ;  /* 0x00000000000c7947 */ /* 0x000fea0003800000 */
.L_x_1548:
[----:B------:R-:W0:Y:S01]  /*4b70*/  F2I.FTZ.U32.TRUNC.NTZ R3, R4 ;  /* 0x0000000400037305 */ /* 0x000e22000021f000 */
[----:B------:R-:W-:Y:S01]  /*4b80*/  IMAD.MOV.U32 R19, RZ, RZ, R26 ;  /* 0x000000ffff137224 */ /* 0x000fe200078e001a */
[----:B0-----:R4:W-:Y:S06]  /*4b90*/  STG.E desc[UR36][R8.64], R3 ;  /* 0x0000000308007986 */ /* 0x0019ec000c101924 */
.L_x_1516:
[----:B------:R-:W-:Y:S05]  /*4ba0*/  BSYNC.RECONVERGENT B6 ;  /* 0x0000000000067941 */ /* 0x000fea0003800200 */
.L_x_1515:
[----:B------:R-:W-:Y:S01]  /*4bb0*/  ISETP.GE.AND P0, PT, R19, R17, PT ;  /* 0x000000111300720c */ /* 0x000fe20003f06270 */
[----:B------:R-:W-:-:S12]  /*4bc0*/  BSSY.RECONVERGENT B6, `(.L_x_1552) ;  /* 0x00001cc000067945 */ /* 0x000fd80003800200 */
        /* <DEDUP_REMOVED lines=22> */
.L_x_1557:
[----:B------:R-:W0:Y:S02]  /*4d30*/  F2I.S64.TRUNC R24, R24 ;  /* 0x0000001800187311 */ /* 0x000e24000020d900 */
[----:B0-----:R-:W-:-:S05]  /*4d40*/  IMAD.MOV.U32 R3, RZ, RZ, R24 ;  /* 0x000000ffff037224 */ /* 0x001fca00078e0018 */
[----:B------:R0:W-:Y:S01]  /*4d50*/  STG.E.U8 desc[UR36][R8.64], R3 ;  /* 0x0000000308007986 */ /* 0x0001e2000c101124 */
[----:B------:R-:W-:Y:S05]  /*4d60*/  BRA `(.L_x_1559) ;  /* 0x0000000c00287947 */ /* 0x000fea0003800000 */
.L_x_1556:
        /* <DEDUP_REMOVED lines=9> */
.L_x_1561:
[----:B------:R-:W0:Y:S02]  /*4e00*/  F2I.FTZ.TRUNC.NTZ R3, R24 ;  /* 0x0000001800037305 */ /* 0x000e24000021f100 */
[----:B0-----:R0:W-:Y:S01]  /*4e10*/  STG.E desc[UR36][R8.64], R3 ;  /* 0x0000000308007986 */ /* 0x0011e2000c101924 */
[----:B------:R-:W-:Y:S05]  /*4e20*/  BRA `(.L_x_1559) ;  /* 0x0000000800f87947 */ /* 0x000fea0003800000 */
.L_x_1560:
[----:B------:R-:W0:Y:S02]  /*4e30*/  F2I.FTZ.TRUNC.NTZ R3, R24 ;  /* 0x0000001800037305 */ /* 0x000e24000021f100 */
[----:B0-----:R0:W-:Y:S01]  /*4e40*/  STG.E.U16 desc[UR36][R8.64], R3 ;  /* 0x0000000308007986 */ /* 0x0011e2000c101524 */
[----:B------:R-:W-:Y:S05]  /*4e50*/  BRA `(.L_x_1559) ;  /* 0x0000000800ec7947 */ /* 0x000fea0003800000 */
.L_x_1555:
        /* <DEDUP_REMOVED lines=8> */
.L_x_1563:
[----:B------:R-:W-:-:S05]  /*4ee0*/  F2FP.F16.F32.PACK_AB R24, RZ, R24 ;  /* 0x00000018ff18723e */ /* 0x000fca00000000ff */
[----:B------:R0:W-:Y:S01]  /*4ef0*/  STG.E.U16 desc[UR36][R8.64], R24 ;  /* 0x0000001808007986 */ /* 0x0001e2000c101524 */
[----:B------:R-:W-:Y:S05]  /*4f00*/  BRA `(.L_x_1559) ;  /* 0x0000000800c07947 */ /* 0x000fea0003800000 */
.L_x_1562:
[----:B------:R-:W-:-:S13]  /*4f10*/  ISETP.NE.AND P0, PT, R0, 0x7, PT ;  /* 0x000000070000780c */ /* 0x000fda0003f05270 */
[----:B------:R-:W-:Y:S05]  /*4f20*/  @!P0 BRA `(.L_x_1564) ;  /* 0x00000000002c8947 */ /* 0x000fea0003800000 */
[----:B------:R-:W-:-:S13]  /*4f30*/  ISETP.NE.AND P0, PT, R0, 0x8, PT ;  /* 0x000000080000780c */ /* 0x000fda0003f05270 */
[----:B------:R-:W-:Y:S05]  /*4f40*/  @!P0 BRA `(.L_x_1565) ;  /* 0x0000000000148947 */ /* 0x000fea0003800000 */
[----:B------:R-:W-:-:S13]  /*4f50*/  ISETP.NE.AND P0, PT, R0, 0x9, PT ;  /* 0x000000090000780c */ /* 0x000fda0003f05270 */
[----:B------:R-:W-:Y:S05]  /*4f60*/  @P0 BRA `(.L_x_1558) ;  /* 0x0000000400d00947 */ /* 0x000fea0003800000 */
[----:B------:R-:W-:-:S05]  /*4f70*/  IMAD.MOV.U32 R25, RZ, RZ, RZ ;  /* 0x000000ffff197224 */ /* 0x000fca00078e00ff */
[----:B------:R0:W-:Y:S01]  /*4f80*/  STG.E.64 desc[UR36][R8.64], R24 ;  /* 0x0000001808007986 */ /* 0x0001e2000c101b24 */
[----:B------:R-:W-:Y:S05]  /*4f90*/  BRA `(.L_x_1559) ;  /* 0x00000008009c7947 */ /* 0x000fea0003800000 */
.L_x_1565:
[----:B------:R-:W-:-:S04]  /*4fa0*/  F2FP.F16.F32.PACK_AB R3, RZ, R24 ;  /* 0x00000018ff03723e */ /* 0x000fc800000000ff */
[----:B------:R-:W-:-:S05]  /*4fb0*/  PRMT R3, R3, 0x5410, RZ ;  /* 0x0000541003037816 */ /* 0x000fca00000000ff */
[----:B------:R0:W-:Y:S01]  /*4fc0*/  STG.E desc[UR36][R8.64], R3 ;  /* 0x0000000308007986 */ /* 0x0001e2000c101924 */
[----:B------:R-:W-:Y:S05]  /*4fd0*/  BRA `(.L_x_1559) ;  /* 0x00000008008c7947 */ /* 0x000fea0003800000 */
.L_x_1564:
[----:B------:R-:W-:-:S06]  /*4fe0*/  FMUL.FTZ R4, R24, 1 ;  /* 0x3f80000018047820 */ /* 0x000fcc0000410000 */
[----:B------:R-:W0:Y:S02]  /*4ff0*/  F2F.F64.F32 R4, R4 ;  /* 0x0000000400047310 */ /* 0x000e240000201800 */
[----:B0-----:R0:W-:Y:S01]  /*5000*/  STG.E.64 desc[UR36][R8.64], R4 ;  /* 0x0000000408007986 */ /* 0x0011e2000c101b24 */
[----:B------:R-:W-:Y:S05]  /*5010*/  BRA `(.L_x_1559) ;  /* 0x00000008007c7947 */ /* 0x000fea0003800000 */
.L_x_1554:
        /* <DEDUP_REMOVED lines=13> */
.L_x_1569:
        /* <DEDUP_REMOVED lines=16> */
.L_x_1572:
[----:B------:R-:W-:-:S04]  /*51f0*/  SHF.R.U32.HI R24, RZ, 0x18, R24 ;  /* 0x00000018ff187819 */ /* 0x000fc80000011618 */
[----:B------:R-:W-:-:S04]  /*5200*/  LOP3.LUT R3, R3, 0x80, R24, 0xf8, !PT ;  /* 0x0000008003037812 */ /* 0x000fc800078ef818 */
[----:B------:R-:W-:-:S07]  /*5210*/  PRMT R4, R3, 0x7610, R4 ;  /* 0x0000761003047816 */ /* 0x000fce0000000004 */
.L_x_1571:
[----:B------:R-:W-:Y:S05]  /*5220*/  BSYNC.RECONVERGENT B0 ;  /* 0x0000000000007941 */ /* 0x000fea0003800200 */
.L_x_1570:
[----:B------:R0:W-:Y:S01]  /*5230*/  STG.E.U8 desc[UR36][R8.64], R4 ;  /* 0x0000000408007986 */ /* 0x0001e2000c101124 */
[----:B------:R-:W-:Y:S05]  /*5240*/  BRA `(.L_x_1559) ;  /* 0x0000000400f07947 */ /* 0x000fea0003800000 */
.L_x_1568:
        /* <DEDUP_REMOVED lines=16> */
.L_x_1575:
[----:B------:R-:W-:-:S04]  /*5350*/  SHF.R.U32.HI R24, RZ, 0x18, R24 ;  /* 0x00000018ff187819 */ /* 0x000fc80000011618 */
[----:B------:R-:W-:-:S04]  /*5360*/  LOP3.LUT R3, R3, 0x80, R24, 0xf8, !PT ;  /* 0x0000008003037812 */ /* 0x000fc800078ef818 */
[----:B------:R-:W-:-:S07]  /*5370*/  PRMT R4, R3, 0x7610, R4 ;  /* 0x0000761003047816 */ /* 0x000fce0000000004 */
.L_x_1574:
[----:B------:R-:W-:Y:S05]  /*5380*/  BSYNC.RECONVERGENT B0 ;  /* 0x0000000000007941 */ /* 0x000fea0003800200 */
.L_x_1573:
[----:B------:R0:W-:Y:S01]  /*5390*/  STG.E.U8 desc[UR36][R8.64], R4 ;  /* 0x0000000408007986 */ /* 0x0001e2000c101124 */
[----:B------:R-:W-:Y:S05]  /*53a0*/  BRA `(.L_x_1559) ;  /* 0x0000000400987947 */ /* 0x000fea0003800000 */
.L_x_1567:
        /* <DEDUP_REMOVED lines=21> */
.L_x_1577:
[----:B------:R-:W0:Y:S02]  /*5500*/  F2I.U64.TRUNC R24, R24 ;  /* 0x0000001800187311 */ /* 0x000e24000020d800 */
[----:B0-----:R0:W-:Y:S01]  /*5510*/  STG.E.64 desc[UR36][R8.64], R24 ;  /* 0x0000001808007986 */ /* 0x0011e2000c101b24 */
[----:B------:R-:W-:Y:S05]  /*5520*/  BRA `(.L_x_1559) ;  /* 0x0000000400387947 */ /* 0x000fea0003800000 */
.L_x_1576:
[----:B------:R-:W0:Y:S02]  /*5530*/  F2I.FTZ.U32.TRUNC.NTZ R3, R24 ;  /* 0x0000001800037305 */ /* 0x000e24000021f000 */
[----:B0-----:R0:W-:Y:S01]  /*5540*/  STG.E desc[UR36][R8.64], R3 ;  /* 0x0000000308007986 */ /* 0x0011e2000c101924 */
[----:B------:R-:W-:Y:S05]  /*5550*/  BRA `(.L_x_1559) ;  /* 0x00000004002c7947 */ /* 0x000fea0003800000 */
.L_x_1566:
[----:B------:R-:W-:-:S13]  /*5560*/  ISETP.GT.AND P0, PT, R0, 0xe, PT ;  /* 0x0000000e0000780c */ /* 0x000fda0003f04270 */
[----:B------:R-:W-:Y:S05]  /*5570*/  @P0 BRA `(.L_x_1578) ;  /* 0x0000000000340947 */ /* 0x000fea0003800000 */
[----:B------:R-:W-:-:S13]  /*5580*/  ISETP.NE.AND P0, PT, R0, 0xa, PT ;  /* 0x0000000a0000780c */ /* 0x000fda0003f05270 */
[----:B------:R-:W-:Y:S05]  /*5590*/  @!P0 BRA `(.L_x_1579) ;  /* 0x0000000000188947 */ /* 0x000fea0003800000 */
[----:B------:R-:W-:-:S13]  /*55a0*/  ISETP.NE.AND P0, PT, R0, 0xb, PT ;  /* 0x0000000b0000780c */ /* 0x000fda0003f05270 */
[----:B------:R-:W-:Y:S05]  /*55b0*/  @P0 BRA `(.L_x_1558) ;  /* 0x00000000003c0947 */ /* 0x000fea0003800000 */
[----:B------:R-:W-:-:S04]  /*55c0*/  FSETP.NEU.FTZ.AND P0, PT, R24, RZ, PT ;  /* 0x000000ff1800720b */ /* 0x000fc80003f1d000 */
[----:B------:R-:W-:-:S05]  /*55d0*/  SEL R3, RZ, 0x1, !P0 ;  /* 0x00000001ff037807 */ /* 0x000fca0004000000 */
[----:B------:R3:W-:Y:S01]  /*55e0*/  STG.E.U8 desc[UR36][R8.64], R3 ;  /* 0x0000000308007986 */ /* 0x0007e2000c101124 */
[----:B------:R-:W-:Y:S05]  /*55f0*/  BRA `(.L_x_1559) ;  /* 0x0000000400047947 */ /* 0x000fea0003800000 */
.L_x_1579:
[----:B------:R-:W-:Y:S01]  /*5600*/  FMUL.FTZ R4, R24, 1 ;  /* 0x3f80000018047820 */ /* 0x000fe20000410000 */
[----:B------:R-:W-:-:S05]  /*5610*/  CS2R R6, SRZ ;  /* 0x0000000000067805 */ /* 0x000fca000001ff00 */
[----:B------:R-:W0:Y:S02]  /*5620*/  F2F.F64.F32 R4, R4 ;  /* 0x0000000400047310 */ /* 0x000e240000201800 */
[----:B0-----:R4:W-:Y:S01]  /*5630*/  STG.E.128 desc[UR36][R8.64], R4 ;  /* 0x0000000408007986 */ /* 0x0019e2000c101d24 */
[----:B------:R-:W-:Y:S05]  /*5640*/  BRA `(.L_x_1559) ;  /* 0x0000000000f07947 */ /* 0x000fea0003800000 */
.L_x_1578:
[----:B------:R-:W-:-:S13]  /*5650*/  ISETP.NE.AND P0, PT, R0, 0xf, PT ;  /* 0x0000000f0000780c */ /* 0x000fda0003f05270 */
[----:B------:R-:W-:Y:S05]  /*5660*/  @!P0 BRA `(.L_x_1580) ;  /* 0x0000000000e08947 */ /* 0x000fea0003800000 */
[----:B------:R-:W-:-:S13]  /*5670*/  ISETP.NE.AND P0, PT, R0, 0x17, PT ;  /* 0x000000170000780c */ /* 0x000fda0003f05270 */
[----:B------:R-:W-:Y:S05]  /*5680*/  @!P0 BRA `(.L_x_1581) ;  /* 0x00000000008c8947 */ /* 0x000fea0003800000 */
[----:B------:R-:W-:-:S13]  /*5690*/  ISETP.NE.AND P0, PT, R0, 0x18, PT ;  /* 0x000000180000780c */ /* 0x000fda0003f05270 */
[----:B------:R-:W-:Y:S05]  /*56a0*/  @!P0 BRA `(.L_x_1582) ;  /* 0x0000000000448947 */ /* 0x000fea0003800000 */
.L_x_1558:
        /* <DEDUP_REMOVED lines=16> */
.L_x_1583:
[----:B------:R-:W-:Y:S05]  /*57b0*/  BRA `(.L_x_1559) ;  /* 0x0000000000947947 */ /* 0x000fea0003800000 */
.L_x_1582:
        /* <DEDUP_REMOVED lines=12> */
.L_x_1585:
[----:B------:R-:W-:Y:S05]  /*5880*/  BSYNC.RECONVERGENT B0 ;  /* 0x0000000000007941 */ /* 0x000fea0003800200 */
.L_x_1584:
[----:B------:R-:W-:-:S05]  /*5890*/  LOP3.LUT R3, R0, 0x80, R5, 0xf8, !PT ;  /* 0x0000008000037812 */ /* 0x000fca00078ef805 */
[----:B------:R1:W-:Y:S01]  /*58a0*/  STG.E.U8 desc[UR36][R8.64], R3 ;  /* 0x0000000308007986 */ /* 0x0003e2000c101124 */
[----:B------:R-:W-:Y:S05]  /*58b0*/  BRA `(.L_x_1559) ;  /* 0x0000000000547947 */ /* 0x000fea0003800000 */
.L_x_1581:
        /* <DEDUP_REMOVED lines=11> */
.L_x_1587:
[----:B------:R-:W-:Y:S01]  /*5970*/  IMAD.MOV.U32 R0, RZ, RZ, 0x7f ;  /* 0x0000007fff007424 */ /* 0x000fe200078e00ff */
[----:B------:R-:W-:-:S04]  /*5980*/  ISETP.GT.U32.AND P0, PT, R4, 0x7f800000, PT ;  /* 0x7f8000000400780c */ /* 0x000fc80003f04070 */
[----:B------:R-:W-:-:S09]  /*5990*/  SEL R0, R0, 0x7c, P0 ;  /* 0x0000007c00007807 */ /* 0x000fd20000000000 */
.L_x_1588:
[----:B------:R-:W-:Y:S05]  /*59a0*/  BSYNC.RECONVERGENT B0 ;  /* 0x0000000000007941 */ /* 0x000fea0003800200 */
.L_x_1586:
[----:B------:R-:W-:-:S04]  /*59b0*/  SHF.R.U32.HI R3, RZ, 0x18, R24 ;  /* 0x00000018ff037819 */ /* 0x000fc80000011618 */
[----:B------:R-:W-:-:S05]  /*59c0*/  LOP3.LUT R3, R0, 0x80, R3, 0xf8, !PT ;  /* 0x0000008000037812 */ /* 0x000fca00078ef803 */
[----:B------:R2:W-:Y:S01]  /*59d0*/  STG.E.U8 desc[UR36][R8.64], R3 ;  /* 0x0000000308007986 */ /* 0x0005e2000c101124 */
[----:B------:R-:W-:Y:S05]  /*59e0*/  BRA `(.L_x_1559) ;  /* 0x0000000000087947 */ /* 0x000fea0003800000 */
.L_x_1580:
[----:B------:R-:W-:-:S05]  /*59f0*/  F2FP.BF16.F32.PACK_AB R24, RZ, R24 ;  /* 0x00000018ff18723e */ /* 0x000fca00000010ff */
[----:B------:R0:W-:Y:S02]  /*5a00*/  STG.E.U16 desc[UR36][R8.64], R24 ;  /* 0x0000001808007986 */ /* 0x0001e4000c101524 */
.L_x_1559:
[----:B------:R-:W-:-:S05]  /*5a10*/  VIADD R19, R19, 0x80 ;  /* 0x0000008013137836 */ /* 0x000fca0000000000 */
[----:B------:R-:W-:-:S13]  /*5a20*/  ISETP.GE.AND P0, PT, R19, R17, PT ;  /* 0x000000111300720c */ /* 0x000fda0003f06270 */
        /* <DEDUP_REMOVED lines=22> */
.L_x_1592:
[----:B------:R-:W0:Y:S02]  /*5b90*/  F2I.S64.TRUNC R22, R22 ;  /* 0x0000001600167311 */ /* 0x000e24000020d900 */
[----:B0-----:R-:W-:-:S05]  /*5ba0*/  IMAD.MOV.U32 R3, RZ, RZ, R22 ;  /* 0x000000ffff037224 */ /* 0x001fca00078e0016 */
[----:B------:R0:W-:Y:S01]  /*5bb0*/  STG.E.U8 desc[UR36][R8.64], R3 ;  /* 0x0000000308007986 */ /* 0x0001e2000c101124 */
[----:B------:R-:W-:Y:S05]  /*5bc0*/  BRA `(.L_x_1594) ;  /* 0x0000000c00287947 */ /* 0x000fea0003800000 */
.L_x_1591:
        /* <DEDUP_REMOVED lines=9> */
.L_x_1596:
[----:B------:R-:W0:Y:S02]  /*5c60*/  F2I.FTZ.TRUNC.NTZ R3, R22 ;  /* 0x0000001600037305 */ /* 0x000e24000021f100 */
[----:B0-----:R0:W-:Y:S01]  /*5c70*/  STG.E desc[UR36][R8.64], R3 ;  /* 0x0000000308007986 */ /* 0x0011e2000c101924 */
[----:B------:R-:W-:Y:S05]  /*5c80*/  BRA `(.L_x_1594) ;  /* 0x0000000800f87947 */ /* 0x000fea0003800000 */
.L_x_1595:
[----:B------:R-:W0:Y:S02]  /*5c90*/  F2I.FTZ.TRUNC.NTZ R3, R22 ;  /* 0x0000001600037305 */ /* 0x000e24000021f100 */
[----:B0-----:R0:W-:Y:S01]  /*5ca0*/  STG.E.U16 desc[UR36][R8.64], R3 ;  /* 0x0000000308007986 */ /* 0x0011e2000c101524 */
[----:B------:R-:W-:Y:S05]  /*5cb0*/  BRA `(.L_x_1594) ;  /* 0x0000000800ec7947 */ /* 0x000fea0003800000 */
.L_x_1590:
        /* <DEDUP_REMOVED lines=8> */
.L_x_1598:
[----:B------:R-:W-:-:S05]  /*5d40*/  F2FP.F16.F32.PACK_AB R22, RZ, R22 ;  /* 0x00000016ff16723e */ /* 0x000fca00000000ff */
[----:B------:R0:W-:Y:S01]  /*5d50*/  STG.E.U16 desc[UR36][R8.64], R22 ;  /* 0x0000001608007986 */ /* 0x0001e2000c101524 */
[----:B------:R-:W-:Y:S05]  /*5d60*/  BRA `(.L_x_1594) ;  /* 0x0000000800c07947 */ /* 0x000fea0003800000 */
.L_x_1597:
        /* <DEDUP_REMOVED lines=9> */
.L_x_1600:
[----:B------:R-:W-:-:S04]  /*5e00*/  F2FP.F16.F32.PACK_AB R3, RZ, R22 ;  /* 0x00000016ff03723e */ /* 0x000fc800000000ff */
[----:B------:R-:W-:-:S05]  /*5e10*/  PRMT R3, R3, 0x5410, RZ ;  /* 0x0000541003037816 */ /* 0x000fca00000000ff */
[----:B------:R0:W-:Y:S01]  /*5e20*/  STG.E desc[UR36][R8.64], R3 ;  /* 0x0000000308007986 */ /* 0x0001e2000c101924 */
[----:B------:R-:W-:Y:S05]  /*5e30*/  BRA `(.L_x_1594) ;  /* 0x00000008008c7947 */ /* 0x000fea0003800000 */
.L_x_1599:
[----:B------:R-:W-:-:S06]  /*5e40*/  FMUL.FTZ R4, R22, 1 ;  /* 0x3f80000016047820 */ /* 0x000fcc0000410000 */
[----:B------:R-:W0:Y:S02]  /*5e50*/  F2F.F64.F32 R4, R4 ;  /* 0x0000000400047310 */ /* 0x000e240000201800 */
[----:B0-----:R0:W-:Y:S01]  /*5e60*/  STG.E.64 desc[UR36][R8.64], R4 ;  /* 0x0000000408007986 */ /* 0x0011e2000c101b24 */
[----:B------:R-:W-:Y:S05]  /*5e70*/  BRA `(.L_x_1594) ;  /* 0x00000008007c7947 */ /* 0x000fea0003800000 */
.L_x_1589:
        /* <DEDUP_REMOVED lines=13> */
.L_x_1604:
        /* <DEDUP_REMOVED lines=16> */
.L_x_1607:
[----:B------:R-:W-:-:S04]  /*6050*/  SHF.R.U32.HI R22, RZ, 0x18, R22 ;  /* 0x00000018ff167819 */ /* 0x000fc80000011616 */
[----:B------:R-:W-:-:S04]  /*6060*/  LOP3.LUT R3, R3, 0x80, R22, 0xf8, !PT ;  /* 0x0000008003037812 */ /* 0x000fc800078ef816 */
[----:B------:R-:W-:-:S07]  /*6070*/  PRMT R4, R3, 0x7610, R4 ;  /* 0x0000761003047816 */ /* 0x000fce0000000004 */
.L_x_1606:
[----:B------:R-:W-:Y:S05]  /*6080*/  BSYNC.RECONVERGENT B0 ;  /* 0x0000000000007941 */ /* 0x000fea0003800200 */
.L_x_1605:
[----:B------:R0:W-:Y:S01]  /*6090*/  STG.E.U8 desc[UR36][R8.64], R4 ;  /* 0x0000000408007986 */ /* 0x0001e2000c101124 */
[----:B------:R-:W-:Y:S05]  /*60a0*/  BRA `(.L_x_1594) ;  /* 0x0000000400f07947 */ /* 0x000fea0003800000 */
.L_x_1603:
        /* <DEDUP_REMOVED lines=16> */
.L_x_1610:
[----:B------:R-:W-:-:S04]  /*61b0*/  SHF.R.U32.HI R22, RZ, 0x18, R22 ;  /* 0x00000018ff167819 */ /* 0x000fc80000011616 */
[----:B------:R-:W-:-:S04]  /*61c0*/  LOP3.LUT R3, R3, 0x80, R22, 0xf8, !PT ;  /* 0x0000008003037812 */ /* 0x000fc800078ef816 */
[----:B------:R-:W-:-:S07]  /*61d0*/  PRMT R4, R3, 0x7610, R4 ;  /* 0x0000761003047816 */ /* 0x000fce0000000004 */
.L_x_1609:
[----:B------:R-:W-:Y:S05]  /*61e0*/  BSYNC.RECONVERGENT B0 ;  /* 0x0000000000007941 */ /* 0x000fea0003800200 */
.L_x_1608:
[----:B------:R0:W-:Y:S01]  /*61f0*/  STG.E.U8 desc[UR36][R8.64], R4 ;  /* 0x0000000408007986 */ /* 0x0001e2000c101124 */
[----:B------:R-:W-:Y:S05]  /*6200*/  BRA `(.L_x_1594) ;  /* 0x0000000400987947 */ /* 0x000fea0003800000 */
.L_x_1602:
        /* <DEDUP_REMOVED lines=21> */
.L_x_1612:
[----:B------:R-:W0:Y:S02]  /*6360*/  F2I.U64.TRUNC R22, R22 ;  /* 0x0000001600167311 */ /* 0x000e24000020d800 */
[----:B0-----:R0:W-:Y:S01]  /*6370*/  STG.E.64 desc[UR36][R8.64], R22 ;  /* 0x0000001608007986 */ /* 0x0011e2000c101b24 */
[----:B------:R-:W-:Y:S05]  /*6380*/  BRA `(.L_x_1594) ;  /* 0x0000000400387947 */ /* 0x000fea0003800000 */
.L_x_1611:
[----:B------:R-:W0:Y:S02]  /*6390*/  F2I.FTZ.U32.TRUNC.NTZ R3, R22 ;  /* 0x0000001600037305 */ /* 0x000e24000021f000 */
[----:B0-----:R0:W-:Y:S01]  /*63a0*/  STG.E desc[UR36][R8.64], R3 ;  /* 0x0000000308007986 */ /* 0x0011e2000c101924 */
[----:B------:R-:W-:Y:S05]  /*63b0*/  BRA `(.L_x_1594) ;  /* 0x00000004002c7947 */ /* 0x000fea0003800000 */
.L_x_1601:
        /* <DEDUP_REMOVED lines=10> */
.L_x_1614:
[----:B------:R-:W-:Y:S01]  /*6460*/  FMUL.FTZ R4, R22, 1 ;  /* 0x3f80000016047820 */ /* 0x000fe20000410000 */
[----:B------:R-:W-:-:S05]  /*6470*/  CS2R R6, SRZ ;  /* 0x0000000000067805 */ /* 0x000fca000001ff00 */
[----:B------:R-:W0:Y:S02]  /*6480*/  F2F.F64.F32 R4, R4 ;  /* 0x0000000400047310 */ /* 0x000e240000201800 */
[----:B0-----:R0:W-:Y:S01]  /*6490*/  STG.E.128 desc[UR36][R8.64], R4 ;  /* 0x0000000408007986 */ /* 0x0011e2000c101d24 */
[----:B------:R-:W-:Y:S05]  /*64a0*/  BRA `(.L_x_1594) ;  /* 0x0000000000f07947 */ /* 0x000fea0003800000 */
.L_x_1613:
[----:B------:R-:W-:-:S13]  /*64b0*/  ISETP.NE.AND P0, PT, R0, 0xf, PT ;  /* 0x0000000f0000780c */ /* 0x000fda0003f05270 */
[----:B------:R-:W-:Y:S05]  /*64c0*/  @!P0 BRA `(.L_x_1615) ;  /* 0x0000000000e08947 */ /* 0x000fea0003800000 */
[----:B------:R-:W-:-:S13]  /*64d0*/  ISETP.NE.AND P0, PT, R0, 0x17, PT ;  /* 0x000000170000780c */ /* 0x000fda0003f05270 */
[----:B------:R-:W-:Y:S05]  /*64e0*/  @!P0 BRA `(.L_x_1616) ;  /* 0x00000000008c8947 */ /* 0x000fea0003800000 */
[----:B------:R-:W-:-:S13]  /*64f0*/  ISETP.NE.AND P0, PT, R0, 0x18, PT ;  /* 0x000000180000780c */ /* 0x000fda0003f05270 */
[----:B------:R-:W-:Y:S05]  /*6500*/  @!P0 BRA `(.L_x_1617) ;  /* 0x0000000000448947 */ /* 0x000fea0003800000 */
.L_x_1593:
        /* <DEDUP_REMOVED lines=16> */
.L_x_1618:
[----:B------:R-:W-:Y:S05]  /*6610*/  BRA `(.L_x_1594) ;  /* 0x0000000000947947 */ /* 0x000fea0003800000 */
.L_x_1617:
        /* <DEDUP_REMOVED lines=12> */
.L_x_1620:
[----:B------:R-:W-:Y:S05]  /*66e0*/  BSYNC.RECONVERGENT B0 ;  /* 0x0000000000007941 */ /* 0x000fea0003800200 */
.L_x_1619:
[----:B------:R-:W-:-:S05]  /*66f0*/  LOP3.LUT R3, R0, 0x80, R5, 0xf8, !PT ;  /* 0x0000008000037812 */ /* 0x000fca00078ef805 */
[----:B------:R3:W-:Y:S01]  /*6700*/  STG.E.U8 desc[UR36][R8.64], R3 ;  /* 0x0000000308007986 */ /* 0x0007e2000c101124 */
[----:B------:R-:W-:Y:S05]  /*6710*/  BRA `(.L_x_1594) ;  /* 0x0000000000547947 */ /* 0x000fea0003800000 */
.L_x_1616:
        /* <DEDUP_REMOVED lines=11> */
.L_x_1622:
[----:B------:R-:W-:Y:S01]  /*67d0*/  IMAD.MOV.U32 R0, RZ, RZ, 0x7f ;  /* 0x0000007fff007424 */ /* 0x000fe200078e00ff */
[----:B------:R-:W-:-:S04]  /*67e0*/  ISETP.GT.U32.AND P0, PT, R4, 0x7f800000, PT ;  /* 0x7f8000000400780c */ /* 0x000fc80003f04070 */
[----:B------:R-:W-:-:S09]  /*67f0*/  SEL R0, R0, 0x7c, P0 ;  /* 0x0000007c00007807 */ /* 0x000fd20000000000 */
.L_x_1623:
[----:B------:R-:W-:Y:S05]  /*6800*/  BSYNC.RECONVERGENT B0 ;  /* 0x0000000000007941 */ /* 0x000fea0003800200 */
.L_x_1621:
[----:B------:R-:W-:-:S04]  /*6810*/  SHF.R.U32.HI R3, RZ, 0x18, R22 ;  /* 0x00000018ff037819 */ /* 0x000fc80000011616 */
[----:B------:R-:W-:-:S05]  /*6820*/  LOP3.LUT R3, R0, 0x80, R3, 0xf8, !PT ;  /* 0x0000008000037812 */ /* 0x000fca00078ef803 */
[----:B------:R2:W-:Y:S01]  /*6830*/  STG.E.U8 desc[UR36][R8.64], R3 ;  /* 0x0000000308007986 */ /* 0x0005e2000c101124 */
[----:B------:R-:W-:Y:S05]  /*6840*/  BRA `(.L_x_1594) ;  /* 0x0000000000087947 */ /* 0x000fea0003800000 */
.L_x_1615:
[----:B------:R-:W-:-:S05]  /*6850*/  F2FP.BF16.F32.PACK_AB R22, RZ, R22 ;  /* 0x00000016ff16723e */ /* 0x000fca00000010ff */
[----:B------:R4:W-:Y:S02]  /*6860*/  STG.E.U16 desc[UR36][R8.64], R22 ;  /* 0x0000001608007986 */ /* 0x0009e4000c101524 */
.L_x_1594:
[----:B------:R-:W-:-:S07]  /*6870*/  VIADD R19, R19, 0x80 ;  /* 0x0000008013137836 */ /* 0x000fce0000000000 */
.L_x_1553:
[----:B------:R-:W-:Y:S05]  /*6880*/  BSYNC.RECONVERGENT B6 ;  /* 0x0000000000067941 */ /* 0x000fea0003800200 */
.L_x_1552:
[----:B------:R-:W-:-:S13]  /*6890*/  ISETP.GE.AND P0, PT, R19, R17, PT ;  /* 0x000000111300720c */ /* 0x000fda0003f06270 */
[----:B------:R-:W-:Y:S05]  /*68a0*/  @P0 EXIT ;  /* 0x000000000000094d */ /* 0x000fea0003800000 */
[----:B0---4-:R-:W0:Y:S01]  /*68b0*/  LDC.64 R4, c[0x0][0x388] ;  /* 0x0000e200ff047b82 */ /* 0x011e220000000a00 */
[----:B------:R-:W1:Y:S01]  /*68c0*/  LDCU UR4, c[0x0][0x3a8] ;  /* 0x00007500ff0477ac */ /* 0x000e620008000800 */
[----:B--23--:R-:W-:Y:S01]  /*68d0*/  PRMT R0, R16, 0x9910, RZ ;  /* 0x0000991010007816 */ /* 0x00cfe200000000ff */
        /* <DEDUP_REMOVED lines=17> */
.L_x_1627:
[----:B------:R-:W0:Y:S02]  /*69f0*/  F2I.S64.TRUNC R18, R18 ;  /* 0x0000001200127311 */ /* 0x000e24000020d900 */
[----:B0-----:R-:W-:-:S05]  /*6a00*/  IMAD.MOV.U32 R5, RZ, RZ, R18 ;  /* 0x000000ffff057224 */ /* 0x001fca00078e0012 */
[----:B------:R-:W-:Y:S01]  /*6a10*/  STG.E.U8 desc[UR36][R2.64], R5 ;  /* 0x0000000502007986 */ /* 0x000fe2000c101124 */
[----:B------:R-:W-:Y:S05]  /*6a20*/  EXIT ;  /* 0x000000000000794d */ /* 0x000fea0003800000 */
.L_x_1626:
        /* <DEDUP_REMOVED lines=9> */
.L_x_1630:
[----:B------:R-:W0:Y:S02]  /*6ac0*/  F2I.FTZ.TRUNC.NTZ R5, R18 ;  /* 0x0000001200057305 */ /* 0x000e24000021f100 */
[----:B0-----:R-:W-:Y:S01]  /*6ad0*/  STG.E desc[UR36][R2.64], R5 ;  /* 0x0000000502007986 */ /* 0x001fe2000c101924 */
[----:B------:R-:W-:Y:S05]  /*6ae0*/  EXIT ;  /* 0x000000000000794d */ /* 0x000fea0003800000 */
.L_x_1629:
[----:B------:R-:W0:Y:S02]  /*6af0*/  F2I.FTZ.TRUNC.NTZ R5, R18 ;  /* 0x0000001200057305 */ /* 0x000e24000021f100 */
[----:B0-----:R-:W-:Y:S01]  /*6b00*/  STG.E.U16 desc[UR36][R2.64], R5 ;  /* 0x0000000502007986 */ /* 0x001fe2000c101524 */
[----:B------:R-:W-:Y:S05]  /*6b10*/  EXIT ;  /* 0x000000000000794d */ /* 0x000fea0003800000 */
.L_x_1625:
        /* <DEDUP_REMOVED lines=8> */
.L_x_1632:
[----:B------:R-:W-:-:S05]  /*6ba0*/  F2FP.F16.F32.PACK_AB R18, RZ, R18 ;  /* 0x00000012ff12723e */ /* 0x000fca00000000ff */
[----:B------:R-:W-:Y:S01]  /*6bb0*/  STG.E.U16 desc[UR36][R2.64], R18 ;  /* 0x0000001202007986 */ /* 0x000fe2000c101524 */
[----:B------:R-:W-:Y:S05]  /*6bc0*/  EXIT ;  /* 0x000000000000794d */ /* 0x000fea0003800000 */
.L_x_1631:
[----:B------:R-:W-:-:S13]  /*6bd0*/  ISETP.NE.AND P0, PT, R0, 0x7, PT ;  /* 0x000000070000780c */ /* 0x000fda0003f05270 */
[----:B------:R-:W-:Y:S05]  /*6be0*/  @!P0 BRA `(.L_x_1633) ;  /* 0x00000000002c8947 */ /* 0x000fea0003800000 */
[----:B------:R-:W-:-:S13]  /*6bf0*/  ISETP.NE.AND P0, PT, R0, 0x8, PT ;  /* 0x000000080000780c */ /* 0x000fda0003f05270 */
[----:B------:R-:W-:Y:S05]  /*6c00*/  @!P0 BRA `(.L_x_1634) ;  /* 0x0000000000148947 */ /* 0x000fea0003800000 */
[----:B------:R-:W-:-:S13]  /*6c10*/  ISETP.NE.AND P0, PT, R0, 0x9, PT ;  /* 0x000000090000780c */ /* 0x000fda0003f05270 */
[----:B------:R-:W-:Y:S05]  /*6c20*/  @P0 BRA `(.L_x_1628) ;  /* 0x0000000400d00947 */ /* 0x000fea0003800000 */
[----:B------:R-:W-:-:S05]  /*6c30*/  IMAD.MOV.U32 R19, RZ, RZ, RZ ;  /* 0x000000ffff137224 */ /* 0x000fca00078e00ff */
[----:B------:R-:W-:Y:S01]  /*6c40*/  STG.E.64 desc[UR36][R2.64], R18 ;  /* 0x0000001202007986 */ /* 0x000fe2000c101b24 */
[----:B------:R-:W-:Y:S05]  /*6c50*/  EXIT ;  /* 0x000000000000794d */ /* 0x000fea0003800000 */
.L_x_1634:
[----:B------:R-:W-:-:S04]  /*6c60*/  F2FP.F16.F32.PACK_AB R5, RZ, R18 ;  /* 0x00000012ff05723e */ /* 0x000fc800000000ff */
[----:B------:R-:W-:-:S05]  /*6c70*/  PRMT R5, R5, 0x5410, RZ ;  /* 0x0000541005057816 */ /* 0x000fca00000000ff */
[----:B------:R-:W-:Y:S01]  /*6c80*/  STG.E desc[UR36][R2.64], R5 ;  /* 0x0000000502007986 */ /* 0x000fe2000c101924 */
[----:B------:R-:W-:Y:S05]  /*6c90*/  EXIT ;  /* 0x000000000000794d */ /* 0x000fea0003800000 */
.L_x_1633:
[----:B------:R-:W-:-:S06]  /*6ca0*/  FMUL.FTZ R4, R18, 1 ;  /* 0x3f80000012047820 */ /* 0x000fcc0000410000 */
[----:B------:R-:W0:Y:S02]  /*6cb0*/  F2F.F64.F32 R4, R4 ;  /* 0x0000000400047310 */ /* 0x000e240000201800 */
[----:B0-----:R-:W-:Y:S01]  /*6cc0*/  STG.E.64 desc[UR36][R2.64], R4 ;  /* 0x0000000402007986 */ /* 0x001fe2000c101b24 */
[----:B------:R-:W-:Y:S05]  /*6cd0*/  EXIT ;  /* 0x000000000000794d */ /* 0x000fea0003800000 */
.L_x_1624:
        /* <DEDUP_REMOVED lines=13> */
.L_x_1638:
        /* <DEDUP_REMOVED lines=16> */
.L_x_1641:
[----:B------:R-:W-:-:S04]  /*6eb0*/  SHF.R.U32.HI R18, RZ, 0x18, R18 ;  /* 0x00000018ff127819 */ /* 0x000fc80000011612 */
[----:B------:R-:W-:-:S04]  /*6ec0*/  LOP3.LUT R5, R5, 0x80, R18, 0xf8, !PT ;  /* 0x0000008005057812 */ /* 0x000fc800078ef812 */
[----:B------:R-:W-:-:S07]  /*6ed0*/  PRMT R0, R5, 0x7610, R0 ;  /* 0x0000761005007816 */ /* 0x000fce0000000000 */
.L_x_1640:
[----:B------:R-:W-:Y:S05]  /*6ee0*/  BSYNC.RECONVERGENT B0 ;  /* 0x0000000000007941 */ /* 0x000fea0003800200 */
.L_x_1639:
[----:B------:R-:W-:Y:S01]  /*6ef0*/  STG.E.U8 desc[UR36][R2.64], R0 ;  /* 0x0000000002007986 */ /* 0x000fe2000c101124 */
[----:B------:R-:W-:Y:S05]  /*6f00*/  EXIT ;  /* 0x000000000000794d */ /* 0x000fea0003800000 */
.L_x_1637:
        /* <DEDUP_REMOVED lines=16> */
.L_x_1644:
[----:B------:R-:W-:-:S04]  /*7010*/  SHF.R.U32.HI R18, RZ, 0x18, R18 ;  /* 0x00000018ff127819 */ /* 0x000fc80000011612 */
[----:B------:R-:W-:-:S04]  /*7020*/  LOP3.LUT R5, R5, 0x80, R18, 0xf8, !PT ;  /* 0x0000008005057812 */ /* 0x000fc800078ef812 */
[----:B------:R-:W-:-:S07]  /*7030*/  PRMT R0, R5, 0x7610, R0 ;  /* 0x0000761005007816 */ /* 0x000fce0000000000 */
.L_x_1643:
[----:B------:R-:W-:Y:S05]  /*7040*/  BSYNC.RECONVERGENT B0 ;  /* 0x0000000000007941 */ /* 0x000fea0003800200 */
.L_x_1642:
[----:B------:R-:W-:Y:S01]  /*7050*/  STG.E.U8 desc[UR36][R2.64], R0 ;  /* 0x0000000002007986 */ /* 0x000fe2000c101124 */
[----:B------:R-:W-:Y:S05]  /*7060*/  EXIT ;  /* 0x000000000000794d */ /* 0x000fea0003800000 */
.L_x_1636:
        /* <DEDUP_REMOVED lines=21> */
.L_x_1646:
[----:B------:R-:W0:Y:S02]  /*71c0*/  F2I.U64.TRUNC R18, R18 ;  /* 0x0000001200127311 */ /* 0x000e24000020d800 */
[----:B0-----:R-:W-:Y:S01]  /*71d0*/  STG.E.64 desc[UR36][R2.64], R18 ;  /* 0x0000001202007986 */ /* 0x001fe2000c101b24 */
[----:B------:R-:W-:Y:S05]  /*71e0*/  EXIT ;  /* 0x000000000000794d */ /* 0x000fea0003800000 */
.L_x_1645:
[----:B------:R-:W0:Y:S02]  /*71f0*/  F2I.FTZ.U32.TRUNC.NTZ R5, R18 ;  /* 0x0000001200057305 */ /* 0x000e24000021f000 */
[----:B0-----:R-:W-:Y:S01]  /*7200*/  STG.E desc[UR36][R2.64], R5 ;  /* 0x0000000502007986 */ /* 0x001fe2000c101924 */
[----:B------:R-:W-:Y:S05]  /*7210*/  EXIT ;  /* 0x000000000000794d */ /* 0x000fea0003800000 */
.L_x_1635:
        /* <DEDUP_REMOVED lines=8> */
[----:B------:R-:W-:Y:S01]  /*72a0*/  STG.E.U8 desc[UR36][R2.64], R5 ;  /* 0x0000000502007986 */ /* 0x000fe2000c101124 */
[----:B------:R-:W-:Y:S05]  /*72b0*/  EXIT ;  /* 0x000000000000794d */ /* 0x000fea0003800000 */
.L_x_1648:
[----:B------:R-:W-:Y:S01]  /*72c0*/  FMUL.FTZ R4, R18, 1 ;  /* 0x3f80000012047820 */ /* 0x000fe20000410000 */
[----:B------:R-:W-:-:S05]  /*72d0*/  CS2R R6, SRZ ;  /* 0x0000000000067805 */ /* 0x000fca000001ff00 */
[----:B------:R-:W0:Y:S02]  /*72e0*/  F2F.F64.F32 R4, R4 ;  /* 0x0000000400047310 */ /* 0x000e240000201800 */
[----:B0-----:R-:W-:Y:S01]  /*72f0*/  STG.E.128 desc[UR36][R2.64], R4 ;  /* 0x0000000402007986 */ /* 0x001fe2000c101d24 */
[----:B------:R-:W-:Y:S05]  /*7300*/  EXIT ;  /* 0x000000000000794d */ /* 0x000fea0003800000 */
.L_x_1647:
[----:B------:R-:W-:-:S13]  /*7310*/  ISETP.NE.AND P0, PT, R0, 0xf, PT ;  /* 0x0000000f0000780c */ /* 0x000fda0003f05270 */
[----:B------:R-:W-:Y:S05]  /*7320*/  @!P0 BRA `(.L_x_1649) ;  /* 0x0000000000e08947 */ /* 0x000fea0003800000 */
[----:B------:R-:W-:-:S13]  /*7330*/  ISETP.NE.AND P0, PT, R0, 0x17, PT ;  /* 0x000000170000780c */ /* 0x000fda0003f05270 */
[----:B------:R-:W-:Y:S05]  /*7340*/  @!P0 BRA `(.L_x_1650) ;  /* 0x00000000008c8947 */ /* 0x000fea0003800000 */
[----:B------:R-:W-:-:S13]  /*7350*/  ISETP.NE.AND P0, PT, R0, 0x18, PT ;  /* 0x000000180000780c */ /* 0x000fda0003f05270 */
[----:B------:R-:W-:Y:S05]  /*7360*/  @!P0 BRA `(.L_x_1651) ;  /* 0x0000000000448947 */ /* 0x000fea0003800000 */
.L_x_1628:
        /* <DEDUP_REMOVED lines=16> */
.L_x_1652:
[----:B------:R-:W-:Y:S05]  /*7470*/  EXIT ;  /* 0x000000000000794d */ /* 0x000fea0003800000 */
.L_x_1651:
        /* <DEDUP_REMOVED lines=12> */
.L_x_1654:
[----:B------:R-:W-:Y:S05]  /*7540*/  BSYNC.RECONVERGENT B0 ;  /* 0x0000000000007941 */ /* 0x000fea0003800200 */
.L_x_1653:
[----:B------:R-:W-:-:S05]  /*7550*/  LOP3.LUT R5, R0, 0x80, R7, 0xf8, !PT ;  /* 0x0000008000057812 */ /* 0x000fca00078ef807 */
[----:B------:R-:W-:Y:S01]  /*7560*/  STG.E.U8 desc[UR36][R2.64], R5 ;  /* 0x0000000502007986 */ /* 0x000fe2000c101124 */
[----:B------:R-:W-:Y:S05]  /*7570*/  EXIT ;  /* 0x000000000000794d */ /* 0x000fea0003800000 */
.L_x_1650:
        /* <DEDUP_REMOVED lines=11> */
.L_x_1656:
[----:B------:R-:W-:Y:S01]  /*7630*/  IMAD.MOV.U32 R0, RZ, RZ, 0x7f ;  /* 0x0000007fff007424 */ /* 0x000fe200078e00ff */
[----:B------:R-:W-:-:S04]  /*7640*/  ISETP.GT.U32.AND P0, PT, R4, 0x7f800000, PT ;  /* 0x7f8000000400780c */ /* 0x000fc80003f04070 */
[----:B------:R-:W-:-:S09]  /*7650*/  SEL R0, R0, 0x7c, P0 ;  /* 0x0000007c00007807 */ /* 0x000fd20000000000 */
.L_x_1657:
[----:B------:R-:W-:Y:S05]  /*7660*/  BSYNC.RECONVERGENT B0 ;  /* 0x0000000000007941 */ /* 0x000fea0003800200 */
.L_x_1655:
[----:B------:R-:W-:-:S04]  /*7670*/  SHF.R.U32.HI R5, RZ, 0x18, R18 ;  /* 0x00000018ff057819 */ /* 0x000fc80000011612 */
[----:B------:R-:W-:-:S05]  /*7680*/  LOP3.LUT R5, R0, 0x80, R5, 0xf8, !PT ;  /* 0x0000008000057812 */ /* 0x000fca00078ef805 */
[----:B------:R-:W-:Y:S01]  /*7690*/  STG.E.U8 desc[UR36][R2.64], R5 ;  /* 0x0000000502007986 */ /* 0x000fe2000c101124 */
[----:B------:R-:W-:Y:S05]  /*76a0*/  EXIT ;  /* 0x000000000000794d */ /* 0x000fea0003800000 */
.L_x_1649:
[----:B------:R-:W-:-:S05]  /*76b0*/  F2FP.BF16.F32.PACK_AB R18, RZ, R18 ;  /* 0x00000012ff12723e */ /* 0x000fca00000010ff */
[----:B------:R-:W-:Y:S01]  /*76c0*/  STG.E.U16 desc[UR36][R2.64], R18 ;  /* 0x0000001202007986 */ /* 0x000fe2000c101524 */
[----:B------:R-:W-:Y:S05]  /*76d0*/  EXIT ;  /* 0x000000000000794d */ /* 0x000fea0003800000 */
.L_x_1658:
        /* <DEDUP_REMOVED lines=10> */
.L_x_2283:


//--------------------- .text._ZN2at6native18elementwise_kernelILi128ELi2EZNS0_22gpu_kernel_impl_nocastIZZZNS0_17angle_kernel_cudaERNS_18TensorIteratorBaseEENKUlvE0_clEvENKUlvE0_clEvEUlfE_EEvS4_RKT_EUliE_EEviT1_ --------------------------
	.section	.text._ZN2at6native18elementwise_kernelILi128ELi2EZNS0_22gpu_kernel_impl_nocastIZZZNS0_17angle_kernel_cudaERNS_18TensorIteratorBaseEENKUlvE0_clEvENKUlvE0_clEvEUlfE_EEvS4_RKT_EUliE_EEviT1_,"ax",@progbits
	.align	128
        .global         _ZN2at6native18elementwise_kernelILi128ELi2EZNS0_22gpu_kernel_impl_nocastIZZZNS0_17angle_kernel_cudaERNS_18TensorIteratorBaseEENKUlvE0_clEvENKUlvE0_clEvEUlfE_EEvS4_RKT_EUliE_EEviT1_
        .type           _ZN2at6native18elementwise_kernelILi128ELi2EZNS0_22gpu_kernel_impl_nocastIZZZNS0_17angle_kernel_cudaERNS_18TensorIteratorBaseEENKUlvE0_clEvENKUlvE0_clEvEUlfE_EEvS4_RKT_EUliE_EEviT1_,@function
        .size           _ZN2at6native18elementwise_kernelILi128ELi2EZNS0_22gpu_kernel_impl_nocastIZZZNS0_17angle_kernel_cudaERNS_18TensorIteratorBaseEENKUlvE0_clEvENKUlvE0_clEvEUlfE_EEvS4_RKT_EUliE_EEviT1_,(.L_x_2284 - _ZN2at6native18elementwise_kernelILi128ELi2EZNS0_22gpu_kernel_impl_nocastIZZZNS0_17angle_kernel_cudaERNS_18TensorIteratorBaseEENKUlvE0_clEvENKUlvE0_clEvEUlfE_EEvS4_RKT_EUliE_EEviT1_)
        .other          _ZN2at6native18elementwise_kernelILi128ELi2EZNS0_22gpu_kernel_impl_nocastIZZZNS0_17angle_kernel_cudaERNS_18TensorIteratorBaseEENKUlvE0_clEvENKUlvE0_clEvEUlfE_EEvS4_RKT_EUliE_EEviT1_,@"STO_CUDA_ENTRY STV_DEFAULT"
_ZN2at6native18elementwise_kernelILi128ELi2EZNS0_22gpu_kernel_impl_nocastIZZZNS0_17angle_kernel_cudaERNS_18TensorIteratorBaseEENKUlvE0_clEvENKUlvE0_clEvEUlfE_EEvS4_RKT_EUliE_EEviT1_:
.text._ZN2at6native18elementwise_kernelILi128ELi2EZNS0_22gpu_kernel_impl_nocastIZZZNS0_17angle_kernel_cudaERNS_18TensorIteratorBaseEENKUlvE0_clEvENKUlvE0_clEvEUlfE_EEvS4_RKT_EUliE_EEviT1_:
        /* <DEDUP_REMOVED lines=14> */
[----:B0-----:R-:W2:Y:S06]  /*00e0*/  LDG.E R9, desc[UR6][R4.64] ;  /* 0x0000000604097981 */ /* 0x001eac000c1e1900 */
[----:B------:R-:W0:Y:S01]  /*00f0*/  LDC.64 R6, c[0x0][0x580] ;  /* 0x00016000ff067b82 */ /* 0x000e220000000a00 */
[----:B------:R-:W-:Y:S02]  /*0100*/  IADD3 R3, PT, PT, R3, 0x80, RZ ;  /* 0x0000008003037810 */ /* 0x000fe40007ffe0ff */
[----:B--2---:R-:W-:-:S02]  /*0110*/  FSETP.NAN.FTZ.AND P0, PT, |R9|, |R9|, PT ;  /* 0x400000090900720b */ /* 0x004fc40003f18200 */
[----:B------:R-:W-:-:S11]  /*0120*/  FSETP.GEU.FTZ.AND P1, PT, R9, RZ, PT ;  /* 0x000000ff0900720b */ /* 0x000fd60003f3e000 */
[----:B------:R-:W-:-:S05]  /*0130*/  @!P0 FSEL R9, RZ, 3.1415927410125732422, P1 ;  /* 0x40490fdbff098808 */ /* 0x000fca0000800000 */
[----:B0-----:R0:W-:Y:S02]  /*0140*/  STG.E desc[UR6][R6.64], R9 ;  /* 0x0000000906007986 */ /* 0x0011e4000c101906 */
.L_x_1661:
[----:B------:R-:W-:Y:S05]  /*0150*/  BSYNC.RECONVERGENT B0 ;  /* 0x0000000000007941 */ /* 0x000fea0003800200 */
.L_x_1660:
[----:B------:R-:W-:-:S13]  /*0160*/  ISETP.GE.AND P0, PT, R3, UR4, PT ;  /* 0x0000000403007c0c */ /* 0x000fda000bf06270 */
[----:B------:R-:W-:Y:S05]  /*0170*/  @P0 EXIT ;  /* 0x000000000000094d */ /* 0x000fea0003800000 */
[----:B------:R-:W0:Y:S02]  /*0180*/  LDC.64 R2, c[0x0][0x588] ;  /* 0x00016200ff027b82 */ /* 0x000e240000000a00 */
[----:B0-----:R-:W2:Y:S06]  /*0190*/  LDG.E R7, desc[UR6][R2.64] ;  /* 0x0000000602077981 */ /* 0x001eac000c1e1900 */
[----:B------:R-:W0:Y:S01]  /*01a0*/  LDC.64 R4, c[0x0][0x580] ;  /* 0x00016000ff047b82 */ /* 0x000e220000000a00 */
[C---:B--2---:R-:W-:Y:S02]  /*01b0*/  FSETP.NAN.FTZ.AND P0, PT, |R7|.reuse, |R7|, PT ;  /* 0x400000070700720b */ /* 0x044fe40003f18200 */
[----:B------:R-:W-:-:S11]  /*01c0*/  FSETP.GEU.FTZ.AND P1, PT, R7, RZ, PT ;  /* 0x000000ff0700720b */ /* 0x000fd60003f3e000 */
[----:B------:R-:W-:-:S05]  /*01d0*/  @!P0 FSEL R7, RZ, 3.1415927410125732422, P1 ;  /* 0x40490fdbff078808 */ /* 0x000fca0000800000 */
[----:B0-----:R-:W-:Y:S01]  /*01e0*/  STG.E desc[UR6][R4.64], R7 ;  /* 0x0000000704007986 */ /* 0x001fe2000c101906 */
[----:B------:R-:W-:Y:S05]  /*01f0*/  EXIT ;  /* 0x000000000000794d */ /* 0x000fea0003800000 */
.L_x_1659:
        /* <DEDUP_REMOVED lines=305> */
.L_x_1664:
[----:B------:R-:W0:Y:S02]  /*1510*/  LDCU.128 UR8, c[0x0][0x580] ;  /* 0x0000b000ff0877ac */ /* 0x000e240008000c00 */
[----:B0-----:R-:W-:-:S05]  /*1520*/  IADD3 R6, P0, PT, R4, UR10, RZ ;  /* 0x0000000a04067c10 */ /* 0x001fca000ff1e0ff */
[----:B------:R-:W-:-:S05]  /*1530*/  IMAD.X R7, RZ, RZ, UR11, P0 ;  /* 0x0000000bff077e24 */ /* 0x000fca00080e06ff */
[----:B------:R-:W2:Y:S01]  /*1540*/  LDG.E R9, desc[UR6][R6.64] ;  /* 0x0000000606097981 */ /* 0x000ea2000c1e1900 */
[----:B------:R-:W-:Y:S02]  /*1550*/  IADD3 R4, P2, PT, R5, UR8, RZ ;  /* 0x0000000805047c10 */ /* 0x000fe4000ff5e0ff */
[----:B------:R-:W-:Y:S02]  /*1560*/  IADD3 R3, PT, PT, R3, 0x80, RZ ;  /* 0x0000008003037810 */ /* 0x000fe40007ffe0ff */
[----:B------:R-:W-:Y:S02]  /*1570*/  IADD3.X R5, PT, PT, RZ, UR9, RZ, P2, !PT ;  /* 0x00000009ff057c10 */ /* 0x000fe400097fe4ff */
[C---:B--2---:R-:W-:Y:S02]  /*1580*/  FSETP.NAN.FTZ.AND P0, PT, |R9|.reuse, |R9|, PT ;  /* 0x400000090900720b */ /* 0x044fe40003f18200 */
[----:B------:R-:W-:-:S11]  /*1590*/  FSETP.GEU.FTZ.AND P1, PT, R9, RZ, PT ;  /* 0x000000ff0900720b */ /* 0x000fd60003f3e000 */
[----:B------:R-:W-:-:S05]  /*15a0*/  @!P0 FSEL R9, RZ, 3.1415927410125732422, P1 ;  /* 0x40490fdbff098808 */ /* 0x000fca0000800000 */
[----:B------:R0:W-:Y:S02]  /*15b0*/  STG.E desc[UR6][R4.64], R9 ;  /* 0x0000000904007986 */ /* 0x0001e4000c101906 */
.L_x_1663:
[----:B------:R-:W-:Y:S05]  /*15c0*/  BSYNC.RECONVERGENT B0 ;  /* 0x0000000000007941 */ /* 0x000fea0003800200 */
.L_x_1662:
[----:B------:R-:W-:-:S13]  /*15d0*/  ISETP.GE.AND P0, PT, R3, UR4, PT ;  /* 0x0000000403007c0c */ /* 0x000fda000bf06270 */
[----:B------:R-:W-:Y:S05]  /*15e0*/  @P0 EXIT ;  /* 0x000000000000094d */ /* 0x000fea0003800000 */
[----:B------:R-:W1:Y:S01]  /*15f0*/  LDCU.64 UR4, c[0x0][0x390] ;  /* 0x00007200ff0477ac */ /* 0x000e620008000a00 */
[----:B0-----:R-:W-:Y:S01]  /*1600*/  HFMA2 R4, -RZ, RZ, 0, 0 ;  /* 0x00000000ff047431 */ /* 0x001fe200000001ff */
        /* <DEDUP_REMOVED lines=296> */
.L_x_1665:
[----:B------:R-:W0:Y:S02]  /*2890*/  LDCU.128 UR8, c[0x0][0x580] ;  /* 0x0000b000ff0877ac */ /* 0x000e240008000c00 */
[----:B0-----:R-:W-:-:S04]  /*28a0*/  IADD3 R4, P0, PT, R2, UR10, RZ ;  /* 0x0000000a02047c10 */ /* 0x001fc8000ff1e0ff */
[----:B------:R-:W-:-:S05]  /*28b0*/  IADD3.X R5, PT, PT, RZ, UR11, RZ, P0, !PT ;  /* 0x0000000bff057c10 */ /* 0x000fca00087fe4ff */
[----:B------:R-:W2:Y:S01]  /*28c0*/  LDG.E R7, desc[UR6][R4.64] ;  /* 0x0000000604077981 */ /* 0x000ea2000c1e1900 */
[----:B------:R-:W-:-:S04]  /*28d0*/  IADD3 R2, P2, PT, R3, UR8, RZ ;  /* 0x0000000803027c10 */ /* 0x000fc8000ff5e0ff */
[----:B------:R-:W-:Y:S02]  /*28e0*/  IADD3.X R3, PT, PT, RZ, UR9, RZ, P2, !PT ;  /* 0x00000009ff037c10 */ /* 0x000fe400097fe4ff */
[C---:B--2---:R-:W-:Y:S02]  /*28f0*/  FSETP.NAN.FTZ.AND P0, PT, |R7|.reuse, |R7|, PT ;  /* 0x400000070700720b */ /* 0x044fe40003f18200 */
[----:B------:R-:W-:-:S11]  /*2900*/  FSETP.GEU.FTZ.AND P1, PT, R7, RZ, PT ;  /* 0x000000ff0700720b */ /* 0x000fd60003f3e000 */
[----:B------:R-:W-:-:S05]  /*2910*/  @!P0 FSEL R7, RZ, 3.1415927410125732422, P1 ;  /* 0x40490fdbff078808 */ /* 0x000fca0000800000 */
[----:B------:R-:W-:Y:S01]  /*2920*/  STG.E desc[UR6][R2.64], R7 ;  /* 0x0000000702007986 */ /* 0x000fe2000c101906 */
[----:B------:R-:W-:Y:S05]  /*2930*/  EXIT ;  /* 0x000000000000794d */ /* 0x000fea0003800000 */
.L_x_1666:
        /* <DEDUP_REMOVED lines=12> */
.L_x_2284:


//--------------------- .text._ZN2at6native27unrolled_elementwise_kernelIZZZNS0_17angle_kernel_cudaERNS_18TensorIteratorBaseEENKUlvE0_clEvENKUlvE0_clEvEUlfE_St5arrayIPcLm2EELi4E23TrivialOffsetCalculatorILi1EjESB_NS0_6memory15LoadWithoutCastENSC_16StoreWithoutCastEEEviT_T0_T2_T3_T4_T5_ --------------------------
	.section	.text._ZN2at6native27unrolled_elementwise_kernelIZZZNS0_17angle_kernel_cudaERNS_18TensorIteratorBaseEENKUlvE0_clEvENKUlvE0_clEvEUlfE_St5arrayIPcLm2EELi4E23TrivialOffsetCalculatorILi1EjESB_NS0_6memory15LoadWithoutCastENSC_16StoreWithoutCastEEEviT_T0_T2_T3_T4_T5_,"ax",@progbits
	.align	128
        .global         _ZN2at6native27unrolled_elementwise_kernelIZZZNS0_17angle_kernel_cudaERNS_18TensorIteratorBaseEENKUlvE0_clEvENKUlvE0_clEvEUlfE_St5arrayIPcLm2EELi4E23TrivialOffsetCalculatorILi1EjESB_NS0_6memory15LoadWithoutCastENSC_16StoreWithoutCastEEEviT_T0_T2_T3_T4_T5_
        .type           _ZN2at6native27unrolled_elementwise_kernelIZZZNS0_17angle_kernel_cudaERNS_18TensorIteratorBaseEENKUlvE0_clEvENKUlvE0_clEvEUlfE_St5arrayIPcLm2EELi4E23TrivialOffsetCalculatorILi1EjESB_NS0_6memory15LoadWithoutCastENSC_16StoreWithoutCastEEEviT_T0_T2_T3_T4_T5_,@function
        .size           _ZN2at6native27unrolled_elementwise_kernelIZZZNS0_17angle_kernel_cudaERNS_18TensorIteratorBaseEENKUlvE0_clEvENKUlvE0_clEvEUlfE_St5arrayIPcLm2EELi4E23TrivialOffsetCalculatorILi1EjESB_NS0_6memory15LoadWithoutCastENSC_16StoreWithoutCastEEEviT_T0_T2_T3_T4_T5_,(.L_x_2285 - _ZN2at6native27unrolled_elementwise_kernelIZZZNS0_17angle_kernel_cudaERNS_18TensorIteratorBaseEENKUlvE0_clEvENKUlvE0_clEvEUlfE_St5arrayIPcLm2EELi4E23TrivialOffsetCalculatorILi1EjESB_NS0_6memory15LoadWithoutCastENSC_16StoreWithoutCastEEEviT_T0_T2_T3_T4_T5_)
        .other          _ZN2at6native27unrolled_elementwise_kernelIZZZNS0_17angle_kernel_cudaERNS_18TensorIteratorBaseEENKUlvE0_clEvENKUlvE0_clEvEUlfE_St5arrayIPcLm2EELi4E23TrivialOffsetCalculatorILi1EjESB_NS0_6memory15LoadWithoutCastENSC_16StoreWithoutCastEEEviT_T0_T2_T3_T4_T5_,@"STO_CUDA_ENTRY STV_DEFAULT"
_ZN2at6native27unrolled_elementwise_kernelIZZZNS0_17angle_kernel_cudaERNS_18TensorIteratorBaseEENKUlvE0_clEvENKUlvE0_clEvEUlfE_St5arrayIPcLm2EELi4E23TrivialOffsetCalculatorILi1EjESB_NS0_6memory15LoadWithoutCastENSC_16StoreWithoutCastEEEviT_T0_T2_T3_T4_T5_:
.text._ZN2at6native27unrolled_elementwise_kernelIZZZNS0_17angle_kernel_cudaERNS_18TensorIteratorBaseEENKUlvE0_clEvENKUlvE0_clEvEUlfE_St5arrayIPcLm2EELi4E23TrivialOffsetCalculatorILi1EjESB_NS0_6memory15LoadWithoutCastENSC_16StoreWithoutCastEEEviT_T0_T2_T3_T4_T5_:
[----:B------:R-:W-:Y:S01]  /*0000*/  LDC R1, c[0x0][0x37c] ;  /* 0x0000df00ff017b82 */ /* 0x000fe20000000800 */
[----:B------:R-:W0:Y:S07]  /*0010*/  S2R R3, SR_CTAID.X ;  /* 0x0000000000037919 */ /* 0x000e2e0000002500 */
[----:B------:R-:W0:Y:S01]  /*0020*/  LDC R0, c[0x0][0x380] ;  /* 0x0000e000ff007b82 */ /* 0x000e220000000800 */
[----:B------:R-:W1:Y:S01]  /*0030*/  LDCU.64 UR4, c[0x0][0x358] ;  /* 0x00006b00ff0477ac */ /* 0x000e620008000a00 */
[----:B------:R-:W-:Y:S01]  /*0040*/  CS2R R18, SRZ ;  /* 0x0000000000127805 */ /* 0x000fe2000001ff00 */
[----:B------:R-:W2:Y:S01]  /*0050*/  S2R R16, SR_TID.X ;  /* 0x0000000000107919 */ /* 0x000ea20000002100 */
[----:B0-----:R-:W-:-:S02]  /*0060*/  IMAD R5, R3, -0x200, R0 ;  /* 0xfffffe0003057824 */ /* 0x001fc400078e0200 */
[----:B--2---:R-:W-:-:S03]  /*0070*/  IMAD.MOV.U32 R0, RZ, RZ, R16 ;  /* 0x000000ffff007224 */ /* 0x004fc600078e0010 */
[----:B------:R-:W-:-:S13]  /*0080*/  ISETP.GE.AND P0, PT, R16, R5, PT ;  /* 0x000000051000720c */ /* 0x000fda0003f06270 */
[----:B------:R-:W-:Y:S01]  /*0090*/  @!P0 VIADD R16, R0, 0x80 ;  /* 0x0000008000108836 */ /* 0x000fe20000000000 */
[----:B------:R-:W0:Y:S01]  /*00a0*/  @!P0 LDC.64 R12, c[0x0][0x390] ;  /* 0x0000e400ff0c8b82 */ /* 0x000e220000000a00 */
[----:B------:R-:W-:-:S03]  /*00b0*/  @!P0 IMAD R7, R3, 0x200, R0 ;  /* 0x0000020003078824 */ /* 0x000fc600078e0200 */
[----:B------:R-:W-:-:S13]  /*00c0*/  ISETP.GE.AND P1, PT, R16, R5, PT ;  /* 0x000000051000720c */ /* 0x000fda0003f26270 */
[----:B------:R-:W-:Y:S01]  /*00d0*/  @!P1 IMAD R15, R3, 0x200, R16 ;  /* 0x00000200030f9824 */ /* 0x000fe200078e0210 */
[----:B------:R-:W2:Y:S01]  /*00e0*/  @!P1 LDC.64 R10, c[0x0][0x390] ;  /* 0x0000e400ff0a9b82 */ /* 0x000ea20000000a00 */
[----:B------:R-:W-:-:S05]  /*00f0*/  @!P1 VIADD R16, R16, 0x80 ;  /* 0x0000008010109836 */ /* 0x000fca0000000000 */
[----:B------:R-:W-:Y:S01]  /*0100*/  ISETP.GE.AND P2, PT, R16, R5, PT ;  /* 0x000000051000720c */ /* 0x000fe20003f46270 */
[----:B0-----:R-:W-:-:S12]  /*0110*/  @!P0 IMAD.WIDE.U32 R12, R7, 0x4, R12 ;  /* 0x00000004070c8825 */ /* 0x001fd800078e000c */
[----:B------:R-:W0:Y:S01]  /*0120*/  @!P2 LDC.64 R8, c[0x0][0x390] ;  /* 0x0000e400ff08ab82 */ /* 0x000e220000000a00 */
[----:B------:R-:W-:Y:S01]  /*0130*/  @!P2 IMAD R17, R3, 0x200, R16 ;  /* 0x000002000311a824 */ /* 0x000fe200078e0210 */
[----:B-1----:R-:W3:Y:S01]  /*0140*/  @!P0 LDG.E R18, desc[UR4][R12.64] ;  /* 0x000000040c128981 */ /* 0x002ee2000c1e1900 */
[----:B------:R-:W-:Y:S02]  /*0150*/  IMAD.MOV.U32 R7, RZ, RZ, RZ ;  /* 0x000000ffff077224 */ /* 0x000fe400078e00ff */
[----:B--2---:R-:W-:-:S05]  /*0160*/  @!P1 IMAD.WIDE.U32 R10, R15, 0x4, R10 ;  /* 0x000000040f0a9825 */ /* 0x004fca00078e000a */
[----:B------:R1:W2:Y:S01]  /*0170*/  @!P1 LDG.E R7, desc[UR4][R10.64] ;  /* 0x000000040a079981 */ /* 0x0002a2000c1e1900 */
[----:B0-----:R-:W-:-:S05]  /*0180*/  @!P2 IMAD.WIDE.U32 R14, R17, 0x4, R8 ;  /* 0x00000004110ea825 */ /* 0x001fca00078e0008 */
[----:B------:R-:W4:Y:S01]  /*0190*/  @!P2 LDG.E R19, desc[UR4][R14.64] ;  /* 0x000000040e13a981 */ /* 0x000f22000c1e1900 */
[----:B------:R-:W-:-:S05]  /*01a0*/  @!P2 VIADD R16, R16, 0x80 ;  /* 0x000000801010a836 */ /* 0x000fca0000000000 */
[----:B------:R-:W-:-:S13]  /*01b0*/  ISETP.GE.AND P0, PT, R16, R5, PT ;  /* 0x000000051000720c */ /* 0x000fda0003f06270 */
[----:B------:R-:W0:Y:S01]  /*01c0*/  @!P0 LDC.64 R8, c[0x0][0x390] ;  /* 0x0000e400ff088b82 */ /* 0x000e220000000a00 */
[C---:B------:R-:W-:Y:S01]  /*01d0*/  ISETP.GE.AND P3, PT, R0.reuse, R5, PT ;  /* 0x000000050000720c */ /* 0x040fe20003f66270 */
[----:B------:R-:W-:Y:S02]  /*01e0*/  @!P0 IMAD R17, R3, 0x200, R16 ;  /* 0x0000020003118824 */ /* 0x000fe400078e0210 */
[C---:B------:R-:W-:Y:S02]  /*01f0*/  VIADD R16, R0.reuse, 0x80 ;  /* 0x0000008000107836 */ /* 0x040fe40000000000 */
[----:B-1----:R-:W-:-:S03]  /*0200*/  VIADD R10, R0, 0x100 ;  /* 0x00000100000a7836 */ /* 0x002fc60000000000 */
[-C--:B------:R-:W-:Y:S02]  /*0210*/  ISETP.GE.AND P5, PT, R16, R5.reuse, PT ;  /* 0x000000051000720c */ /* 0x080fe40003fa6270 */
[----:B------:R-:W-:-:S03]  /*0220*/  ISETP.GE.AND P4, PT, R10, R5, PT ;  /* 0x000000050a00720c */ /* 0x000fc60003f86270 */
[----:B------:R-:W1:Y:S01]  /*0230*/  @!P3 LDC.64 R10, c[0x0][0x388] ;  /* 0x0000e200ff0abb82 */ /* 0x000e620000000a00 */
[----:B0-----:R-:W-:-:S04]  /*0240*/  @!P0 IMAD.WIDE.U32 R12, R17, 0x4, R8 ;  /* 0x00000004110c8825 */ /* 0x001fc800078e0008 */
[----:B------:R-:W-:-:S06]  /*0250*/  IMAD.MOV.U32 R8, RZ, RZ, RZ ;  /* 0x000000ffff087224 */ /* 0x000fcc00078e00ff */
[----:B------:R0:W5:Y:S01]  /*0260*/  @!P0 LDG.E R8, desc[UR4][R12.64] ;  /* 0x000000040c088981 */ /* 0x000162000c1e1900 */
[----:B------:R-:W-:Y:S02]  /*0270*/  PLOP3.LUT P0, PT, PT, PT, PT, 0x80, 0x8 ;  /* 0x000000000008781c */ /* 0x000fe40003f0f070 */
[----:B------:R-:W-:Y:S01]  /*0280*/  PLOP3.LUT P2, PT, PT, PT, PT, 0x80, 0x8 ;  /* 0x000000000008781c */ /* 0x000fe20003f4f070 */
[----:B------:R-:W-:-:S04]  /*0290*/  @!P3 IMAD R9, R3, 0x200, R0 ;  /* 0x000002000309b824 */ /* 0x000fc800078e0200 */
[----:B-1----:R-:W-:Y:S01]  /*02a0*/  @!P3 IMAD.WIDE.U32 R10, R9, 0x4, R10 ;  /* 0x00000004090ab825 */ /* 0x002fe200078e000a */
[----:B0-----:R-:W-:-:S03]  /*02b0*/  IADD3 R12, PT, PT, R0, 0x180, RZ ;  /* 0x00000180000c7810 */ /* 0x001fc60007ffe0ff */
[----:B------:R-:W-:Y:S01]  /*02c0*/  @!P3 IMAD.MOV.U32 R0, RZ, RZ, R16 ;  /* 0x000000ffff00b224 */ /* 0x000fe200078e0010 */
[----:B------:R-:W-:Y:S01]  /*02d0*/  BSSY.RECONVERGENT B0, `(.L_x_1667) ;  /* 0x000001e000007945 */ /* 0x000fe20003800200 */
[----:B---3--:R-:W-:-:S04]  /*02e0*/  @!P3 FSETP.NAN.FTZ.AND P1, PT, |R18|, |R18|, PT ;  /* 0x400000121200b20b */ /* 0x008fc80003f38200 */
[----:B------:R-:W-:Y:S02]  /*02f0*/  @!P3 PLOP3.LUT P0, PT, P1, PT, PT, 0x80, 0x8 ;  /* 0x000000000008b81c */ /* 0x000fe40000f0f070 */
[----:B--2---:R-:W-:-:S04]  /*0300*/  @!P5 FSETP.NAN.FTZ.AND P1, PT, |R7|, |R7|, PT ;  /* 0x400000070700d20b */ /* 0x004fc80003f38200 */
[----:B------:R-:W-:Y:S02]  /*0310*/  @!P5 PLOP3.LUT P2, PT, P1, PT, PT, 0x80, 0x8 ;  /* 0x000000000008d81c */ /* 0x000fe40000f4f070 */
[----:B------:R-:W-:Y:S02]  /*0320*/  PLOP3.LUT P1, PT, PT, PT, PT, 0x80, 0x8 ;  /* 0x000000000008781c */ /* 0x000fe40003f2f070 */
[----:B----4-:R-:W-:-:S04]  /*0330*/  @!P4 FSETP.NAN.FTZ.AND P6, PT, |R19|, |R19|, PT ;  /* 0x400000131300c20b */ /* 0x010fc80003fd8200 */
[----:B------:R-:W-:Y:S02]  /*0340*/  @!P4 PLOP3.LUT P1, PT, P6, PT, PT, 0x80, 0x8 ;  /* 0x000000000008c81c */ /* 0x000fe4000372f070 */
[----:B------:R-:W-:-:S04]  /*0350*/  @!P3 FSETP.GEU.FTZ.AND P6, PT, R18, RZ, PT ;  /* 0x000000ff1200b20b */ /* 0x000fc80003fde000 */
[----:B------:R-:W-:-:S05]  /*0360*/  @!P0 FSEL R18, RZ, 3.1415927410125732422, P6 ;  /* 0x40490fdbff128808 */ /* 0x000fca0003000000 */
[----:B------:R-:W-:Y:S01]  /*0370*/  @!P3 IMAD.MOV.U32 R6, RZ, RZ, R18 ;  /* 0x000000ffff06b224 */ /* 0x000fe200078e0012 */
[----:B------:R-:W-:-:S04]  /*0380*/  @!P5 FSETP.GEU.FTZ.AND P0, PT, R7, RZ, PT ;  /* 0x000000ff0700d20b */ /* 0x000fc80003f1e000 */
[----:B------:R0:W-:Y:S01]  /*0390*/  @!P3 STG.E desc[UR4][R10.64], R6 ;  /* 0x000000060a00b986 */ /* 0x0001e2000c101904 */
[----:B------:R-:W-:Y:S02]  /*03a0*/  @!P2 FSEL R7, RZ, 3.1415927410125732422, P0 ;  /* 0x40490fdbff07a808 */ /* 0x000fe40000000000 */
[----:B------:R-:W-:Y:S02]  /*03b0*/  ISETP.GE.AND P2, PT, R0, R5, PT ;  /* 0x000000050000720c */ /* 0x000fe40003f46270 */
[----:B------:R-:W-:-:S04]  /*03c0*/  @!P4 FSETP.GEU.FTZ.AND P0, PT, R19, RZ, PT ;  /* 0x000000ff1300c20b */ /* 0x000fc80003f1e000 */
[----:B------:R-:W-:Y:S01]  /*03d0*/  @!P1 FSEL R19, RZ, 3.1415927410125732422, P0 ;  /* 0x40490fdbff139808 */ /* 0x000fe20000000000 */
[----:B------:R-:W-:-:S04]  /*03e0*/  @!P5 IMAD.MOV.U32 R4, RZ, RZ, R7 ;  /* 0x000000ffff04d224 */ /* 0x000fc800078e0007 */
[----:B------:R-:W-:Y:S02]  /*03f0*/  @!P4 IMAD.MOV.U32 R2, RZ, RZ, R19 ;  /* 0x000000ffff02c224 */ /* 0x000fe400078e0013 */
[----:B0-----:R-:W-:Y:S05]  /*0400*/  @P2 BRA `(.L_x_1668) ;  /* 0x0000000000282947 */ /* 0x001fea0003800000 */
[----:B------:R-:W0:Y:S01]  /*0410*/  LDC.64 R6, c[0x0][0x388] ;  /* 0x0000e200ff067b82 */ /* 0x000e220000000a00 */
[----:B------:R-:W-:Y:S01]  /*0420*/  IMAD R11, R3, 0x200, R0 ;  /* 0x00000200030b7824 */ /* 0x000fe200078e0200 */
[----:B------:R-:W-:-:S04]  /*0430*/  IADD3 R0, PT, PT, R0, 0x80, RZ ;  /* 0x0000008000007810 */ /* 0x000fc80007ffe0ff */
[----:B------:R-:W-:-:S13]  /*0440*/  ISETP.GE.AND P0, PT, R0, R5, PT ;  /* 0x000000050000720c */ /* 0x000fda0003f06270 */
[----:B------:R-:W-:Y:S02]  /*0450*/  @!P0 IMAD R9, R3, 0x200, R0 ;  /* 0x0000020003098824 */ /* 0x000fe400078e0200 */
[----:B------:R-:W-:Y:S02]  /*0460*/  @!P0 VIADD R0, R0, 0x80 ;  /* 0x0000008000008836 */ /* 0x000fe40000000000 */
[----:B0-----:R-:W-:-:S04]  /*0470*/  IMAD.WIDE.U32 R10, R11, 0x4, R6 ;  /* 0x000000040b0a7825 */ /* 0x001fc800078e0006 */
[----:B------:R-:W-:Y:S01]  /*0480*/  @!P0 IMAD.WIDE.U32 R6, R9, 0x4, R6 ;  /* 0x0000000409068825 */ /* 0x000fe200078e0006 */
[----:B------:R0:W-:Y:S04]  /*0490*/  STG.E desc[UR4][R10.64], R4 ;  /* 0x000000040a007986 */ /* 0x0001e8000c101904 */
[----:B------:R0:W-:Y:S02]  /*04a0*/  @!P0 STG.E desc[UR4][R6.64], R2 ;  /* 0x0000000206008986 */ /* 0x0001e4000c101904 */
.L_x_1668:
[----:B------:R-:W-:Y:S05]  /*04b0*/  BSYNC.RECONVERGENT B0 ;  /* 0x0000000000007941 */ /* 0x000fea0003800200 */
.L_x_1667:
[-C--:B------:R-:W-:Y:S02]  /*04c0*/  ISETP.GE.AND P0, PT, R0, R5.reuse, PT ;  /* 0x000000050000720c */ /* 0x080fe40003f06270 */
[----:B------:R-:W-:-:S11]  /*04d0*/  ISETP.GE.AND P1, PT, R12, R5, PT ;  /* 0x000000050c00720c */ /* 0x000fd60003f26270 */
[----:B------:R-:W-:Y:S05]  /*04e0*/  @P0 EXIT ;  /* 0x000000000000094d */ /* 0x000fea0003800000 */
[----:B0-----:R-:W0:Y:S01]  /*04f0*/  LDC.64 R4, c[0x0][0x388] ;  /* 0x0000e200ff047b82 */ /* 0x001e220000000a00 */
[C---:B-----5:R-:W-:Y:S01]  /*0500*/  @!P1 FSETP.NAN.FTZ.AND P2, PT, |R8|.reuse, |R8|, PT ;  /* 0x400000080800920b */ /* 0x060fe20003f58200 */
[----:B------:R-:W-:Y:S01]  /*0510*/  IMAD R3, R3, 0x200, R0 ;  /* 0x0000020003037824 */ /* 0x000fe200078e0200 */
[----:B------:R-:W-:Y:S02]  /*0520*/  PLOP3.LUT P0, PT, PT, PT, PT, 0x80, 0x8 ;  /* 0x000000000008781c */ /* 0x000fe40003f0f070 */
[----:B------:R-:W-:Y:S02]  /*0530*/  @!P1 PLOP3.LUT P0, PT, P2, PT, PT, 0x80, 0x8 ;  /* 0x000000000008981c */ /* 0x000fe4000170f070 */
[----:B------:R-:W-:-:S11]  /*0540*/  @!P1 FSETP.GEU.FTZ.AND P2, PT, R8, RZ, PT ;  /* 0x000000ff0800920b */ /* 0x000fd60003f5e000 */
[----:B------:R-:W-:-:S05]  /*0550*/  @!P0 FSEL R8, RZ, 3.1415927410125732422, P2 ;  /* 0x40490fdbff088808 */ /* 0x000fca0001000000 */
[----:B------:R-:W-:Y:S02]  /*0560*/  @!P1 IMAD.MOV.U32 R7, RZ, RZ, R8 ;  /* 0x000000ffff079224 */ /* 0x000fe400078e0008 */
[----:B0-----:R-:W-:-:S05]  /*0570*/  IMAD.WIDE.U32 R2, R3, 0x4, R4 ;  /* 0x0000000403027825 */ /* 0x001fca00078e0004 */
[----:B------:R-:W-:Y:S01]  /*0580*/  STG.E desc[UR4][R2.64], R7 ;  /* 0x0000000702007986 */ /* 0x000fe2000c101904 */
[----:B------:R-:W-:Y:S05]  /*0590*/  EXIT ;  /* 0x000000000000794d */ /* 0x000fea0003800000 */
.L_x_1669:
        /* <DEDUP_REMOVED lines=14> */
.L_x_2285:


//--------------------- .text._ZN2at6native29vectorized_elementwise_kernelILi2EZZZNS0_17angle_kernel_cudaERNS_18TensorIteratorBaseEENKUlvE0_clEvENKUlvE0_clEvEUlfE_St5arrayIPcLm2EEEEviT0_T1_ --------------------------
	.section	.text._ZN2at6native29vectorized_elementwise_kernelILi2EZZZNS0_17angle_kernel_cudaERNS_18TensorIteratorBaseEENKUlvE0_clEvENKUlvE0_clEvEUlfE_St5arrayIPcLm2EEEEviT0_T1_,"ax",@progbits
	.align	128
        .global         _ZN2at6native29vectorized_elementwise_kernelILi2EZZZNS0_17angle_kernel_cudaERNS_18TensorIteratorBaseEENKUlvE0_clEvENKUlvE0_clEvEUlfE_St5arrayIPcLm2EEEEviT0_T1_
        .type           _ZN2at6native29vectorized_elementwise_kernelILi2EZZZNS0_17angle_kernel_cudaERNS_18TensorIteratorBaseEENKUlvE0_clEvENKUlvE0_clEvEUlfE_St5arrayIPcLm2EEEEviT0_T1_,@function
        .size           _ZN2at6native29vectorized_elementwise_kernelILi2EZZZNS0_17angle_kernel_cudaERNS_18TensorIteratorBaseEENKUlvE0_clEvENKUlvE0_clEvEUlfE_St5arrayIPcLm2EEEEviT0_T1_,(.L_x_2286 - _ZN2at6native29vectorized_elementwise_kernelILi2EZZZNS0_17angle_kernel_cudaERNS_18TensorIteratorBaseEENKUlvE0_clEvENKUlvE0_clEvEUlfE_St5arrayIPcLm2EEEEviT0_T1_)
        .other          _ZN2at6native29vectorized_elementwise_kernelILi2EZZZNS0_17angle_kernel_cudaERNS_18TensorIteratorBaseEENKUlvE0_clEvENKUlvE0_clEvEUlfE_St5arrayIPcLm2EEEEviT0_T1_,@"STO_CUDA_ENTRY STV_DEFAULT"
_ZN2at6native29vectorized_elementwise_kernelILi2EZZZNS0_17angle_kernel_cudaERNS_18TensorIteratorBaseEENKUlvE0_clEvENKUlvE0_clEvEUlfE_St5arrayIPcLm2EEEEviT0_T1_:
.text._ZN2at6native29vectorized_elementwise_kernelILi2EZZZNS0_17angle_kernel_cudaERNS_18TensorIteratorBaseEENKUlvE0_clEvENKUlvE0_clEvEUlfE_St5arrayIPcLm2EEEEviT0_T1_:
        /* <DEDUP_REMOVED lines=10> */
[----:B0-----:R-:W-:Y:S01]  /*00a0*/  ISETP.GE.U32.AND P0, PT, R7, R8, PT ;  /* 0x000000080700720c */ /* 0x001fe20003f06070 */
[----:B------:R-:W-:-:S12]  /*00b0*/  IMAD.MOV.U32 R6, RZ, RZ, R7 ;  /* 0x000000ffff067224 */ /* 0x000fd800078e0007 */
[----:B------:R-:W-:Y:S01]  /*00c0*/  @!P0 VIADD R7, R6, 0x80 ;  /* 0x0000008006078836 */ /* 0x000fe20000000000 */
[----:B------:R-:W0:Y:S01]  /*00d0*/  @!P0 LDC.64 R24, c[0x0][0x390] ;  /* 0x0000e400ff188b82 */ /* 0x000e220000000a00 */
[----:B------:R-:W-:-:S03]  /*00e0*/  @!P0 IMAD.IADD R3, R9, 0x1, R6 ;  /* 0x0000000109038824 */ /* 0x000fc600078e0206 */
[----:B------:R-:W-:-:S13]  /*00f0*/  ISETP.GE.U32.AND P1, PT, R7, R8, PT ;  /* 0x000000080700720c */ /* 0x000fda0003f26070 */
[----:B------:R-:W-:Y:S01]  /*0100*/  @!P1 IMAD.IADD R17, R9, 0x1, R7 ;  /* 0x0000000109119824 */ /* 0x000fe200078e0207 */
[----:B------:R-:W1:Y:S01]  /*0110*/  @!P1 LDC.64 R14, c[0x0][0x390] ;  /* 0x0000e400ff0e9b82 */ /* 0x000e620000000a00 */
[----:B------:R-:W-:-:S05]  /*0120*/  @!P1 VIADD R7, R7, 0x80 ;  /* 0x0000008007079836 */ /* 0x000fca0000000000 */
[----:B------:R-:W-:Y:S01]  /*0130*/  ISETP.GE.U32.AND P2, PT, R7, R8, PT ;  /* 0x000000080700720c */ /* 0x000fe20003f46070 */
[----:B0-----:R-:W-:-:S05]  /*0140*/  @!P0 IMAD.WIDE.U32 R24, R3, 0x4, R24 ;  /* 0x0000000403188825 */ /* 0x001fca00078e0018 */
[----:B------:R-:W2:Y:S07]  /*0150*/  @!P0 LDG.E R5, desc[UR4][R24.64] ;  /* 0x0000000418058981 */ /* 0x000eae000c1e1900 */
[----:B------:R-:W-:Y:S01]  /*0160*/  @!P2 IMAD.IADD R27, R9, 0x1, R7 ;  /* 0x00000001091ba824 */ /* 0x000fe200078e0207 */
[----:B------:R-:W0:Y:S01]  /*0170*/  @!P2 LDC.64 R22, c[0x0][0x390] ;  /* 0x0000e400ff16ab82 */ /* 0x000e220000000a00 */
[----:B------:R-:W-:-:S05]  /*0180*/  @!P2 VIADD R7, R7, 0x80 ;  /* 0x000000800707a836 */ /* 0x000fca0000000000 */
[----:B------:R-:W-:Y:S01]  /*0190*/  ISETP.GE.U32.AND P3, PT, R7, R8, PT ;  /* 0x000000080700720c */ /* 0x000fe20003f66070 */
[----:B-1----:R-:W-:-:S05]  /*01a0*/  @!P1 IMAD.WIDE.U32 R14, R17, 0x4, R14 ;  /* 0x00000004110e9825 */ /* 0x002fca00078e000e */
[----:B------:R1:W3:Y:S01]  /*01b0*/  @!P1 LDG.E R4, desc[UR4][R14.64] ;  /* 0x000000040e049981 */ /* 0x0002e2000c1e1900 */
[----:B------:R-:W-:-:S06]  /*01c0*/  CS2R R2, SRZ ;  /* 0x0000000000027805 */ /* 0x000fcc000001ff00 */
[----:B------:R-:W4:Y:S01]  /*01d0*/  @!P3 LDC.64 R16, c[0x0][0x390] ;  /* 0x0000e400ff10bb82 */ /* 0x000f220000000a00 */
[----:B0-----:R-:W-:-:S04]  /*01e0*/  @!P2 IMAD.WIDE.U32 R22, R27, 0x4, R22 ;  /* 0x000000041b16a825 */ /* 0x001fc800078e0016 */
[----:B------:R-:W-:Y:S01]  /*01f0*/  @!P3 IMAD.IADD R27, R9, 0x1, R7 ;  /* 0x00000001091bb824 */ /* 0x000fe200078e0207 */
[----:B------:R0:W5:Y:S01]  /*0200*/  @!P2 LDG.E R3, desc[UR4][R22.64] ;  /* 0x000000041603a981 */ /* 0x000162000c1e1900 */
[----:B------:R-:W-:-:S05]  /*0210*/  @!P3 VIADD R7, R7, 0x80 ;  /* 0x000000800707b836 */ /* 0x000fca0000000000 */
[----:B------:R-:W-:Y:S01]  /*0220*/  ISETP.GE.U32.AND P6, PT, R7, R8, PT ;  /* 0x000000080700720c */ /* 0x000fe20003fc6070 */
[----:B----4-:R-:W-:-:S05]  /*0230*/  @!P3 IMAD.WIDE.U32 R16, R27, 0x4, R16 ;  /* 0x000000041b10b825 */ /* 0x010fca00078e0010 */
[----:B------:R4:W5:Y:S07]  /*0240*/  @!P3 LDG.E R2, desc[UR4][R16.64] ;  /* 0x000000041002b981 */ /* 0x00096e000c1e1900 */
[----:B-1----:R-:W1:Y:S01]  /*0250*/  @!P6 LDC.64 R14, c[0x0][0x390] ;  /* 0x0000e400ff0eeb82 */ /* 0x002e620000000a00 */
[----:B------:R-:W-:Y:S02]  /*0260*/  @!P6 IMAD.IADD R25, R9, 0x1, R7 ;  /* 0x000000010919e824 */ /* 0x000fe400078e0207 */
[----:B------:R-:W-:-:S02]  /*0270*/  IMAD.MOV.U32 R0, RZ, RZ, RZ ;  /* 0x000000ffff007224 */ /* 0x000fc400078e00ff */
[----:B-1----:R-:W-:-:S05]  /*0280*/  @!P6 IMAD.WIDE.U32 R14, R25, 0x4, R14 ;  /* 0x00000004190ee825 */ /* 0x002fca00078e000e */
[----:B------:R1:W5:Y:S01]  /*0290*/  @!P6 LDG.E R0, desc[UR4][R14.64] ;  /* 0x000000040e00e981 */ /* 0x000362000c1e1900 */
[C---:B------:R-:W-:Y:S01]  /*02a0*/  ISETP.GE.U32.AND P0, PT, R6.reuse, R8, PT ;  /* 0x000000080600720c */ /* 0x040fe20003f06070 */
[----:B0-----:R-:W-:-:S05]  /*02b0*/  VIADD R23, R6, 0x80 ;  /* 0x0000008006177836 */ /* 0x001fca0000000000 */
[----:B------:R-:W-:Y:S01]  /*02c0*/  ISETP.GE.U32.AND P2, PT, R23, R8, PT ;  /* 0x000000081700720c */ /* 0x000fe20003f46070 */
[C---:B----4-:R-:W-:Y:S01]  /*02d0*/  VIADD R17, R6.reuse, 0x100 ;  /* 0x0000010006117836 */ /* 0x050fe20000000000 */
[----:B------:R-:W-:Y:S02]  /*02e0*/  PLOP3.LUT P4, PT, PT, PT, PT, 0x80, 0x8 ;  /* 0x000000000008781c */ /* 0x000fe40003f8f070 */
[----:B------:R-:W-:Y:S01]  /*02f0*/  PLOP3.LUT P3, PT, PT, PT, PT, 0x80, 0x8 ;  /* 0x000000000008781c */ /* 0x000fe20003f6f070 */
[----:B-1----:R-:W-:Y:S02]  /*0300*/  VIADD R15, R6, 0x180 ;  /* 0x00000180060f7836 */ /* 0x002fe40000000000 */
[----:B------:R-:W-:Y:S01]  /*0310*/  @!P6 VIADD R7, R7, 0x80 ;  /* 0x000000800707e836 */ /* 0x000fe20000000000 */
[----:B------:R-:W-:Y:S02]  /*0320*/  PLOP3.LUT P6, PT, PT, PT, PT, 0x80, 0x8 ;  /* 0x000000000008781c */ /* 0x000fe40003fcf070 */
[----:B------:R-:W-:-:S02]  /*0330*/  CS2R R24, SRZ ;  /* 0x0000000000187805 */ /* 0x000fc4000001ff00 */
[----:B--2---:R-:W-:-:S04]  /*0340*/  @!P0 FSETP.NAN.FTZ.AND P1, PT, |R5|, |R5|, PT ;  /* 0x400000050500820b */ /* 0x004fc80003f38200 */
[----:B------:R-:W-:Y:S02]  /*0350*/  @!P0 PLOP3.LUT P4, PT, P1, PT, PT, 0x80, 0x8 ;  /* 0x000000000008881c */ /* 0x000fe40000f8f070 */
[----:B------:R-:W-:Y:S02]  /*0360*/  ISETP.GE.U32.AND P1, PT, R17, R8, PT ;  /* 0x000000081100720c */ /* 0x000fe40003f26070 */
[----:B---3--:R-:W-:-:S04]  /*0370*/  @!P2 FSETP.NAN.FTZ.AND P5, PT, |R4|, |R4|, PT ;  /* 0x400000040400a20b */ /* 0x008fc80003fb8200 */
[----:B------:R-:W-:Y:S02]  /*0380*/  @!P2 PLOP3.LUT P3, PT, P5, PT, PT, 0x80, 0x8 ;  /* 0x000000000008a81c */ /* 0x000fe40002f6f070 */
[----:B------:R-:W-:-:S04]  /*0390*/  @!P0 FSETP.GEU.FTZ.AND P5, PT, R5, RZ, PT ;  /* 0x000000ff0500820b */ /* 0x000fc80003fbe000 */
[----:B------:R-:W-:Y:S02]  /*03a0*/  @!P4 FSEL R5, RZ, 3.1415927410125732422, P5 ;  /* 0x40490fdbff05c808 */ /* 0x000fe40002800000 */
[----:B------:R-:W-:Y:S02]  /*03b0*/  @!P2 FSETP.GEU.FTZ.AND P5, PT, R4, RZ, PT ;  /* 0x000000ff0400a20b */ /* 0x000fe40003fbe000 */
[----:B-----5:R-:W-:-:S03]  /*03c0*/  @!P1 FSETP.NAN.FTZ.AND P4, PT, |R3|, |R3|, PT ;  /* 0x400000030300920b */ /* 0x020fc60003f98200 */
[----:B------:R-:W-:Y:S02]  /*03d0*/  @!P3 FSEL R4, RZ, 3.1415927410125732422, P5 ;  /* 0x40490fdbff04b808 */ /* 0x000fe40002800000 */
[----:B------:R-:W-:Y:S02]  /*03e0*/  PLOP3.LUT P3, PT, PT, PT, PT, 0x80, 0x8 ;  /* 0x000000000008781c */ /* 0x000fe40003f6f070 */
[----:B------:R-:W-:Y:S02]  /*03f0*/  @!P1 PLOP3.LUT P3, PT, P4, PT, PT, 0x80, 0x8 ;  /* 0x000000000008981c */ /* 0x000fe4000276f070 */
[----:B------:R-:W-:Y:S02]  /*0400*/  ISETP.GE.U32.AND P5, PT, R15, R8, PT ;  /* 0x000000080f00720c */ /* 0x000fe40003fa6070 */
[----:B------:R-:W-:-:S09]  /*0410*/  @!P1 FSETP.GEU.FTZ.AND P4, PT, R3, RZ, PT ;  /* 0x000000ff0300920b */ /* 0x000fd20003f9e000 */
[----:B------:R-:W-:Y:S02]  /*0420*/  @!P3 FSEL R3, RZ, 3.1415927410125732422, P4 ;  /* 0x40490fdbff03b808 */ /* 0x000fe40002000000 */
[----:B------:R-:W-:Y:S02]  /*0430*/  @!P5 FSETP.NAN.FTZ.AND P4, PT, |R2|, |R2|, PT ;  /* 0x400000020200d20b */ /* 0x000fe40003f98200 */
[----:B------:R-:W-:Y:S02]  /*0440*/  PLOP3.LUT P3, PT, PT, PT, PT, 0x80, 0x8 ;  /* 0x000000000008781c */ /* 0x000fe40003f6f070 */
[----:B------:R-:W-:Y:S01]  /*0450*/  @!P5 PLOP3.LUT P3, PT, P4, PT, PT, 0x80, 0x8 ;  /* 0x000000000008d81c */ /* 0x000fe2000276f070 */
[----:B------:R-:W-:Y:S01]  /*0460*/  VIADD R15, R6, 0x200 ;  /* 0x00000200060f7836 */ /* 0x000fe20000000000 */
[----:B------:R-:W-:-:S11]  /*0470*/  @!P5 FSETP.GEU.FTZ.AND P4, PT, R2, RZ, PT ;  /* 0x000000ff0200d20b */ /* 0x000fd60003f9e000 */
[----:B------:R-:W-:Y:S02]  /*0480*/  @!P3 FSEL R2, RZ, 3.1415927410125732422, P4 ;  /* 0x40490fdbff02b808 */ /* 0x000fe40002000000 */
[----:B------:R-:W-:-:S13]  /*0490*/  ISETP.GE.U32.AND P4, PT, R15, R8, PT ;  /* 0x000000080f00720c */ /* 0x000fda0003f86070 */
[----:B------:R-:W-:-:S04]  /*04a0*/  @!P4 FSETP.NAN.FTZ.AND P3, PT, |R0|, |R0|, PT ;  /* 0x400000000000c20b */ /* 0x000fc80003f78200 */
[----:B------:R-:W-:Y:S02]  /*04b0*/  @!P4 PLOP3.LUT P6, PT, P3, PT, PT, 0x80, 0x8 ;  /* 0x000000000008c81c */ /* 0x000fe40001fcf070 */
[----:B------:R-:W-:-:S11]  /*04c0*/  @!P4 FSETP.GEU.FTZ.AND P3, PT, R0, RZ, PT ;  /* 0x000000ff0000c20b */ /* 0x000fd60003f7e000 */
[----:B------:R-:W-:Y:S02]  /*04d0*/  @!P6 FSEL R0, RZ, 3.1415927410125732422, P3 ;  /* 0x40490fdbff00e808 */ /* 0x000fe40001800000 */
[----:B------:R-:W-:-:S13]  /*04e0*/  ISETP.GE.U32.AND P6, PT, R7, R8, PT ;  /* 0x000000080700720c */ /* 0x000fda0003fc6070 */
[----:B------:R-:W0:Y:S01]  /*04f0*/  @!P6 LDC.64 R14, c[0x0][0x390] ;  /* 0x0000e400ff0eeb82 */ /* 0x000e220000000a00 */
[----:B------:R-:W-:-:S04]  /*0500*/  @!P6 IMAD.IADD R17, R9, 0x1, R7 ;  /* 0x000000010911e824 */ /* 0x000fc800078e0207 */
[----:B0-----:R-:W-:-:S05]  /*0510*/  @!P6 IMAD.WIDE.U32 R14, R17, 0x4, R14 ;  /* 0x00000004110ee825 */ /* 0x001fca00078e000e */
[----:B------:R0:W2:Y:S01]  /*0520*/  @!P6 LDG.E R24, desc[UR4][R14.64] ;  /* 0x000000040e18e981 */ /* 0x0000a2000c1e1900 */
[----:B------:R-:W-:-:S05]  /*0530*/  VIADD R17, R6, 0x280 ;  /* 0x0000028006117836 */ /* 0x000fca0000000000 */
[-C--:B------:R-:W-:Y:S02]  /*0540*/  ISETP.GE.U32.AND P3, PT, R17, R8.reuse, PT ;  /* 0x000000081100720c */ /* 0x080fe40003f66070 */
[----:B------:R-:W-:Y:S01]  /*0550*/  P2R R22, PR, RZ, 0x1 ;  /* 0x00000001ff167803 */ /* 0x000fe20000000000 */
[----:B------:R-:W-:Y:S01]  /*0560*/  @!P6 VIADD R7, R7, 0x80 ;  /* 0x000000800707e836 */ /* 0x000fe20000000000 */
[----:B------:R-:W-:Y:S02]  /*0570*/  P2R R16, PR, RZ, 0x4 ;  /* 0x00000004ff107803 */ /* 0x000fe40000000000 */
[----:B------:R-:W-:Y:S02]  /*0580*/  PLOP3.LUT P2, PT, PT, PT, PT, 0x80, 0x8 ;  /* 0x000000000008781c */ /* 0x000fe40003f4f070 */
[----:B------:R-:W-:-:S13]  /*0590*/  ISETP.GE.U32.AND P6, PT, R7, R8, PT ;  /* 0x000000080700720c */ /* 0x000fda0003fc6070 */
[----:B0-----:R-:W-:Y:S02]  /*05a0*/  @!P6 IMAD.IADD R15, R9, 0x1, R7 ;  /* 0x00000001090fe824 */ /* 0x001fe400078e0207 */
[----:B------:R-:W-:Y:S01]  /*05b0*/  @!P6 VIADD R7, R7, 0x80 ;  /* 0x000000800707e836 */ /* 0x000fe20000000000 */
[----:B--2---:R-:W-:-:S04]  /*05c0*/  @!P3 FSETP.NAN.FTZ.AND P0, PT, |R24|, |R24|, PT ;  /* 0x400000181800b20b */ /* 0x004fc80003f18200 */
[----:B------:R-:W-:Y:S02]  /*05d0*/  @!P3 PLOP3.LUT P2, PT, P0, PT, PT, 0x80, 0x8 ;  /* 0x000000000008b81c */ /* 0x000fe4000074f070 */
[----:B------:R-:W-:-:S11]  /*05e0*/  @!P3 FSETP.GEU.FTZ.AND P0, PT, R24, RZ, PT ;  /* 0x000000ff1800b20b */ /* 0x000fd60003f1e000 */
[----:B------:R-:W-:Y:S02]  /*05f0*/  @!P2 FSEL R24, RZ, 3.1415927410125732422, P0 ;  /* 0x40490fdbff18a808 */ /* 0x000fe40000000000 */
[----:B------:R-:W-:Y:S02]  /*0600*/  ISETP.NE.AND P2, PT, R16, RZ, PT ;  /* 0x000000ff1000720c */ /* 0x000fe40003f45270 */
[----:B------:R-:W0:Y:S02]  /*0610*/  @!P6 LDC.64 R16, c[0x0][0x390] ;  /* 0x0000e400ff10eb82 */ /* 0x000e240000000a00 */
[----:B0-----:R-:W-:-:S05]  /*0620*/  @!P6 IMAD.WIDE.U32 R16, R15, 0x4, R16 ;  /* 0x000000040f10e825 */ /* 0x001fca00078e0010 */
[----:B------:R-:W2:Y:S01]  /*0630*/  @!P6 LDG.E R25, desc[UR4][R16.64] ;  /* 0x000000041019e981 */ /* 0x000ea2000c1e1900 */
[----:B------:R-:W-:-:S13]  /*0640*/  ISETP.GE.U32.AND P6, PT, R7, R8, PT ;  /* 0x000000080700720c */ /* 0x000fda0003fc6070 */
[----:B------:R-:W0:Y:S01]  /*0650*/  @!P6 LDC.64 R14, c[0x0][0x390] ;  /* 0x0000e400ff0eeb82 */ /* 0x000e220000000a00 */
[----:B------:R-:W-:-:S04]  /*0660*/  @!P6 IMAD.IADD R7, R9, 0x1, R7 ;  /* 0x000000010907e824 */ /* 0x000fc800078e0207 */
[----:B0-----:R-:W-:-:S04]  /*0670*/  @!P6 IMAD.WIDE.U32 R14, R7, 0x4, R14 ;  /* 0x00000004070ee825 */ /* 0x001fc800078e000e */
[----:B------:R-:W-:-:S06]  /*0680*/  IMAD.MOV.U32 R7, RZ, RZ, RZ ;  /* 0x000000ffff077224 */ /* 0x000fcc00078e00ff */
[----:B------:R-:W3:Y:S01]  /*0690*/  @!P6 LDG.E R7, desc[UR4][R14.64] ;  /* 0x000000040e07e981 */ /* 0x000ee2000c1e1900 */
[----:B------:R-:W-:-:S05]  /*06a0*/  VIADD R27, R6, 0x300 ;  /* 0x00000300061b7836 */ /* 0x000fca0000000000 */
[----:B------:R-:W-:Y:S01]  /*06b0*/  ISETP.GE.U32.AND P6, PT, R27, R8, PT ;  /* 0x000000081b00720c */ /* 0x000fe20003fc6070 */
[----:B------:R-:W-:Y:S02]  /*06c0*/  VIADD R27, R6, 0x380 ;  /* 0x00000380061b7836 */ /* 0x000fe40000000000 */
[----:B------:R-:W-:-:S03]  /*06d0*/  @!P2 IMAD.MOV.U32 R10, RZ, RZ, R4 ;  /* 0x000000ffff0aa224 */ /* 0x000fc600078e0004 */
[----:B------:R-:W-:Y:S01]  /*06e0*/  ISETP.GE.U32.AND P2, PT, R27, R8, PT ;  /* 0x000000081b00720c */ /* 0x000fe20003f46070 */
[----:B------:R-:W-:Y:S01]  /*06f0*/  @!P1 IMAD.MOV.U32 R11, RZ, RZ, R3 ;  /* 0x000000ffff0b9224 */ /* 0x000fe200078e0003 */
[----:B------:R-:W-:Y:S01]  /*0700*/  PLOP3.LUT P1, PT, PT, PT, PT, 0x80, 0x8 ;  /* 0x000000000008781c */ /* 0x000fe20003f2f070 */
[----:B------:R-:W-:Y:S01]  /*0710*/  @!P5 IMAD.MOV.U32 R12, RZ, RZ, R2 ;  /* 0x000000ffff0cd224 */ /* 0x000fe200078e0002 */
[----:B------:R-:W-:Y:S01]  /*0720*/  PLOP3.LUT P5, PT, PT, PT, PT, 0x80, 0x8 ;  /* 0x000000000008781c */ /* 0x000fe20003faf070 */
[----:B------:R-:W-:Y:S04]  /*0730*/  BSSY.RECONVERGENT B0, `(.L_x_1671) ;  /* 0x0000040000007945 */ /* 0x000fe80003800200 */
[----:B------:R-:W-:Y:S01]  /*0740*/  BSSY.RELIABLE B1, `(.L_x_1672) ;  /* 0x0000038000017945 */ /* 0x000fe20003800100 */
[----:B------:R-:W-:-:S02]  /*0750*/  @!P4 IMAD.MOV.U32 R18, RZ, RZ, R0 ;  /* 0x000000ffff12c224 */ /* 0x000fc400078e0000 */
[----:B------:R-:W-:Y:S01]  /*0760*/  @!P3 IMAD.MOV.U32 R19, RZ, RZ, R24 ;  /* 0x000000ffff13b224 */ /* 0x000fe200078e0018 */
[----:B--2---:R-:W-:-:S04]  /*0770*/  @!P6 FSETP.NAN.FTZ.AND P0, PT, |R25|, |R25|, PT ;  /* 0x400000191900e20b */ /* 0x004fc80003f18200 */
[----:B------:R-:W-:Y:S02]  /*0780*/  @!P6 PLOP3.LUT P1, PT, P0, PT, PT, 0x80, 0x8 ;  /* 0x000000000008e81c */ /* 0x000fe4000072f070 */
[----:B---3--:R-:W-:-:S04]  /*0790*/  @!P2 FSETP.NAN.FTZ.AND P0, PT, |R7|, |R7|, PT ;  /* 0x400000070700a20b */ /* 0x008fc80003f18200 */
[----:B------:R-:W-:Y:S02]  /*07a0*/  @!P2 PLOP3.LUT P5, PT, P0, PT, PT, 0x80, 0x8 ;  /* 0x000000000008a81c */ /* 0x000fe400007af070 */
[----:B------:R-:W-:-:S13]  /*07b0*/  ISETP.NE.AND P0, PT, R22, RZ, PT ;  /* 0x000000ff1600720c */ /* 0x000fda0003f05270 */
[----:B------:R-:W0:Y:S01]  /*07c0*/  @!P0 LDC.64 R2, c[0x0][0x388] ;  /* 0x0000e200ff028b82 */ /* 0x000e220000000a00 */
[----:B------:R-:W-:Y:S02]  /*07d0*/  @!P0 IMAD.IADD R15, R9, 0x1, R6 ;  /* 0x00000001090f8824 */ /* 0x000fe400078e0206 */
[----:B------:R-:W-:Y:S02]  /*07e0*/  @!P0 IMAD.MOV.U32 R13, RZ, RZ, R5 ;  /* 0x000000ffff0d8224 */ /* 0x000fe400078e0005 */
[----:B------:R-:W-:Y:S02]  /*07f0*/  @!P0 IMAD.MOV.U32 R6, RZ, RZ, R23 ;  /* 0x000000ffff068224 */ /* 0x000fe400078e0017 */
[----:B0-----:R-:W-:-:S05]  /*0800*/  @!P0 IMAD.WIDE.U32 R2, R15, 0x4, R2 ;  /* 0x000000040f028825 */ /* 0x001fca00078e0002 */
[----:B------:R0:W-:Y:S01]  /*0810*/  @!P0 STG.E desc[UR4][R2.64], R13 ;  /* 0x0000000d02008986 */ /* 0x0001e2000c101904 */
[----:B------:R-:W-:-:S04]  /*0820*/  @!P6 FSETP.GEU.FTZ.AND P0, PT, R25, RZ, PT ;  /* 0x000000ff1900e20b */ /* 0x000fc80003f1e000 */
[----:B------:R-:W-:Y:S02]  /*0830*/  @!P1 FSEL R25, RZ, 3.1415927410125732422, P0 ;  /* 0x40490fdbff199808 */ /* 0x000fe40000000000 */
[----:B------:R-:W-:Y:S02]  /*0840*/  ISETP.GE.U32.AND P1, PT, R6, R8, PT ;  /* 0x000000080600720c */ /* 0x000fe40003f26070 */
[----:B------:R-:W-:-:S04]  /*0850*/  @!P2 FSETP.GEU.FTZ.AND P0, PT, R7, RZ, PT ;  /* 0x000000ff0700a20b */ /* 0x000fc80003f1e000 */
[----:B------:R-:W-:Y:S01]  /*0860*/  @!P5 FSEL R7, RZ, 3.1415927410125732422, P0 ;  /* 0x40490fdbff07d808 */ /* 0x000fe20000000000 */
[----:B------:R-:W-:-:S04]  /*0870*/  @!P6 IMAD.MOV.U32 R20, RZ, RZ, R25 ;  /* 0x000000ffff14e224 */ /* 0x000fc800078e0019 */
[----:B------:R-:W-:Y:S02]  /*0880*/  @!P2 IMAD.MOV.U32 R21, RZ, RZ, R7 ;  /* 0x000000ffff15a224 */ /* 0x000fe400078e0007 */
[----:B0-----:R-:W-:Y:S05]  /*0890*/  @P1 BRA `(.L_x_1673) ;  /* 0x0000000000301947 */ /* 0x001fea0003800000 */
[----:B------:R-:W0:Y:S01]  /*08a0*/  LDC.64 R2, c[0x0][0x388] ;  /* 0x0000e200ff027b82 */ /* 0x000e220000000a00 */
[----:B------:R-:W-:Y:S02]  /*08b0*/  IMAD.IADD R5, R9, 0x1, R6 ;  /* 0x0000000109057824 */ /* 0x000fe400078e0206 */
[----:B------:R-:W-:-:S05]  /*08c0*/  VIADD R6, R6, 0x80 ;  /* 0x0000008006067836 */ /* 0x000fca0000000000 */
[----:B------:R-:W-:Y:S01]  /*08d0*/  ISETP.GE.U32.AND P0, PT, R6, R8, PT ;  /* 0x000000080600720c */ /* 0x000fe20003f06070 */
[----:B0-----:R-:W-:-:S05]  /*08e0*/  IMAD.WIDE.U32 R2, R5, 0x4, R2 ;  /* 0x0000000405027825 */ /* 0x001fca00078e0002 */
[----:B------:R0:W-:Y:S07]  /*08f0*/  STG.E desc[UR4][R2.64], R10 ;  /* 0x0000000a02007986 */ /* 0x0001ee000c101904 */
[----:B------:R-:W-:Y:S05]  /*0900*/  @P0 BRA `(.L_x_1674) ;  /* 0x0000000000300947 */ /* 0x000fea0003800000 */
[----:B0-----:R-:W0:Y:S01]  /*0910*/  LDC.64 R2, c[0x0][0x388] ;  /* 0x0000e200ff027b82 */ /* 0x001e220000000a00 */
[----:B------:R-:W-:Y:S02]  /*0920*/  IMAD.IADD R5, R9, 0x1, R6 ;  /* 0x0000000109057824 */ /* 0x000fe400078e0206 */
[----:B------:R-:W-:Y:S02]  /*0930*/  VIADD R6, R6, 0x80 ;  /* 0x0000008006067836 */ /* 0x000fe40000000000 */
[----:B0-----:R-:W-:-:S05]  /*0940*/  IMAD.WIDE.U32 R2, R5, 0x4, R2 ;  /* 0x0000000405027825 */ /* 0x001fca00078e0002 */
[----:B------:R0:W-:Y:S02]  /*0950*/  STG.E desc[UR4][R2.64], R11 ;  /* 0x0000000b02007986 */ /* 0x0001e4000c101904 */
.L_x_1673:
[----:B------:R-:W-:-:S13]  /*0960*/  ISETP.GE.U32.AND P0, PT, R6, R8, PT ;  /* 0x000000080600720c */ /* 0x000fda0003f06070 */
[----:B------:R-:W-:Y:S05]  /*0970*/  @P0 BRA `(.L_x_1675) ;  /* 0x0000000000300947 */ /* 0x000fea0003800000 */
[----:B0-----:R-:W0:Y:S01]  /*0980*/  LDC.64 R2, c[0x0][0x388] ;  /* 0x0000e200ff027b82 */ /* 0x001e220000000a00 */
[----:B------:R-:W-:Y:S02]  /*0990*/  IMAD.IADD R5, R9, 0x1, R6 ;  /* 0x0000000109057824 */ /* 0x000fe400078e0206 */
[----:B------:R-:W-:Y:S02]  /*09a0*/  VIADD R6, R6, 0x80 ;  /* 0x0000008006067836 */ /* 0x000fe40000000000 */
[----:B0-----:R-:W-:-:S05]  /*09b0*/  IMAD.WIDE.U32 R2, R5, 0x4, R2 ;  /* 0x0000000405027825 */ /* 0x001fca00078e0002 */
[----:B------:R1:W-:Y:S02]  /*09c0*/  STG.E desc[UR4][R2.64], R12 ;  /* 0x0000000c02007986 */ /* 0x0003e4000c101904 */
.L_x_1674:
[----:B------:R-:W-:-:S13]  /*09d0*/  ISETP.GE.U32.AND P0, PT, R6, R8, PT ;  /* 0x000000080600720c */ /* 0x000fda0003f06070 */
[----:B------:R-:W-:Y:S05]  /*09e0*/  @P0 BRA `(.L_x_1676) ;  /* 0x0000000000340947 */ /* 0x000fea0003800000 */
[----:B01----:R-:W0:Y:S01]  /*09f0*/  LDC.64 R2, c[0x0][0x388] ;  /* 0x0000e200ff027b82 */ /* 0x003e220000000a00 */
[----:B------:R-:W-:Y:S02]  /*0a00*/  IMAD.IADD R5, R9, 0x1, R6 ;  /* 0x0000000109057824 */ /* 0x000fe400078e0206 */
[----:B------:R-:W-:Y:S02]  /*0a10*/  VIADD R6, R6, 0x80 ;  /* 0x0000008006067836 */ /* 0x000fe40000000000 */
[----:B0-----:R-:W-:-:S05]  /*0a20*/  IMAD.WIDE.U32 R2, R5, 0x4, R2 ;  /* 0x0000000405027825 */ /* 0x001fca00078e0002 */
[----:B------:R1:W-:Y:S02]  /*0a30*/  STG.E desc[UR4][R2.64], R18 ;  /* 0x0000001202007986 */ /* 0x0003e4000c101904 */
.L_x_1675:
[----:B------:R-:W-:-:S13]  /*0a40*/  ISETP.GE.U32.AND P0, PT, R6, R8, PT ;  /* 0x000000080600720c */ /* 0x000fda0003f06070 */
[----:B------:R-:W-:Y:S05]  /*0a50*/  @P0 BREAK.RELIABLE B1 ;  /* 0x0000000000010942 */ /* 0x000fea0003800100 */
[----:B------:R-:W-:Y:S05]  /*0a60*/  @P0 BRA `(.L_x_1677) ;  /* 0x0000000000300947 */ /* 0x000fea0003800000 */
[----:B01----:R-:W0:Y:S01]  /*0a70*/  LDC.64 R2, c[0x0][0x388] ;  /* 0x0000e200ff027b82 */ /* 0x003e220000000a00 */
[----:B------:R-:W-:Y:S02]  /*0a80*/  IMAD.IADD R5, R9, 0x1, R6 ;  /* 0x0000000109057824 */ /* 0x000fe400078e0206 */
[----:B------:R-:W-:Y:S02]  /*0a90*/  VIADD R6, R6, 0x80 ;  /* 0x0000008006067836 */ /* 0x000fe40000000000 */
[----:B0-----:R-:W-:-:S05]  /*0aa0*/  IMAD.WIDE.U32 R2, R5, 0x4, R2 ;  /* 0x0000000405027825 */ /* 0x001fca00078e0002 */
[----:B------:R2:W-:Y:S02]  /*0ab0*/  STG.E desc[UR4][R2.64], R19 ;  /* 0x0000001302007986 */ /* 0x0005e4000c101904 */
.L_x_1676:
[----:B------:R-:W-:Y:S05]  /*0ac0*/  BSYNC.RELIABLE B1 ;  /* 0x0000000000017941 */ /* 0x000fea0003800100 */
.L_x_1672:
[----:B------:R-:W-:-:S13]  /*0ad0*/  ISETP.GE.U32.AND P0, PT, R6, R8, PT ;  /* 0x000000080600720c */ /* 0x000fda0003f06070 */
[----:B012---:R-:W0:Y:S01]  /*0ae0*/  @!P0 LDC.64 R2, c[0x0][0x388] ;  /* 0x0000e200ff028b82 */ /* 0x007e220000000a00 */
[----:B------:R-:W-:Y:S02]  /*0af0*/  @!P0 IMAD.IADD R5, R9, 0x1, R6 ;  /* 0x0000000109058824 */ /* 0x000fe400078e0206 */
[----:B------:R-:W-:Y:S02]  /*0b00*/  @!P0 VIADD R6, R6, 0x80 ;  /* 0x0000008006068836 */ /* 0x000fe40000000000 */
[----:B0-----:R-:W-:-:S05]  /*0b10*/  @!P0 IMAD.WIDE.U32 R2, R5, 0x4, R2 ;  /* 0x0000000405028825 */ /* 0x001fca00078e0002 */
[----:B------:R2:W-:Y:S02]  /*0b20*/  @!P0 STG.E desc[UR4][R2.64], R20 ;  /* 0x0000001402008986 */ /* 0x0005e4000c101904 */
.L_x_1677:
[----:B------:R-:W-:Y:S05]  /*0b30*/  BSYNC.RECONVERGENT B0 ;  /* 0x0000000000007941 */ /* 0x000fea0003800200 */
.L_x_1671:
[----:B------:R-:W-:Y:S05]  /*0b40*/  WARPSYNC.ALL ;  /* 0x0000000000007948 */ /* 0x000fea0003800000 */
[----:B------:R-:W-:-:S13]  /*0b50*/  ISETP.GE.U32.AND P0, PT, R6, R8, PT ;  /* 0x000000080600720c */ /* 0x000fda0003f06070 */
[----:B------:R-:W-:Y:S05]  /*0b60*/  @P0 EXIT ;  /* 0x000000000000094d */ /* 0x000fea0003800000 */
[----:B012---:R-:W0:Y:S01]  /*0b70*/  LDC.64 R2, c[0x0][0x388] ;  /* 0x0000e200ff027b82 */ /* 0x007e220000000a00 */
[----:B------:R-:W-:-:S04]  /*0b80*/  IMAD.IADD R9, R9, 0x1, R6 ;  /* 0x0000000109097824 */ /* 0x000fc800078e0206 */
[----:B0-----:R-:W-:-:S05]  /*0b90*/  IMAD.WIDE.U32 R2, R9, 0x4, R2 ;  /* 0x0000000409027825 */ /* 0x001fca00078e0002 */
[----:B------:R-:W-:Y:S01]  /*0ba0*/  STG.E desc[UR4][R2.64], R21 ;  /* 0x0000001502007986 */ /* 0x000fe2000c101904 */
[----:B------:R-:W-:Y:S05]  /*0bb0*/  EXIT ;  /* 0x000000000000794d */ /* 0x000fea0003800000 */
.L_x_1670:
[----:B------:R-:W0:Y:S01]  /*0bc0*/  S2R R17, SR_TID.X ;  /* 0x0000000000117919 */ /* 0x000e220000002100 */
[----:B------:R-:W1:Y:S08]  /*0bd0*/  LDC.64 R2, c[0x0][0x390] ;  /* 0x0000e400ff027b82 */ /* 0x000e700000000a00 */
[----:B------:R-:W2:Y:S01]  /*0be0*/  LDC.64 R4, c[0x0][0x388] ;  /* 0x0000e200ff047b82 */ /* 0x000ea20000000a00 */
[----:B-1----:R-:W-:-:S04]  /*0bf0*/  IMAD.WIDE.U32 R2, R9, 0x4, R2 ;  /* 0x0000000409027825 */ /* 0x002fc800078e0002 */
[----:B0-----:R-:W-:-:S05]  /*0c00*/  IMAD.WIDE.U32 R2, R17, 0x8, R2 ;  /* 0x0000000811027825 */ /* 0x001fca00078e0002 */
[----:B------:R-:W3:Y:S04]  /*0c10*/  LDG.E.64 R6, desc[UR4][R2.64] ;  /* 0x0000000402067981 */ /* 0x000ee8000c1e1b00 */
[----:B------:R-:W4:Y:S04]  /*0c20*/  LDG.E.64 R10, desc[UR4][R2.64+0x400] ;  /* 0x00040004020a7981 */ /* 0x000f28000c1e1b00 */
[----:B------:R-:W5:Y:S04]  /*0c30*/  LDG.E.64 R12, desc[UR4][R2.64+0x800] ;  /* 0x00080004020c7981 */ /* 0x000f68000c1e1b00 */
[----:B------:R2:W5:Y:S02]  /*0c40*/  LDG.E.64 R14, desc[UR4][R2.64+0xc00] ;  /* 0x000c0004020e7981 */ /* 0x000564000c1e1b00 */
[----:B--2---:R-:W-:-:S04]  /*0c50*/  IMAD.WIDE.U32 R2, R9, 0x4, R4 ;  /* 0x0000000409027825 */ /* 0x004fc800078e0004 */
[----:B------:R-:W-:Y:S01]  /*0c60*/  IMAD.WIDE.U32 R2, R17, 0x8, R2 ;  /* 0x0000000811027825 */ /* 0x000fe200078e0002 */
[----:B---3--:R-:W-:Y:S02]  /*0c70*/  FSETP.NAN.FTZ.AND P0, PT, |R6|, |R6|, PT ;  /* 0x400000060600720b */ /* 0x008fe40003f18200 */
[C---:B------:R-:W-:Y:S02]  /*0c80*/  FSETP.NAN.FTZ.AND P1, PT, |R7|.reuse, |R7|, PT ;  /* 0x400000070700720b */ /* 0x040fe40003f38200 */
[----:B----4-:R-:W-:Y:S02]  /*0c90*/  FSETP.NAN.FTZ.AND P5, PT, |R10|, |R10|, PT ;  /* 0x4000000a0a00720b */ /* 0x010fe40003fb8200 */
[----:B------:R-:W-:Y:S02]  /*0ca0*/  FSETP.GEU.FTZ.AND P2, PT, R6, RZ, PT ;  /* 0x000000ff0600720b */ /* 0x000fe40003f5e000 */
[----:B------:R-:W-:Y:S02]  /*0cb0*/  FSETP.GEU.FTZ.AND P3, PT, R7, RZ, PT ;  /* 0x000000ff0700720b */ /* 0x000fe40003f7e000 */
[----:B------:R-:W-:-:S02]  /*0cc0*/  FSETP.NAN.FTZ.AND P4, PT, |R11|, |R11|, PT ;  /* 0x4000000b0b00720b */ /* 0x000fc40003f98200 */
[----:B------:R-:W-:Y:S02]  /*0cd0*/  FSETP.GEU.FTZ.AND P6, PT, R10, RZ, PT ;  /* 0x000000ff0a00720b */ /* 0x000fe40003fde000 */
[----:B------:R-:W-:Y:S02]  /*0ce0*/  @!P0 FSEL R6, RZ, 3.1415927410125732422, P2 ;  /* 0x40490fdbff068808 */ /* 0x000fe40001000000 */
[----:B-----5:R-:W-:Y:S02]  /*0cf0*/  FSETP.NAN.FTZ.AND P2, PT, |R12|, |R12|, PT ;  /* 0x4000000c0c00720b */ /* 0x020fe40003f58200 */
[----:B------:R-:W-:Y:S02]  /*0d00*/  @!P1 FSEL R7, RZ, 3.1415927410125732422, P3 ;  /* 0x40490fdbff079808 */ /* 0x000fe40001800000 */
[----:B------:R-:W-:Y:S02]  /*0d10*/  FSETP.NAN.FTZ.AND P0, PT, |R13|, |R13|, PT ;  /* 0x4000000d0d00720b */ /* 0x000fe40003f18200 */
[----:B------:R-:W-:Y:S01]  /*0d20*/  FSETP.NAN.FTZ.AND P3, PT, |R14|, |R14|, PT ;  /* 0x4000000e0e00720b */ /* 0x000fe20003f78200 */
[----:B------:R-:W-:Y:S01]  /*0d30*/  STG.E.64 desc[UR4][R2.64], R6 ;  /* 0x0000000602007986 */ /* 0x000fe2000c101b04 */
[----:B------:R-:W-:-:S02]  /*0d40*/  FSETP.NAN.FTZ.AND P1, PT, |R15|, |R15|, PT ;  /* 0x4000000f0f00720b */ /* 0x000fc40003f38200 */
[----:B------:R-:W-:Y:S02]  /*0d50*/  @!P5 FSEL R10, RZ, 3.1415927410125732422, P6 ;  /* 0x40490fdbff0ad808 */ /* 0x000fe40003000000 */
[----:B------:R-:W-:Y:S02]  /*0d60*/  FSETP.GEU.FTZ.AND P6, PT, R11, RZ, PT ;  /* 0x000000ff0b00720b */ /* 0x000fe40003fde000 */
[----:B------:R-:W-:Y:S02]  /*0d70*/  FSETP.GEU.FTZ.AND P5, PT, R12, RZ, PT ;  /* 0x000000ff0c00720b */ /* 0x000fe40003fbe000 */
[----:B------:R-:W-:Y:S02]  /*0d80*/  @!P4 FSEL R11, RZ, 3.1415927410125732422, P6 ;  /* 0x40490fdbff0bc808 */ /* 0x000fe40003000000 */
[----:B------:R-:W-:Y:S02]  /*0d90*/  @!P2 FSEL R12, RZ, 3.1415927410125732422, P5 ;  /* 0x40490fdbff0ca808 */ /* 0x000fe40002800000 */
[----:B------:R-:W-:Y:S01]  /*0da0*/  FSETP.GEU.FTZ.AND P6, PT, R13, RZ, PT ;  /* 0x000000ff0d00720b */ /* 0x000fe20003fde000 */
[----:B------:R-:W-:Y:S01]  /*0db0*/  STG.E.64 desc[UR4][R2.64+0x400], R10 ;  /* 0x0004000a02007986 */ /* 0x000fe2000c101b04 */
[----:B------:R-:W-:-:S02]  /*0dc0*/  FSETP.GEU.FTZ.AND P4, PT, R14, RZ, PT ;  /* 0x000000ff0e00720b */ /* 0x000fc40003f9e000 */
[----:B------:R-:W-:Y:S02]  /*0dd0*/  FSETP.GEU.FTZ.AND P2, PT, R15, RZ, PT ;  /* 0x000000ff0f00720b */ /* 0x000fe40003f5e000 */
[----:B------:R-:W-:Y:S02]  /*0de0*/  @!P0 FSEL R13, RZ, 3.1415927410125732422, P6 ;  /* 0x40490fdbff0d8808 */ /* 0x000fe40003000000 */
[----:B------:R-:W-:Y:S02]  /*0df0*/  @!P3 FSEL R14, RZ, 3.1415927410125732422, P4 ;  /* 0x40490fdbff0eb808 */ /* 0x000fe40002000000 */
[----:B------:R-:W-:Y:S01]  /*0e00*/  @!P1 FSEL R15, RZ, 3.1415927410125732422, P2 ;  /* 0x40490fdbff0f9808 */ /* 0x000fe20001000000 */
[----:B------:R-:W-:Y:S04]  /*0e10*/  STG.E.64 desc[UR4][R2.64+0x800], R12 ;  /* 0x0008000c02007986 */ /* 0x000fe8000c101b04 */
[----:B------:R-:W-:Y:S01]  /*0e20*/  STG.E.64 desc[UR4][R2.64+0xc00], R14 ;  /* 0x000c000e02007986 */ /* 0x000fe2000c101b04 */
[----:B------:R-:W-:Y:S05]  /*0e30*/  EXIT ;  /* 0x000000000000794d */ /* 0x000fea0003800000 */
.L_x_1678:
        /* <DEDUP_REMOVED lines=12> */
.L_x_2286:


//--------------------- .text._ZN2at6native29vectorized_elementwise_kernelILi4EZZZNS0_17angle_kernel_cudaERNS_18TensorIteratorBaseEENKUlvE0_clEvENKUlvE0_clEvEUlfE_St5arrayIPcLm2EEEEviT0_T1_ --------------------------
	.section	.text._ZN2at6native29vectorized_elementwise_kernelILi4EZZZNS0_17angle_kernel_cudaERNS_18TensorIteratorBaseEENKUlvE0_clEvENKUlvE0_clEvEUlfE_St5arrayIPcLm2EEEEviT0_T1_,"ax",@progbits
	.align	128
        .global         _ZN2at6native29vectorized_elementwise_kernelILi4EZZZNS0_17angle_kernel_cudaERNS_18TensorIteratorBaseEENKUlvE0_clEvENKUlvE0_clEvEUlfE_St5arrayIPcLm2EEEEviT0_T1_
        .type           _ZN2at6native29vectorized_elementwise_kernelILi4EZZZNS0_17angle_kernel_cudaERNS_18TensorIteratorBaseEENKUlvE0_clEvENKUlvE0_clEvEUlfE_St5arrayIPcLm2EEEEviT0_T1_,@function
        .size           _ZN2at6native29vectorized_elementwise_kernelILi4EZZZNS0_17angle_kernel_cudaERNS_18TensorIteratorBaseEENKUlvE0_clEvENKUlvE0_clEvEUlfE_St5arrayIPcLm2EEEEviT0_T1_,(.L_x_2287 - _ZN2at6native29vectorized_elementwise_kernelILi4EZZZNS0_17angle_kernel_cudaERNS_18TensorIteratorBaseEENKUlvE0_clEvENKUlvE0_clEvEUlfE_St5arrayIPcLm2EEEEviT0_T1_)
        .other          _ZN2at6native29vectorized_elementwise_kernelILi4EZZZNS0_17angle_kernel_cudaERNS_18TensorIteratorBaseEENKUlvE0_clEvENKUlvE0_clEvEUlfE_St5arrayIPcLm2EEEEviT0_T1_,@"STO_CUDA_ENTRY STV_DEFAULT"
_ZN2at6native29vectorized_elementwise_kernelILi4EZZZNS0_17angle_kernel_cudaERNS_18TensorIteratorBaseEENKUlvE0_clEvENKUlvE0_clEvEUlfE_St5arrayIPcLm2EEEEviT0_T1_:
.text._ZN2at6native29vectorized_elementwise_kernelILi4EZZZNS0_17angle_kernel_cudaERNS_18TensorIteratorBaseEENKUlvE0_clEvENKUlvE0_clEvEUlfE_St5arrayIPcLm2EEEEviT0_T1_:
        /* <DEDUP_REMOVED lines=150> */
.L_x_1682:
[----:B------:R-:W-:-:S13]  /*0960*/  ISETP.GE.U32.AND P0, PT, R6, R8, PT ;  /* 0x000000080600720c */ /* 0x000fda0003f06070 */
[----:B------:R-:W-:Y:S05]  /*0970*/  @P0 BRA `(.L_x_1684) ;  /* 0x0000000000300947 */ /* 0x000fea0003800000 */
[----:B0-----:R-:W0:Y:S01]  /*0980*/  LDC.64 R2, c[0x0][0x388] ;  /* 0x0000e200ff027b82 */ /* 0x001e220000000a00 */
[----:B------:R-:W-:Y:S02]  /*0990*/  IMAD.IADD R5, R9, 0x1, R6 ;  /* 0x0000000109057824 */ /* 0x000fe400078e0206 */
[----:B------:R-:W-:Y:S02]  /*09a0*/  VIADD R6, R6, 0x80 ;  /* 0x0000008006067836 */ /* 0x000fe40000000000 */
[----:B0-----:R-:W-:-:S05]  /*09b0*/  IMAD.WIDE.U32 R2, R5, 0x4, R2 ;  /* 0x0000000405027825 */ /* 0x001fca00078e0002 */
[----:B------:R1:W-:Y:S02]  /*09c0*/  STG.E desc[UR4][R2.64], R12 ;  /* 0x0000000c02007986 */ /* 0x0003e4000c101904 */
.L_x_1683:
[----:B------:R-:W-:-:S13]  /*09d0*/  ISETP.GE.U32.AND P0, PT, R6, R8, PT ;  /* 0x000000080600720c */ /* 0x000fda0003f06070 */
[----:B------:R-:W-:Y:S05]  /*09e0*/  @P0 BRA `(.L_x_1685) ;  /* 0x0000000000340947 */ /* 0x000fea0003800000 */
[----:B01----:R-:W0:Y:S01]  /*09f0*/  LDC.64 R2, c[0x0][0x388] ;  /* 0x0000e200ff027b82 */ /* 0x003e220000000a00 */
[----:B------:R-:W-:Y:S02]  /*0a00*/  IMAD.IADD R5, R9, 0x1, R6 ;  /* 0x0000000109057824 */ /* 0x000fe400078e0206 */
[----:B------:R-:W-:Y:S02]  /*0a10*/  VIADD R6, R6, 0x80 ;  /* 0x0000008006067836 */ /* 0x000fe40000000000 */
[----:B0-----:R-:W-:-:S05]  /*0a20*/  IMAD.WIDE.U32 R2, R5, 0x4, R2 ;  /* 0x0000000405027825 */ /* 0x001fca00078e0002 */
[----:B------:R1:W-:Y:S02]  /*0a30*/  STG.E desc[UR4][R2.64], R18 ;  /* 0x0000001202007986 */ /* 0x0003e4000c101904 */
.L_x_1684:
        /* <DEDUP_REMOVED lines=8> */
.L_x_1685:
[----:B------:R-:W-:Y:S05]  /*0ac0*/  BSYNC.RELIABLE B1 ;  /* 0x0000000000017941 */ /* 0x000fea0003800100 */
.L_x_1681:
[----:B------:R-:W-:-:S13]  /*0ad0*/  ISETP.GE.U32.AND P0, PT, R6, R8, PT ;  /* 0x000000080600720c */ /* 0x000fda0003f06070 */
[----:B012---:R-:W0:Y:S01]  /*0ae0*/  @!P0 LDC.64 R2, c[0x0][0x388] ;  /* 0x0000e200ff028b82 */ /* 0x007e220000000a00 */
[----:B------:R-:W-:Y:S02]  /*0af0*/  @!P0 IMAD.IADD R5, R9, 0x1, R6 ;  /* 0x0000000109058824 */ /* 0x000fe400078e0206 */
[----:B------:R-:W-:Y:S02]  /*0b00*/  @!P0 VIADD R6, R6, 0x80 ;  /* 0x0000008006068836 */ /* 0x000fe40000000000 */
[----:B0-----:R-:W-:-:S05]  /*0b10*/  @!P0 IMAD.WIDE.U32 R2, R5, 0x4, R2 ;  /* 0x0000000405028825 */ /* 0x001fca00078e0002 */
[----:B------:R2:W-:Y:S02]  /*0b20*/  @!P0 STG.E desc[UR4][R2.64], R20 ;  /* 0x0000001402008986 */ /* 0x0005e4000c101904 */
.L_x_1686:
[----:B------:R-:W-:Y:S05]  /*0b30*/  BSYNC.RECONVERGENT B0 ;  /* 0x0000000000007941 */ /* 0x000fea0003800200 */
.L_x_1680:
        /* <DEDUP_REMOVED lines=8> */
.L_x_1679:
[----:B------:R-:W0:Y:S01]  /*0bc0*/  S2R R17, SR_TID.X ;  /* 0x0000000000117919 */ /* 0x000e220000002100 */
[----:B------:R-:W1:Y:S08]  /*0bd0*/  LDC.64 R2, c[0x0][0x390] ;  /* 0x0000e400ff027b82 */ /* 0x000e700000000a00 */
[----:B------:R-:W2:Y:S01]  /*0be0*/  LDC.64 R10, c[0x0][0x388] ;  /* 0x0000e200ff0a7b82 */ /* 0x000ea20000000a00 */
[----:B-1----:R-:W-:-:S04]  /*0bf0*/  IMAD.WIDE.U32 R2, R9, 0x4, R2 ;  /* 0x0000000409027825 */ /* 0x002fc800078e0002 */
[----:B0-----:R-:W-:-:S05]  /*0c00*/  IMAD.WIDE.U32 R2, R17, 0x10, R2 ;  /* 0x0000001011027825 */ /* 0x001fca00078e0002 */
[----:B------:R-:W3:Y:S04]  /*0c10*/  LDG.E.128 R4, desc[UR4][R2.64] ;  /* 0x0000000402047981 */ /* 0x000ee8000c1e1d00 */
[----:B------:R2:W4:Y:S02]  /*0c20*/  LDG.E.128 R12, desc[UR4][R2.64+0x800] ;  /* 0x00080004020c7981 */ /* 0x000524000c1e1d00 */
[----:B--2---:R-:W-:-:S04]  /*0c30*/  IMAD.WIDE.U32 R2, R9, 0x4, R10 ;  /* 0x0000000409027825 */ /* 0x004fc800078e000a */
[----:B------:R-:W-:Y:S01]  /*0c40*/  IMAD.WIDE.U32 R2, R17, 0x10, R2 ;  /* 0x0000001011027825 */ /* 0x000fe200078e0002 */
[----:B---3--:R-:W-:Y:S02]  /*0c50*/  FSETP.NAN.FTZ.AND P0, PT, |R4|, |R4|, PT ;  /* 0x400000040400720b */ /* 0x008fe40003f18200 */
[C---:B------:R-:W-:Y:S02]  /*0c60*/  FSETP.NAN.FTZ.AND P1, PT, |R5|.reuse, |R5|, PT ;  /* 0x400000050500720b */ /* 0x040fe40003f38200 */
[----:B------:R-:W-:Y:S02]  /*0c70*/  FSETP.NAN.FTZ.AND P5, PT, |R6|, |R6|, PT ;  /* 0x400000060600720b */ /* 0x000fe40003fb8200 */
[----:B------:R-:W-:Y:S02]  /*0c80*/  FSETP.GEU.FTZ.AND P2, PT, R4, RZ, PT ;  /* 0x000000ff0400720b */ /* 0x000fe40003f5e000 */
[----:B------:R-:W-:Y:S02]  /*0c90*/  FSETP.GEU.FTZ.AND P3, PT, R5, RZ, PT ;  /* 0x000000ff0500720b */ /* 0x000fe40003f7e000 */
[----:B------:R-:W-:-:S02]  /*0ca0*/  FSETP.NAN.FTZ.AND P4, PT, |R7|, |R7|, PT ;  /* 0x400000070700720b */ /* 0x000fc40003f98200 */
[----:B------:R-:W-:Y:S02]  /*0cb0*/  FSETP.GEU.FTZ.AND P6, PT, R6, RZ, PT ;  /* 0x000000ff0600720b */ /* 0x000fe40003fde000 */
[----:B------:R-:W-:Y:S02]  /*0cc0*/  @!P0 FSEL R4, RZ, 3.1415927410125732422, P2 ;  /* 0x40490fdbff048808 */ /* 0x000fe40001000000 */
[----:B----4-:R-:W-:Y:S02]  /*0cd0*/  FSETP.NAN.FTZ.AND P2, PT, |R12|, |R12|, PT ;  /* 0x4000000c0c00720b */ /* 0x010fe40003f58200 */
[----:B------:R-:W-:Y:S02]  /*0ce0*/  @!P1 FSEL R5, RZ, 3.1415927410125732422, P3 ;  /* 0x40490fdbff059808 */ /* 0x000fe40001800000 */
[----:B------:R-:W-:Y:S02]  /*0cf0*/  FSETP.NAN.FTZ.AND P0, PT, |R13|, |R13|, PT ;  /* 0x4000000d0d00720b */ /* 0x000fe40003f18200 */
[----:B------:R-:W-:-:S02]  /*0d00*/  FSETP.NAN.FTZ.AND P3, PT, |R14|, |R14|, PT ;  /* 0x4000000e0e00720b */ /* 0x000fc40003f78200 */
[----:B------:R-:W-:Y:S02]  /*0d10*/  FSETP.NAN.FTZ.AND P1, PT, |R15|, |R15|, PT ;  /* 0x4000000f0f00720b */ /* 0x000fe40003f38200 */
[----:B------:R-:W-:Y:S02]  /*0d20*/  @!P5 FSEL R6, RZ, 3.1415927410125732422, P6 ;  /* 0x40490fdbff06d808 */ /* 0x000fe40003000000 */
[----:B------:R-:W-:Y:S02]  /*0d30*/  FSETP.GEU.FTZ.AND P6, PT, R7, RZ, PT ;  /* 0x000000ff0700720b */ /* 0x000fe40003fde000 */
[----:B------:R-:W-:Y:S02]  /*0d40*/  FSETP.GEU.FTZ.AND P5, PT, R12, RZ, PT ;  /* 0x000000ff0c00720b */ /* 0x000fe40003fbe000 */
[----:B------:R-:W-:Y:S02]  /*0d50*/  @!P4 FSEL R7, RZ, 3.1415927410125732422, P6 ;  /* 0x40490fdbff07c808 */ /* 0x000fe40003000000 */
[----:B------:R-:W-:-:S02]  /*0d60*/  @!P2 FSEL R12, RZ, 3.1415927410125732422, P5 ;  /* 0x40490fdbff0ca808 */ /* 0x000fc40002800000 */
[----:B------:R-:W-:Y:S01]  /*0d70*/  FSETP.GEU.FTZ.AND P6, PT, R13, RZ, PT ;  /* 0x000000ff0d00720b */ /* 0x000fe20003fde000 */
[----:B------:R-:W-:Y:S01]  /*0d80*/  STG.E.128 desc[UR4][R2.64], R4 ;  /* 0x0000000402007986 */ /* 0x000fe2000c101d04 */
[----:B------:R-:W-:Y:S02]  /*0d90*/  FSETP.GEU.FTZ.AND P4, PT, R14, RZ, PT ;  /* 0x000000ff0e00720b */ /* 0x000fe40003f9e000 */
[----:B------:R-:W-:Y:S02]  /*0da0*/  FSETP.GEU.FTZ.AND P2, PT, R15, RZ, PT ;  /* 0x000000ff0f00720b */ /* 0x000fe40003f5e000 */
[----:B------:R-:W-:Y:S02]  /*0db0*/  @!P0 FSEL R13, RZ, 3.1415927410125732422, P6 ;  /* 0x40490fdbff0d8808 */ /* 0x000fe40003000000 */
[----:B------:R-:W-:Y:S02]  /*0dc0*/  @!P3 FSEL R14, RZ, 3.1415927410125732422, P4 ;  /* 0x40490fdbff0eb808 */ /* 0x000fe40002000000 */
[----:B------:R-:W-:-:S05]  /*0dd0*/  @!P1 FSEL R15, RZ, 3.1415927410125732422, P2 ;  /* 0x40490fdbff0f9808 */ /* 0x000fca0001000000 */
[----:B------:R-:W-:Y:S01]  /*0de0*/  STG.E.128 desc[UR4][R2.64+0x800], R12 ;  /* 0x0008000c02007986 */ /* 0x000fe2000c101d04 */
[----:B------:R-:W-:Y:S05]  /*0df0*/  EXIT ;  /* 0x000000000000794d */ /* 0x000fea0003800000 */
.L_x_1687:
        /* <DEDUP_REMOVED lines=16> */
.L_x_2287:


//--------------------- .text._ZN2at6native29vectorized_elementwise_kernelILi8EZZZNS0_17angle_kernel_cudaERNS_18TensorIteratorBaseEENKUlvE0_clEvENKUlvE0_clEvEUlfE_St5arrayIPcLm2EEEEviT0_T1_ --------------------------
	.section	.text._ZN2at6native29vectorized_elementwise_kernelILi8EZZZNS0_17angle_kernel_cudaERNS_18TensorIteratorBaseEENKUlvE0_clEvENKUlvE0_clEvEUlfE_St5arrayIPcLm2EEEEviT0_T1_,"ax",@progbits
	.align	128
        .global         _ZN2at6native29vectorized_elementwise_kernelILi8EZZZNS0_17angle_kernel_cudaERNS_18TensorIteratorBaseEENKUlvE0_clEvENKUlvE0_clEvEUlfE_St5arrayIPcLm2EEEEviT0_T1_
        .type           _ZN2at6native29vectorized_elementwise_kernelILi8EZZZNS0_17angle_kernel_cudaERNS_18TensorIteratorBaseEENKUlvE0_clEvENKUlvE0_clEvEUlfE_St5arrayIPcLm2EEEEviT0_T1_,@function
        .size           _ZN2at6native29vectorized_elementwise_kernelILi8EZZZNS0_17angle_kernel_cudaERNS_18TensorIteratorBaseEENKUlvE0_clEvENKUlvE0_clEvEUlfE_St5arrayIPcLm2EEEEviT0_T1_,(.L_x_2288 - _ZN2at6native29vectorized_elementwise_kernelILi8EZZZNS0_17angle_kernel_cudaERNS_18TensorIteratorBaseEENKUlvE0_clEvENKUlvE0_clEvEUlfE_St5arrayIPcLm2EEEEviT0_T1_)
        .other          _ZN2at6native29vectorized_elementwise_kernelILi8EZZZNS0_17angle_kernel_cudaERNS_18TensorIteratorBaseEENKUlvE0_clEvENKUlvE0_clEvEUlfE_St5arrayIPcLm2EEEEviT0_T1_,@"STO_CUDA_ENTRY STV_DEFAULT"
_ZN2at6native29vectorized_elementwise_kernelILi8EZZZNS0_17angle_kernel_cudaERNS_18TensorIteratorBaseEENKUlvE0_clEvENKUlvE0_clEvEUlfE_St5arrayIPcLm2EEEEviT0_T1_:
.text._ZN2at6native29vectorized_elementwise_kernelILi8EZZZNS0_17angle_kernel_cudaERNS_18TensorIteratorBaseEENKUlvE0_clEvENKUlvE0_clEvEUlfE_St5arrayIPcLm2EEEEviT0_T1_:
        /* <DEDUP_REMOVED lines=150> */
.L_x_1691:
[----:B------:R-:W-:-:S13]  /*0960*/  ISETP.GE.U32.AND P0, PT, R6, R8, PT ;  /* 0x000000080600720c */ /* 0x000fda0003f06070 */
[----:B------:R-:W-:Y:S05]  /*0970*/  @P0 BRA `(.L_x_1693) ;  /* 0x0000000000300947 */ /* 0x000fea0003800000 */
[----:B0-----:R-:W0:Y:S01]  /*0980*/  LDC.64 R2, c[0x0][0x388] ;  /* 0x0000e200ff027b82 */ /* 0x001e220000000a00 */
[----:B------:R-:W-:Y:S02]  /*0990*/  IMAD.IADD R5, R9, 0x1, R6 ;  /* 0x0000000109057824 */ /* 0x000fe400078e0206 */
[----:B------:R-:W-:Y:S02]  /*09a0*/  VIADD R6, R6, 0x80 ;  /* 0x0000008006067836 */ /* 0x000fe40000000000 */
[----:B0-----:R-:W-:-:S05]  /*09b0*/  IMAD.WIDE.U32 R2, R5, 0x4, R2 ;  /* 0x0000000405027825 */ /* 0x001fca00078e0002 */
[----:B------:R1:W-:Y:S02]  /*09c0*/  STG.E desc[UR4][R2.64], R12 ;  /* 0x0000000c02007986 */ /* 0x0003e4000c101904 */
.L_x_1692:
[----:B------:R-:W-:-:S13]  /*09d0*/  ISETP.GE.U32.AND P0, PT, R6, R8, PT ;  /* 0x000000080600720c */ /* 0x000fda0003f06070 */
[----:B------:R-:W-:Y:S05]  /*09e0*/  @P0 BRA `(.L_x_1694) ;  /* 0x0000000000340947 */ /* 0x000fea0003800000 */
[----:B01----:R-:W0:Y:S01]  /*09f0*/  LDC.64 R2, c[0x0][0x388] ;  /* 0x0000e200ff027b82 */ /* 0x003e220000000a00 */
[----:B------:R-:W-:Y:S02]  /*0a00*/  IMAD.IADD R5, R9, 0x1, R6 ;  /* 0x0000000109057824 */ /* 0x000fe400078e0206 */
[----:B------:R-:W-:Y:S02]  /*0a10*/  VIADD R6, R6, 0x80 ;  /* 0x0000008006067836 */ /* 0x000fe40000000000 */
[----:B0-----:R-:W-:-:S05]  /*0a20*/  IMAD.WIDE.U32 R2, R5, 0x4, R2 ;  /* 0x0000000405027825 */ /* 0x001fca00078e0002 */
[----:B------:R1:W-:Y:S02]  /*0a30*/  STG.E desc[UR4][R2.64], R18 ;  /* 0x0000001202007986 */ /* 0x0003e4000c101904 */
.L_x_1693:
        /* <DEDUP_REMOVED lines=8> */
.L_x_1694:
[----:B------:R-:W-:Y:S05]  /*0ac0*/  BSYNC.RELIABLE B1 ;  /* 0x0000000000017941 */ /* 0x000fea0003800100 */
.L_x_1690:
[----:B------:R-:W-:-:S13]  /*0ad0*/  ISETP.GE.U32.AND P0, PT, R6, R8, PT ;  /* 0x000000080600720c */ /* 0x000fda0003f06070 */
[----:B012---:R-:W0:Y:S01]  /*0ae0*/  @!P0 LDC.64 R2, c[0x0][0x388] ;  /* 0x0000e200ff028b82 */ /* 0x007e220000000a00 */
[----:B------:R-:W-:Y:S02]  /*0af0*/  @!P0 IMAD.IADD R5, R9, 0x1, R6 ;  /* 0x0000000109058824 */ /* 0x000fe400078e0206 */
[----:B------:R-:W-:Y:S02]  /*0b00*/  @!P0 VIADD R6, R6, 0x80 ;  /* 0x0000008006068836 */ /* 0x000fe40000000000 */
[----:B0-----:R-:W-:-:S05]  /*0b10*/  @!P0 IMAD.WIDE.U32 R2, R5, 0x4, R2 ;  /* 0x0000000405028825 */ /* 0x001fca00078e0002 */
[----:B------:R2:W-:Y:S02]  /*0b20*/  @!P0 STG.E desc[UR4][R2.64], R20 ;  /* 0x0000001402008986 */ /* 0x0005e4000c101904 */
.L_x_1695:
[----:B------:R-:W-:Y:S05]  /*0b30*/  BSYNC.RECONVERGENT B0 ;  /* 0x0000000000007941 */ /* 0x000fea0003800200 */
.L_x_1689:
        /* <DEDUP_REMOVED lines=8> */
.L_x_1688:
[----:B------:R-:W0:Y:S01]  /*0bc0*/  S2R R17, SR_TID.X ;  /* 0x0000000000117919 */ /* 0x000e220000002100 */
[----:B------:R-:W1:Y:S08]  /*0bd0*/  LDC.64 R2, c[0x0][0x390] ;  /* 0x0000e400ff027b82 */ /* 0x000e700000000a00 */
[----:B------:R-:W2:Y:S01]  /*0be0*/  LDC.64 R10, c[0x0][0x388] ;  /* 0x0000e200ff0a7b82 */ /* 0x000ea20000000a00 */
[----:B-1----:R-:W-:-:S04]  /*0bf0*/  IMAD.WIDE.U32 R2, R9, 0x4, R2 ;  /* 0x0000000409027825 */ /* 0x002fc800078e0002 */
[----:B0-----:R-:W-:-:S05]  /*0c00*/  IMAD.WIDE.U32 R2, R17, 0x20, R2 ;  /* 0x0000002011027825 */ /* 0x001fca00078e0002 */
[----:B------:R2:W3:Y:S02]  /*0c10*/  LDG.E.ENL2.256 R12, R4, desc[UR4][R2.64] ;  /* 0xfe0000040204797e */ /* 0x0004e4000812190c */
        /* <DEDUP_REMOVED lines=10> */
[----:B------:R-:W-:Y:S02]  /*0cc0*/  FSETP.NAN.FTZ.AND P2, PT, |R12|, |R12|, PT ;  /* 0x4000000c0c00720b */ /* 0x000fe40003f58200 */
        /* <DEDUP_REMOVED lines=9> */
[----:B------:R-:W-:Y:S02]  /*0d60*/  FSETP.GEU.FTZ.AND P6, PT, R13, RZ, PT ;  /* 0x000000ff0d00720b */ /* 0x000fe40003fde000 */
[----:B------:R-:W-:Y:S02]  /*0d70*/  FSETP.GEU.FTZ.AND P4, PT, R14, RZ, PT ;  /* 0x000000ff0e00720b */ /* 0x000fe40003f9e000 */
[----:B------:R-:W-:Y:S02]  /*0d80*/  FSETP.GEU.FTZ.AND P2, PT, R15, RZ, PT ;  /* 0x000000ff0f00720b */ /* 0x000fe40003f5e000 */
[----:B------:R-:W-:Y:S02]  /*0d90*/  @!P0 FSEL R13, RZ, 3.1415927410125732422, P6 ;  /* 0x40490fdbff0d8808 */ /* 0x000fe40003000000 */
[----:B------:R-:W-:Y:S02]  /*0da0*/  @!P3 FSEL R14, RZ, 3.1415927410125732422, P4 ;  /* 0x40490fdbff0eb808 */ /* 0x000fe40002000000 */
[----:B------:R-:W-:-:S05]  /*0db0*/  @!P1 FSEL R15, RZ, 3.1415927410125732422, P2 ;  /* 0x40490fdbff0f9808 */ /* 0x000fca0001000000 */
[----:B------:R-:W-:Y:S01]  /*0dc0*/  STG.E.ENL2.256 desc[UR4][R2.64], R4, R12 ;  /* 0xf8000004020c797f */ /* 0x000fe2000f121804 */
[----:B------:R-:W-:Y:S05]  /*0dd0*/  EXIT ;  /* 0x000000000000794d */ /* 0x000fea0003800000 */
.L_x_1696:
        /* <DEDUP_REMOVED lines=10> */
.L_x_2288:


//--------------------- .text._ZN2at6native18elementwise_kernelILi128ELi4EZNS0_15gpu_kernel_implIZZZNS0_17angle_kernel_cudaERNS_18TensorIteratorBaseEENKUlvE0_clEvENKUlvE_clEvEUldE_EEvS4_RKT_EUliE_EEviT1_ --------------------------
	.section	.text._ZN2at6native18elementwise_kernelILi128ELi4EZNS0_15gpu_kernel_implIZZZNS0_17angle_kernel_cudaERNS_18TensorIteratorBaseEENKUlvE0_clEvENKUlvE_clEvEUldE_EEvS4_RKT_EUliE_EEviT1_,"ax",@progbits
	.align	128
        .global         _ZN2at6native18elementwise_kernelILi128ELi4EZNS0_15gpu_kernel_implIZZZNS0_17angle_kernel_cudaERNS_18TensorIteratorBaseEENKUlvE0_clEvENKUlvE_clEvEUldE_EEvS4_RKT_EUliE_EEviT1_
        .type           _ZN2at6native18elementwise_kernelILi128ELi4EZNS0_15gpu_kernel_implIZZZNS0_17angle_kernel_cudaERNS_18TensorIteratorBaseEENKUlvE0_clEvENKUlvE_clEvEUldE_EEvS4_RKT_EUliE_EEviT1_,@function
        .size           _ZN2at6native18elementwise_kernelILi128ELi4EZNS0_15gpu_kernel_implIZZZNS0_17angle_kernel_cudaERNS_18TensorIteratorBaseEENKUlvE0_clEvENKUlvE_clEvEUldE_EEvS4_RKT_EUliE_EEviT1_,(.L_x_2289 - _ZN2at6native18elementwise_kernelILi128ELi4EZNS0_15gpu_kernel_implIZZZNS0_17angle_kernel_cudaERNS_18TensorIteratorBaseEENKUlvE0_clEvENKUlvE_clEvEUldE_EEvS4_RKT_EUliE_EEviT1_)
        .other          _ZN2at6native18elementwise_kernelILi128ELi4EZNS0_15gpu_kernel_implIZZZNS0_17angle_kernel_cudaERNS_18TensorIteratorBaseEENKUlvE0_clEvENKUlvE_clEvEUldE_EEvS4_RKT_EUliE_EEviT1_,@"STO_CUDA_ENTRY STV_DEFAULT"
_ZN2at6native18elementwise_kernelILi128ELi4EZNS0_15gpu_kernel_implIZZZNS0_17angle_kernel_cudaERNS_18TensorIteratorBaseEENKUlvE0_clEvENKUlvE_clEvEUldE_EEvS4_RKT_EUliE_EEviT1_:
.text._ZN2at6native18elementwise_kernelILi128ELi4EZNS0_15gpu_kernel_implIZZZNS0_17angle_kernel_cudaERNS_18TensorIteratorBaseEENKUlvE0_clEvENKUlvE_clEvEUldE_EEvS4_RKT_EUliE_EEviT1_:
        /* <DEDUP_REMOVED lines=319> */
.L_x_1699:
        /* <DEDUP_REMOVED lines=16> */
[----:B--2---:R0:W1:Y:S01]  /*14f0*/  I2F.F64.S16 R4, R2 ;  /* 0x0000000200047312 */ /* 0x0040620000101c00 */
[----:B------:R-:W-:Y:S05]  /*1500*/  BRA `(.L_x_1706) ;  /* 0x0000000c006c7947 */ /* 0x000fea0003800000 */
.L_x_1704:
[----:B------:R-:W2:Y:S02]  /*1510*/  LDG.E.U8 R2, desc[UR36][R2.64] ;  /* 0x0000002402027981 */ /* 0x000ea4000c1e1100 */
[----:B--2---:R0:W1:Y:S01]  /*1520*/  I2F.F64.U16 R4, R2 ;  /* 0x0000000200047312 */ /* 0x0040620000101800 */
[----:B------:R-:W-:Y:S05]  /*1530*/  BRA `(.L_x_1706) ;  /* 0x0000000c00607947 */ /* 0x000fea0003800000 */
.L_x_1703:
[----:B------:R-:W-:-:S09]  /*1540*/  UISETP.NE.AND UP0, UPT, UR4, 0x2, UPT ;  /* 0x000000020400788c */ /* 0x000fd2000bf05270 */
[----:B------:R-:W-:Y:S05]  /*1550*/  BRA.U !UP0, `(.L_x_1707) ;  /* 0x0000000108287547 */ /* 0x000fea000b800000 */
[----:B------:R-:W-:-:S09]  /*1560*/  UISETP.NE.AND UP0, UPT, UR4, 0x3, UPT ;  /* 0x000000030400788c */ /* 0x000fd2000bf05270 */
[----:B------:R-:W-:Y:S05]  /*1570*/  BRA.U !UP0, `(.L_x_1708) ;  /* 0x0000000108147547 */ /* 0x000fea000b800000 */
[----:B------:R-:W-:-:S09]  /*1580*/  UISETP.NE.AND UP0, UPT, UR4, 0x4, UPT ;  /* 0x000000040400788c */ /* 0x000fd2000bf05270 */
[----:B------:R-:W-:Y:S05]  /*1590*/  BRA.U UP0, `(.L_x_1705) ;  /* 0x0000000900bc7547 */ /* 0x000fea000b800000 */
[----:B------:R-:W2:Y:S02]  /*15a0*/  LDG.E.64 R4, desc[UR36][R2.64] ;  /* 0x0000002402047981 */ /* 0x000ea4000c1e1b00 */
[----:B--2---:R-:W0:Y:S01]  /*15b0*/  I2F.F64.S64 R4, R4 ;  /* 0x0000000400047312 */ /* 0x004e220000301c00 */
[----:B------:R-:W-:Y:S05]  /*15c0*/  BRA `(.L_x_1706) ;  /* 0x0000000c003c7947 */ /* 0x000fea0003800000 */
.L_x_1708:
[----:B------:R-:W2:Y:S02]  /*15d0*/  LDG.E R2, desc[UR36][R2.64] ;  /* 0x0000002402027981 */ /* 0x000ea4000c1e1900 */
[----:B--2---:R0:W1:Y:S01]  /*15e0*/  I2F.F64 R4, R2 ;  /* 0x0000000200047312 */ /* 0x0040620000201c00 */
[----:B------:R-:W-:Y:S05]  /*15f0*/  BRA `(.L_x_1706) ;  /* 0x0000000c00307947 */ /* 0x000fea0003800000 */
.L_x_1707:
[----:B------:R-:W2:Y:S02]  /*1600*/  LDG.E.U16 R2, desc[UR36][R2.64] ;  /* 0x0000002402027981 */ /* 0x000ea4000c1e1500 */
[----:B--2---:R0:W1:Y:S01]  /*1610*/  I2F.F64.S16 R4, R2 ;  /* 0x0000000200047312 */ /* 0x0040620000101c00 */
[----:B------:R-:W-:Y:S05]  /*1620*/  BRA `(.L_x_1706) ;  /* 0x0000000c00247947 */ /* 0x000fea0003800000 */
.L_x_1702:
[----:B------:R-:W-:-:S09]  /*1630*/  UISETP.GT.AND UP0, UPT, UR4, 0x6, UPT ;  /* 0x000000060400788c */ /* 0x000fd2000bf04270 */
[----:B------:R-:W-:Y:S05]  /*1640*/  BRA.U UP0, `(.L_x_1709) ;  /* 0x0000000100347547 */ /* 0x000fea000b800000 */
[----:B------:R-:W-:-:S09]  /*1650*/  UISETP.NE.AND UP0, UPT, UR4, 0x5, UPT ;  /* 0x000000050400788c */ /* 0x000fd2000bf05270 */
[----:B------:R-:W-:Y:S05]  /*1660*/  BRA.U !UP0, `(.L_x_1710) ;  /* 0x0000000108187547 */ /* 0x000fea000b800000 */
[----:B------:R-:W-:-:S09]  /*1670*/  UISETP.NE.AND UP0, UPT, UR4, 0x6, UPT ;  /* 0x000000060400788c */ /* 0x000fd2000bf05270 */
[----:B------:R-:W-:Y:S05]  /*1680*/  BRA.U UP0, `(.L_x_1705) ;  /* 0x0000000900807547 */ /* 0x000fea000b800000 */
[----:B------:R-:W2:Y:S02]  /*1690*/  LDG.E R4, desc[UR36][R2.64] ;  /* 0x0000002402047981 */ /* 0x000ea4000c1e1900 */
[----:B--2---:R-:W-:-:S06]  /*16a0*/  FMUL.FTZ R4, R4, 1 ;  /* 0x3f80000004047820 */ /* 0x004fcc0000410000 */
[----:B------:R-:W0:Y:S01]  /*16b0*/  F2F.F64.F32 R4, R4 ;  /* 0x0000000400047310 */ /* 0x000e220000201800 */
[----:B------:R-:W-:Y:S05]  /*16c0*/  BRA `(.L_x_1706) ;  /* 0x0000000800fc7947 */ /* 0x000fea0003800000 */
.L_x_1710:
[----:B------:R-:W2:Y:S02]  /*16d0*/  LDG.E.U16 R0, desc[UR36][R2.64] ;  /* 0x0000002402007981 */ /* 0x000ea4000c1e1500 */
[----:B--2---:R-:W-:-:S05]  /*16e0*/  HADD2.F32 R0, -RZ, R0.H0_H0 ;  /* 0x20000000ff007230 */ /* 0x004fca0000004100 */
[----:B------:R-:W-:-:S04]  /*16f0*/  FMUL.FTZ R0, R0, 1 ;  /* 0x3f80000000007820 */ /* 0x000fc80000410000 */
[----:B------:R0:W1:Y:S01]  /*1700*/  F2F.F64.F32 R4, R0 ;  /* 0x0000000000047310 */ /* 0x0000620000201800 */
[----:B------:R-:W-:Y:S05]  /*1710*/  BRA `(.L_x_1706) ;  /* 0x0000000800e87947 */ /* 0x000fea0003800000 */
.L_x_1709:
[----:B------:R-:W-:-:S09]  /*1720*/  UISETP.NE.AND UP0, UPT, UR4, 0x7, UPT ;  /* 0x000000070400788c */ /* 0x000fd2000bf05270 */
[----:B------:R-:W-:Y:S05]  /*1730*/  BRA.U !UP0, `(.L_x_1711) ;  /* 0x0000000108347547 */ /* 0x000fea000b800000 */
        /* <DEDUP_REMOVED lines=8> */
.L_x_1712:
[----:B------:R-:W2:Y:S02]  /*17c0*/  LDG.E.U16 R2, desc[UR36][R2.64] ;  /* 0x0000002402027981 */ /* 0x000ea4000c1e1500 */
[----:B--2---:R-:W-:-:S05]  /*17d0*/  HADD2.F32 R0, -RZ, R2.H0_H0 ;  /* 0x20000002ff007230 */ /* 0x004fca0000004100 */
[----:B------:R-:W-:-:S04]  /*17e0*/  FMUL.FTZ R0, R0, 1 ;  /* 0x3f80000000007820 */ /* 0x000fc80000410000 */
[----:B------:R0:W1:Y:S01]  /*17f0*/  F2F.F64.F32 R4, R0 ;  /* 0x0000000000047310 */ /* 0x0000620000201800 */
[----:B------:R-:W-:Y:S05]  /*1800*/  BRA `(.L_x_1706) ;  /* 0x0000000800ac7947 */ /* 0x000fea0003800000 */
.L_x_1711:
[----:B------:R0:W5:Y:S01]  /*1810*/  LDG.E.64 R4, desc[UR36][R2.64] ;  /* 0x0000002402047981 */ /* 0x000162000c1e1b00 */
[----:B------:R-:W-:Y:S05]  /*1820*/  BRA `(.L_x_1706) ;  /* 0x0000000800a47947 */ /* 0x000fea0003800000 */
.L_x_1701:
        /* <DEDUP_REMOVED lines=11> */
[----:B------:R-:W-:Y:S01]  /*18e0*/  FSEL R5, RZ, 1.875, !P0 ;  /* 0x3ff00000ff057808 */ /* 0x000fe20004000000 */
[----:B------:R-:W-:Y:S08]  /*18f0*/  BRA `(.L_x_1706) ;  /* 0x0000000800707947 */ /* 0x000ff00003800000 */
.L_x_1715:
[----:B------:R0:W5:Y:S01]  /*1900*/  LDG.E.64 R4, desc[UR36][R2.64] ;  /* 0x0000002402047981 */ /* 0x000162000c1e1b00 */
[----:B------:R-:W-:Y:S05]  /*1910*/  BRA `(.L_x_1706) ;  /* 0x0000000800687947 */ /* 0x000fea0003800000 */
.L_x_1714:
        /* <DEDUP_REMOVED lines=23> */
[----:B------:R-:W-:-:S05]  /*1a90*/  LOP3.LUT R5, R5, 0x80000000, R0, 0xf8, !PT ;  /* 0x8000000005057812 */ /* 0x000fca00078ef800 */
[----:B------:R-:W-:-:S06]  /*1aa0*/  FMUL.FTZ R5, R5, 1 ;  /* 0x3f80000005057820 */ /* 0x000fcc0000410000 */
[----:B------:R-:W0:Y:S01]  /*1ab0*/  F2F.F64.F32 R4, R5 ;  /* 0x0000000500047310 */ /* 0x000e220000201800 */
[----:B------:R-:W-:Y:S05]  /*1ac0*/  BRA `(.L_x_1706) ;  /* 0x0000000400fc7947 */ /* 0x000fea0003800000 */
.L_x_1717:
[----:B------:R-:W2:Y:S02]  /*1ad0*/  LDG.E.U8 R2, desc[UR36][R2.64] ;  /* 0x0000002402027981 */ /* 0x000ea4000c1e1100 */
        /* <DEDUP_REMOVED lines=13> */
.L_x_1716:
[----:B------:R-:W2:Y:S02]  /*1bb0*/  LDG.E.U16 R0, desc[UR36][R2.64] ;  /* 0x0000002402007981 */ /* 0x000ea4000c1e1500 */
[----:B--2---:R-:W-:-:S04]  /*1bc0*/  IMAD.U32 R0, R0, 0x10000, RZ ;  /* 0x0001000000007824 */ /* 0x004fc800078e00ff */
[----:B------:R-:W-:-:S04]  /*1bd0*/  FMUL.FTZ R0, R0, 1 ;  /* 0x3f80000000007820 */ /* 0x000fc80000410000 */
[----:B------:R0:W1:Y:S01]  /*1be0*/  F2F.F64.F32 R4, R0 ;  /* 0x0000000000047310 */ /* 0x0000620000201800 */
[----:B------:R-:W-:Y:S05]  /*1bf0*/  BRA `(.L_x_1706) ;  /* 0x0000000400b07947 */ /* 0x000fea0003800000 */
.L_x_1713:
        /* <DEDUP_REMOVED lines=9> */
[----:B--2---:R0:W1:Y:S01]  /*1c90*/  I2F.F64.U16 R4, R2 ;  /* 0x0000000200047312 */ /* 0x0040620000101800 */
[----:B------:R-:W-:Y:S05]  /*1ca0*/  BRA `(.L_x_1706) ;  /* 0x0000000400847947 */ /* 0x000fea0003800000 */
.L_x_1720:
[----:B------:R-:W2:Y:S01]  /*1cb0*/  LDG.E.U8 R3, desc[UR36][R2.64] ;  /* 0x0000002402037981 */ /* 0x000ea2000c1e1100 */
        /* <DEDUP_REMOVED lines=20> */
.L_x_1722:
[----:B------:R-:W-:Y:S05]  /*1e00*/  BSYNC.RECONVERGENT B0 ;  /* 0x0000000000007941 */ /* 0x000fea0003800200 */
.L_x_1721:
[----:B------:R-:W-:Y:S02]  /*1e10*/  SHF.L.U32 R0, R0, 0x14, RZ ;  /* 0x0000001400007819 */ /* 0x000fe400000006ff */
[----:B------:R-:W-:-:S04]  /*1e20*/  LEA R2, R2, 0x3b800000, 0x17 ;  /* 0x3b80000002027811 */ /* 0x000fc800078eb8ff */
[----:B------:R-:W-:-:S05]  /*1e30*/  LOP3.LUT R0, R2, R0, R7, 0xfe, !PT ;  /* 0x0000000002007212 */ /* 0x000fca00078efe07 */
[----:B------:R-:W-:-:S04]  /*1e40*/  FMUL.FTZ R0, R0, 1 ;  /* 0x3f80000000007820 */ /* 0x000fc80000410000 */
[----:B------:R0:W1:Y:S01]  /*1e50*/  F2F.F64.F32 R4, R0 ;  /* 0x0000000000047310 */ /* 0x0000620000201800 */
[----:B------:R-:W-:Y:S05]  /*1e60*/  BRA `(.L_x_1706) ;  /* 0x0000000400147947 */ /* 0x000fea0003800000 */
.L_x_1719:
[----:B------:R-:W2:Y:S01]  /*1e70*/  LDG.E.U8 R3, desc[UR36][R2.64] ;  /* 0x0000002402037981 */ /* 0x000ea2000c1e1100 */
        /* <DEDUP_REMOVED lines=20> */
.L_x_1724:
[----:B------:R-:W-:Y:S05]  /*1fc0*/  BSYNC.RECONVERGENT B0 ;  /* 0x0000000000007941 */ /* 0x000fea0003800200 */
.L_x_1723:
[----:B------:R-:W-:Y:S01]  /*1fd0*/  IMAD.SHL.U32 R0, R0, 0x200000, RZ ;  /* 0x0020000000007824 */ /* 0x000fe200078e00ff */
[----:B------:R-:W-:-:S04]  /*1fe0*/  LEA R2, R2, 0x37800000, 0x17 ;  /* 0x3780000002027811 */ /* 0x000fc800078eb8ff */
[----:B------:R-:W-:-:S05]  /*1ff0*/  LOP3.LUT R0, R2, R0, R7, 0xfe, !PT ;  /* 0x0000000002007212 */ /* 0x000fca00078efe07 */
[----:B------:R-:W-:-:S04]  /*2000*/  FMUL.FTZ R0, R0, 1 ;  /* 0x3f80000000007820 */ /* 0x000fc80000410000 */
[----:B------:R0:W1:Y:S01]  /*2010*/  F2F.F64.F32 R4, R0 ;  /* 0x0000000000047310 */ /* 0x0000620000201800 */
[----:B------:R-:W-:Y:S05]  /*2020*/  BRA `(.L_x_1706) ;  /* 0x0000000000a47947 */ /* 0x000fea0003800000 */
.L_x_1718:
[----:B------:R-:W-:-:S09]  /*2030*/  UISETP.NE.AND UP0, UPT, UR4, 0x1c, UPT ;  /* 0x0000001c0400788c */ /* 0x000fd2000bf05270 */
[----:B------:R-:W-:Y:S05]  /*2040*/  BRA.U !UP0, `(.L_x_1725) ;  /* 0x0000000108947547 */ /* 0x000fea000b800000 */
[----:B------:R-:W-:-:S09]  /*2050*/  UISETP.NE.AND UP0, UPT, UR4, 0x1d, UPT ;  /* 0x0000001d0400788c */ /* 0x000fd2000bf05270 */
[----:B------:R-:W-:Y:S05]  /*2060*/  BRA.U !UP0, `(.L_x_1726) ;  /* 0x0000000108807547 */ /* 0x000fea000b800000 */
[----:B------:R-:W-:-:S09]  /*2070*/  UISETP.NE.AND UP0, UPT, UR4, 0x2c, UPT ;  /* 0x0000002c0400788c */ /* 0x000fd2000bf05270 */
[----:B------:R-:W-:Y:S05]  /*2080*/  BRA.U !UP0, `(.L_x_1727) ;  /* 0x0000000108487547 */ /* 0x000fea000b800000 */
.L_x_1705:
        /* <DEDUP_REMOVED lines=16> */
.L_x_1728:
[----:B------:R-:W-:Y:S01]  /*2190*/  CS2R R4, SRZ ;  /* 0x0000000000047805 */ /* 0x000fe2000001ff00 */
[----:B------:R-:W-:Y:S06]  /*21a0*/  BRA `(.L_x_1706) ;  /* 0x0000000000447947 */ /* 0x000fec0003800000 */
.L_x_1727:
[----:B------:R-:W2:Y:S01]  /*21b0*/  LDG.E.U8 R0, desc[UR36][R2.64] ;  /* 0x0000002402007981 */ /* 0x000ea2000c1e1100 */
        /* <DEDUP_REMOVED lines=11> */
.L_x_1726:
[----:B------:R-:W2:Y:S02]  /*2270*/  LDG.E.64 R4, desc[UR36][R2.64] ;  /* 0x0000002402047981 */ /* 0x000ea4000c1e1b00 */
[----:B--2---:R-:W4:Y:S01]  /*2280*/  I2F.F64.U64 R4, R4 ;  /* 0x0000000400047312 */ /* 0x004f220000301800 */
[----:B------:R-:W-:Y:S05]  /*2290*/  BRA `(.L_x_1706) ;  /* 0x0000000000087947 */ /* 0x000fea0003800000 */
.L_x_1725:
[----:B------:R-:W2:Y:S02]  /*22a0*/  LDG.E R2, desc[UR36][R2.64] ;  /* 0x0000002402027981 */ /* 0x000ea4000c1e1900 */
[----:B--2---:R0:W1:Y:S02]  /*22b0*/  I2F.F64.U32 R4, R2 ;  /* 0x0000000200047312 */ /* 0x0040640000201800 */
.L_x_1706:
[----:B------:R-:W-:Y:S05]  /*22c0*/  BSYNC.RECONVERGENT B6 ;  /* 0x0000000000067941 */ /* 0x000fea0003800200 */
.L_x_1700:
[----:B------:R-:W2:Y:S01]  /*22d0*/  LDCU.64 UR6, c[0x0][0x580] ;  /* 0x0000b000ff0677ac */ /* 0x000ea20008000a00 */
[C---:B01-345:R-:W-:Y:S02]  /*22e0*/  DSETP.GEU.AND P1, PT, R4.reuse, RZ, PT ;  /* 0x000000ff0400722a */ /* 0x07bfe40003f2e000 */
[----:B------:R-:W-:Y:S01]  /*22f0*/  DSETP.NAN.AND P0, PT, R4, R4, PT ;  /* 0x000000040400722a */ /* 0x000fe20003f08000 */
[----:B------:R-:W-:-:S03]  /*2300*/  UPRMT UR4, UR42, 0x9910, URZ ;  /* 0x000099102a047896 */ /* 0x000fc600080000ff */
[----:B------:R-:W-:Y:S01]  /*2310*/  FSEL R7, RZ, 3.37028055040000000000e+12, P1 ;  /* 0x54442d18ff077808 */ /* 0x000fe20000800000 */
[----:B------:R-:W-:Y:S01]  /*2320*/  UISETP.GT.AND UP0, UPT, UR4, 0x9, UPT ;  /* 0x000000090400788c */ /* 0x000fe2000bf04270 */
[----:B------:R-:W-:Y:S02]  /*2330*/  FSEL R9, RZ, 2.1426990032196044922, P1 ;  /* 0x400921fbff097808 */ /* 0x000fe40000800000 */
[----:B------:R-:W-:Y:S02]  /*2340*/  FSEL R4, R7, R4, !P0 ;  /* 0x0000000407047208 */ /* 0x000fe40004000000 */
[----:B------:R-:W-:Y:S02]  /*2350*/  FSEL R5, R9, R5, !P0 ;  /* 0x0000000509057208 */ /* 0x000fe40004000000 */
[----:B--2---:R-:W-:-:S05]  /*2360*/  IADD3 R2, P2, PT, R16, UR6, RZ ;  /* 0x0000000610027c10 */ /* 0x004fca000ff5e0ff */
        /* <DEDUP_REMOVED lines=10> */
[----:B------:R-:W0:Y:S02]  /*2410*/  F2I.F64.TRUNC R5, R4 ;  /* 0x0000000400057311 */ /* 0x000e24000030d100 */
[----:B0-----:R0:W-:Y:S01]  /*2420*/  STG.E.U8 desc[UR36][R2.64], R5 ;  /* 0x0000000502007986 */ /* 0x0011e2000c101124 */
[----:B------:R-:W-:Y:S05]  /*2430*/  BRA `(.L_x_1734) ;  /* 0x0000000c00f47947 */ /* 0x000fea0003800000 */
.L_x_1732:
[----:B------:R-:W0:Y:S02]  /*2440*/  F2I.S64.F64.TRUNC R4, R4 ;  /* 0x0000000400047311 */ /* 0x000e24000030d900 */
[----:B0-----:R-:W-:-:S05]  /*2450*/  MOV R7, R4 ;  /* 0x0000000400077202 */ /* 0x001fca0000000f00 */
[----:B------:R0:W-:Y:S01]  /*2460*/  STG.E.U8 desc[UR36][R2.64], R7 ;  /* 0x0000000702007986 */ /* 0x0001e2000c101124 */
[----:B------:R-:W-:Y:S05]  /*2470*/  BRA `(.L_x_1734) ;  /* 0x0000000c00e47947 */ /* 0x000fea0003800000 */
.L_x_1731:
[----:B------:R-:W-:-:S09]  /*2480*/  UISETP.NE.AND UP0, UPT, UR4, 0x2, UPT ;  /* 0x000000020400788c */ /* 0x000fd2000bf05270 */
[----:B------:R-:W-:Y:S05]  /*2490*/  BRA.U !UP0, `(.L_x_1735) ;  /* 0x0000000108287547 */ /* 0x000fea000b800000 */
[----:B------:R-:W-:-:S09]  /*24a0*/  UISETP.NE.AND UP0, UPT, UR4, 0x3, UPT ;  /* 0x000000030400788c */ /* 0x000fd2000bf05270 */
[----:B------:R-:W-:Y:S05]  /*24b0*/  BRA.U !UP0, `(.L_x_1736) ;  /* 0x0000000108147547 */ /* 0x000fea000b800000 */
[----:B------:R-:W-:-:S09]  /*24c0*/  UISETP.NE.AND UP0, UPT, UR4, 0x4, UPT ;  /* 0x000000040400788c */ /* 0x000fd2000bf05270 */
[----:B------:R-:W-:Y:S05]  /*24d0*/  BRA.U UP0, `(.L_x_1733) ;  /* 0x0000000d00247547 */ /* 0x000fea000b800000 */
[----:B------:R-:W0:Y:S02]  /*24e0*/  F2I.S64.F64.TRUNC R4, R4 ;  /* 0x0000000400047311 */ /* 0x000e24000030d900 */
[----:B0-----:R0:W-:Y:S01]  /*24f0*/  STG.E.64 desc[UR36][R2.64], R4 ;  /* 0x0000000402007986 */ /* 0x0011e2000c101b24 */
[----:B------:R-:W-:Y:S05]  /*2500*/  BRA `(.L_x_1734) ;  /* 0x0000000c00c07947 */ /* 0x000fea0003800000 */
.L_x_1736:
[----:B------:R-:W0:Y:S02]  /*2510*/  F2I.F64.TRUNC R5, R4 ;  /* 0x0000000400057311 */ /* 0x000e24000030d100 */
[----:B0-----:R0:W-:Y:S01]  /*2520*/  STG.E desc[UR36][R2.64], R5 ;  /* 0x0000000502007986 */ /* 0x0011e2000c101924 */
[----:B------:R-:W-:Y:S05]  /*2530*/  BRA `(.L_x_1734) ;  /* 0x0000000c00b47947 */ /* 0x000fea0003800000 */
.L_x_1735:
[----:B------:R-:W0:Y:S02]  /*2540*/  F2I.F64.TRUNC R5, R4 ;  /* 0x0000000400057311 */ /* 0x000e24000030d100 */
[----:B0-----:R0:W-:Y:S01]  /*2550*/  STG.E.U16 desc[UR36][R2.64], R5 ;  /* 0x0000000502007986 */ /* 0x0011e2000c101524 */
[----:B------:R-:W-:Y:S05]  /*2560*/  BRA `(.L_x_1734) ;  /* 0x0000000c00a87947 */ /* 0x000fea0003800000 */
.L_x_1730:
        /* <DEDUP_REMOVED lines=8> */
[----:B------:R-:W0:Y:S01]  /*25f0*/  F2F.F32.F64 R7, R4 ;  /* 0x0000000400077310 */ /* 0x000e220000301000 */
[----:B------:R-:W-:-:S14]  /*2600*/  DSETP.GEU.AND P0, PT, |R4|, UR4, PT ;  /* 0x0000000404007e2a */ /* 0x000fdc000bf0e200 */
[----:B0-----:R-:W-:-:S05]  /*2610*/  @!P0 FMUL R7, R7, 1.175494350822287508e-38 ;  /* 0x0080000007078820 */ /* 0x001fca0000400000 */
[----:B------:R0:W-:Y:S01]  /*2620*/  STG.E desc[UR36][R2.64], R7 ;  /* 0x0000000702007986 */ /* 0x0001e2000c101924 */
[----:B------:R-:W-:Y:S05]  /*2630*/  BRA `(.L_x_1734) ;  /* 0x0000000c00747947 */ /* 0x000fea0003800000 */
.L_x_1738:
        /* <DEDUP_REMOVED lines=8> */
.L_x_1737:
        /* <DEDUP_REMOVED lines=8> */
[----:B------:R-:W0:Y:S01]  /*2740*/  F2F.F32.F64 R6, R4 ;  /* 0x0000000400067310 */ /* 0x000e220000301000 */
[----:B------:R-:W-:Y:S01]  /*2750*/  DSETP.GEU.AND P0, PT, |R4|, UR4, PT ;  /* 0x0000000404007e2a */ /* 0x000fe2000bf0e200 */
[----:B------:R-:W-:-:S13]  /*2760*/  IMAD.MOV.U32 R7, RZ, RZ, RZ ;  /* 0x000000ffff077224 */ /* 0x000fda00078e00ff */
[----:B0-----:R-:W-:-:S05]  /*2770*/  @!P0 FMUL R6, R6, 1.175494350822287508e-38 ;  /* 0x0080000006068820 */ /* 0x001fca0000400000 */
[----:B------:R0:W-:Y:S01]  /*2780*/  STG.E.64 desc[UR36][R2.64], R6 ;  /* 0x0000000602007986 */ /* 0x0001e2000c101b24 */
[----:B------:R-:W-:Y:S05]  /*2790*/  BRA `(.L_x_1734) ;  /* 0x0000000c001c7947 */ /* 0x000fea0003800000 */
.L_x_1740:
[----:B------:R-:W-:Y:S01]  /*27a0*/  UMOV UR4, 0xf0000000 ;  /* 0xf000000000047882 */ /* 0x000fe20000000000 */
[----:B------:R-:W-:Y:S01]  /*27b0*/  UMOV UR5, 0x380fffff ;  /* 0x380fffff00057882 */ /* 0x000fe20000000000 */
[----:B------:R-:W0:Y:S01]  /*27c0*/  F2F.F32.F64 R0, R4 ;  /* 0x0000000400007310 */ /* 0x000e220000301000 */
[----:B------:R-:W-:-:S14]  /*27d0*/  DSETP.GEU.AND P0, PT, |R4|, UR4, PT ;  /* 0x0000000404007e2a */ /* 0x000fdc000bf0e200 */
[----:B0-----:R-:W-:-:S05]  /*27e0*/  @!P0 FMUL R0, R0, 1.175494350822287508e-38 ;  /* 0x0080000000008820 */ /* 0x001fca0000400000 */
[----:B------:R-:W-:-:S04]  /*27f0*/  F2FP.F16.F32.PACK_AB R5, RZ, R0 ;  /* 0x00000000ff05723e */ /* 0x000fc800000000ff */
[----:B------:R-:W-:-:S05]  /*2800*/  PRMT R5, R5, 0x5410, RZ ;  /* 0x0000541005057816 */ /* 0x000fca00000000ff */
[----:B------:R0:W-:Y:S01]  /*2810*/  STG.E desc[UR36][R2.64], R5 ;  /* 0x0000000502007986 */ /* 0x0001e2000c101924 */
[----:B------:R-:W-:Y:S05]  /*2820*/  BRA `(.L_x_1734) ;  /* 0x0000000800f87947 */ /* 0x000fea0003800000 */
.L_x_1739:
[----:B------:R0:W-:Y:S01]  /*2830*/  STG.E.64 desc[UR36][R2.64], R4 ;  /* 0x0000000402007986 */ /* 0x0001e2000c101b24 */
[----:B------:R-:W-:Y:S05]  /*2840*/  BRA `(.L_x_1734) ;  /* 0x0000000800f07947 */ /* 0x000fea0003800000 */
.L_x_1729:
        /* <DEDUP_REMOVED lines=8> */
[----:B------:R-:W-:-:S06]  /*28d0*/  DSETP.NEU.AND P0, PT, R4, RZ, PT ;  /* 0x000000ff0400722a */ /* 0x000fcc0003f0d000 */
[----:B------:R-:W-:-:S05]  /*28e0*/  SEL R5, RZ, 0x1, !P0 ;  /* 0x00000001ff057807 */ /* 0x000fca0004000000 */
[----:B------:R0:W-:Y:S01]  /*28f0*/  STG.E.U8 desc[UR36][R2.64], R5 ;  /* 0x0000000502007986 */ /* 0x0001e2000c101124 */
[----:B------:R-:W-:Y:S05]  /*2900*/  BRA `(.L_x_1734) ;  /* 0x0000000800c07947 */ /* 0x000fea0003800000 */
.L_x_1743:
[----:B------:R-:W-:-:S05]  /*2910*/  CS2R R6, SRZ ;  /* 0x0000000000067805 */ /* 0x000fca000001ff00 */
[----:B------:R0:W-:Y:S01]  /*2920*/  STG.E.128 desc[UR36][R2.64], R4 ;  /* 0x0000000402007986 */ /* 0x0001e2000c101d24 */
[----:B------:R-:W-:Y:S05]  /*2930*/  BRA `(.L_x_1734) ;  /* 0x0000000800b47947 */ /* 0x000fea0003800000 */
.L_x_1742:
        /* <DEDUP_REMOVED lines=23> */
.L_x_1747:
[----:B------:R-:W-:Y:S05]  /*2ab0*/  BSYNC.RECONVERGENT B0 ;  /* 0x0000000000007941 */ /* 0x000fea0003800200 */
.L_x_1746:
[----:B------:R-:W-:-:S05]  /*2ac0*/  LOP3.LUT R7, R0, 0x80, R7, 0xf8, !PT ;  /* 0x0000008000077812 */ /* 0x000fca00078ef807 */
[----:B------:R0:W-:Y:S01]  /*2ad0*/  STG.E.U8 desc[UR36][R2.64], R7 ;  /* 0x0000000702007986 */ /* 0x0001e2000c101124 */
[----:B------:R-:W-:Y:S05]  /*2ae0*/  BRA `(.L_x_1734) ;  /* 0x0000000800487947 */ /* 0x000fea0003800000 */
.L_x_1745:
[----:B------:R-:W-:Y:S01]  /*2af0*/  UMOV UR4, 0xf0000000 ;  /* 0xf000000000047882 */ /* 0x000fe20000000000 */
[----:B------:R-:W-:Y:S01]  /*2b00*/  UMOV UR5, 0x380fffff ;  /* 0x380fffff00057882 */ /* 0x000fe20000000000 */
[----:B------:R-:W0:Y:S01]  /*2b10*/  F2F.F32.F64 R9, R4 ;  /* 0x0000000400097310 */ /* 0x000e220000301000 */
[----:B------:R-:W-:Y:S01]  /*2b20*/  DSETP.GEU.AND P0, PT, |R4|, UR4, PT ;  /* 0x0000000404007e2a */ /* 0x000fe2000bf0e200 */
[----:B------:R-:W-:-:S13]  /*2b30*/  BSSY.RECONVERGENT B0, `(.L_x_1748) ;  /* 0x000000f000007945 */ /* 0x000fda0003800200 */
[----:B0-----:R-:W-:-:S05]  /*2b40*/  @!P0 FMUL R9, R9, 1.175494350822287508e-38 ;  /* 0x0080000009098820 */ /* 0x001fca0000400000 */
[----:B------:R-:W-:Y:S02]  /*2b50*/  LOP3.LUT R6, R9, 0x7fffffff, RZ, 0xc0, !PT ;  /* 0x7fffffff09067812 */ /* 0x000fe400078ec0ff */
[----:B------:R-:W-:Y:S02]  /*2b60*/  SHF.R.U32.HI R7, RZ, 0x18, R9 ;  /* 0x00000018ff077819 */ /* 0x000fe40000011609 */
[----:B------:R-:W-:-:S13]  /*2b70*/  ISETP.GE.U32.AND P1, PT, R6, 0x47800000, PT ;  /* 0x478000000600780c */ /* 0x000fda0003f26070 */
[----:B------:R-:W-:Y:S02]  /*2b80*/  @P1 ISETP.GT.U32.AND P0, PT, R6, 0x7f800000, PT ;  /* 0x7f8000000600180c */ /* 0x000fe40003f04070 */
[----:B------:R-:W-:-:S04]  /*2b90*/  @P1 MOV R0, 0x7f ;  /* 0x0000007f00001802 */ /* 0x000fc80000000f00 */
[----:B------:R-:W-:Y:S01]  /*2ba0*/  @P1 SEL R0, R0, 0x7c, P0 ;  /* 0x0000007c00001807 */ /* 0x000fe20000000000 */
[----:B------:R-:W-:Y:S06]  /*2bb0*/  @P1 BRA `(.L_x_1749) ;  /* 0x0000000000181947 */ /* 0x000fec0003800000 */
[----:B------:R-:W-:-:S13]  /*2bc0*/  ISETP.GT.U32.AND P0, PT, R6, 0x387fffff, PT ;  /* 0x387fffff0600780c */ /* 0x000fda0003f04070 */
[----:B------:R-:W-:-:S04]  /*2bd0*/  @P0 SHF.R.U32.HI R0, RZ, 0x15, R9 ;  /* 0x00000015ff000819 */ /* 0x000fc80000011609 */
[----:B------:R-:W-:Y:S01]  /*2be0*/  @P0 LOP3.LUT R4, R0, 0x1, RZ, 0xc0, !PT ;  /* 0x0000000100040812 */ /* 0x000fe200078ec0ff */
[----:B------:R-:W-:-:S03]  /*2bf0*/  @!P0 FADD.FTZ R0, R6, 128 ;  /* 0x4300000006008421 */ /* 0x000fc60000010000 */
[----:B------:R-:W-:-:S04]  /*2c00*/  @P0 IADD3 R4, PT, PT, R9, 0x80fffff, R4 ;  /* 0x080fffff09040810 */ /* 0x000fc80007ffe004 */
[----:B------:R-:W-:-:S07]  /*2c10*/  @P0 SHF.R.U32.HI R0, RZ, 0x15, R4 ;  /* 0x00000015ff000819 */ /* 0x000fce0000011604 */
.L_x_1749:
[----:B------:R-:W-:Y:S05]  /*2c20*/  BSYNC.RECONVERGENT B0 ;  /* 0x0000000000007941 */ /* 0x000fea0003800200 */
.L_x_1748:
[----:B------:R-:W-:-:S05]  /*2c30*/  LOP3.LUT R7, R0, 0x80, R7, 0xf8, !PT ;  /* 0x0000008000077812 */ /* 0x000fca00078ef807 */
[----:B------:R0:W-:Y:S01]  /*2c40*/  STG.E.U8 desc[UR36][R2.64], R7 ;  /* 0x0000000702007986 */ /* 0x0001e2000c101124 */
[----:B------:R-:W-:Y:S05]  /*2c50*/  BRA `(.L_x_1734) ;  /* 0x0000000400ec7947 */ /* 0x000fea0003800000 */
.L_x_1744:
[----:B------:R-:W-:Y:S01]  /*2c60*/  UMOV UR4, 0xf0000000 ;  /* 0xf000000000047882 */ /* 0x000fe20000000000 */
[----:B------:R-:W-:Y:S01]  /*2c70*/  UMOV UR5, 0x380fffff ;  /* 0x380fffff00057882 */ /* 0x000fe20000000000 */
[----:B------:R-:W0:Y:S01]  /*2c80*/  F2F.F32.F64 R0, R4 ;  /* 0x0000000400007310 */ /* 0x000e220000301000 */
[----:B------:R-:W-:-:S14]  /*2c90*/  DSETP.GEU.AND P0, PT, |R4|, UR4, PT ;  /* 0x0000000404007e2a */ /* 0x000fdc000bf0e200 */
[----:B0-----:R-:W-:-:S05]  /*2ca0*/  @!P0 FMUL R0, R0, 1.175494350822287508e-38 ;  /* 0x0080000000008820 */ /* 0x001fca0000400000 */
[----:B------:R-:W-:-:S05]  /*2cb0*/  F2FP.BF16.F32.PACK_AB R0, RZ, R0 ;  /* 0x00000000ff00723e */ /* 0x000fca00000010ff */
[----:B------:R0:W-:Y:S01]  /*2cc0*/  STG.E.U16 desc[UR36][R2.64], R0 ;  /* 0x0000000002007986 */ /* 0x0001e2000c101524 */
[----:B------:R-:W-:Y:S05]  /*2cd0*/  BRA `(.L_x_1734) ;  /* 0x0000000400cc7947 */ /* 0x000fea0003800000 */
.L_x_1741:
        /* <DEDUP_REMOVED lines=8> */
[----:B------:R-:W0:Y:S02]  /*2d60*/  F2I.U32.F64.TRUNC R5, R4 ;  /* 0x0000000400057311 */ /* 0x000e24000030d000 */
[----:B0-----:R0:W-:Y:S01]  /*2d70*/  STG.E.U16 desc[UR36][R2.64], R5 ;  /* 0x0000000502007986 */ /* 0x0011e2000c101524 */
[----:B------:R-:W-:Y:S05]  /*2d80*/  BRA `(.L_x_1734) ;  /* 0x0000000400a07947 */ /* 0x000fea0003800000 */
.L_x_1752:
        /* <DEDUP_REMOVED lines=17> */
.L_x_1755:
[----:B------:R-:W-:-:S04]  /*2ea0*/  SHF.R.U32.HI R0, RZ, 0x14, R7 ;  /* 0x00000014ff007819 */ /* 0x000fc80000011607 */
[----:B------:R-:W-:-:S04]  /*2eb0*/  LOP3.LUT R0, R0, 0x1, RZ, 0xc0, !PT ;  /* 0x0000000100007812 */ /* 0x000fc800078ec0ff */
[----:B------:R-:W-:-:S04]  /*2ec0*/  IADD3 R0, PT, PT, R7, 0x487ffff, R0 ;  /* 0x0487ffff07007810 */ /* 0x000fc80007ffe000 */
[----:B------:R-:W-:-:S04]  /*2ed0*/  SHF.R.U32.HI R0, RZ, 0x14, R0 ;  /* 0x00000014ff007819 */ /* 0x000fc80000011600 */
[----:B------:R-:W-:-:S07]  /*2ee0*/  LOP3.LUT R4, R0, 0xff, RZ, 0xc0, !PT ;  /* 0x000000ff00047812 */ /* 0x000fce00078ec0ff */
.L_x_1756:
[----:B------:R-:W-:-:S04]  /*2ef0*/  SHF.R.U32.HI R5, RZ, 0x18, R7 ;  /* 0x00000018ff057819 */ /* 0x000fc80000011607 */
[----:B------:R-:W-:-:S04]  /*2f00*/  LOP3.LUT R4, R4, 0x80, R5, 0xf8, !PT ;  /* 0x0000008004047812 */ /* 0x000fc800078ef805 */
[----:B------:R-:W-:-:S07]  /*2f10*/  PRMT R0, R4, 0x7610, R0 ;  /* 0x0000761004007816 */ /* 0x000fce0000000000 */
.L_x_1754:
[----:B------:R-:W-:Y:S05]  /*2f20*/  BSYNC.RECONVERGENT B0 ;  /* 0x0000000000007941 */ /* 0x000fea0003800200 */
.L_x_1753:
[----:B------:R4:W-:Y:S01]  /*2f30*/  STG.E.U8 desc[UR36][R2.64], R0 ;  /* 0x0000000002007986 */ /* 0x0009e2000c101124 */
[----:B------:R-:W-:Y:S05]  /*2f40*/  BRA `(.L_x_1734) ;  /* 0x0000000400307947 */ /* 0x000fea0003800000 */
.L_x_1751:
        /* <DEDUP_REMOVED lines=17> */
.L_x_1759:
[----:B------:R-:W-:-:S04]  /*3060*/  SHF.R.U32.HI R0, RZ, 0x15, R7 ;  /* 0x00000015ff007819 */ /* 0x000fc80000011607 */
[----:B------:R-:W-:-:S04]  /*3070*/  LOP3.LUT R0, R0, 0x1, RZ, 0xc0, !PT ;  /* 0x0000000100007812 */ /* 0x000fc800078ec0ff */
[----:B------:R-:W-:-:S04]  /*3080*/  IADD3 R0, PT, PT, R7, 0x88fffff, R0 ;  /* 0x088fffff07007810 */ /* 0x000fc80007ffe000 */
[----:B------:R-:W-:-:S04]  /*3090*/  SHF.R.U32.HI R0, RZ, 0x15, R0 ;  /* 0x00000015ff007819 */ /* 0x000fc80000011600 */
[----:B------:R-:W-:-:S07]  /*30a0*/  LOP3.LUT R4, R0, 0xff, RZ, 0xc0, !PT ;  /* 0x000000ff00047812 */ /* 0x000fce00078ec0ff */
.L_x_1760:
[----:B------:R-:W-:-:S04]  /*30b0*/  SHF.R.U32.HI R5, RZ, 0x18, R7 ;  /* 0x00000018ff057819 */ /* 0x000fc80000011607 */
[----:B------:R-:W-:-:S04]  /*30c0*/  LOP3.LUT R4, R4, 0x80, R5, 0xf8, !PT ;  /* 0x0000008004047812 */ /* 0x000fc800078ef805 */
[----:B------:R-:W-:-:S07]  /*30d0*/  PRMT R0, R4, 0x7610, R0 ;  /* 0x0000761004007816 */ /* 0x000fce0000000000 */
.L_x_1758:
[----:B------:R-:W-:Y:S05]  /*30e0*/  BSYNC.RECONVERGENT B0 ;  /* 0x0000000000007941 */ /* 0x000fea0003800200 */
.L_x_1757:
[----:B------:R3:W-:Y:S01]  /*30f0*/  STG.E.U8 desc[UR36][R2.64], R0 ;  /* 0x0000000002007986 */ /* 0x0007e2000c101124 */
[----:B------:R-:W-:Y:S05]  /*3100*/  BRA `(.L_x_1734) ;  /* 0x0000000000c07947 */ /* 0x000fea0003800000 */
.L_x_1750:
[----:B------:R-:W-:-:S09]  /*3110*/  UISETP.NE.AND UP0, UPT, UR4, 0x1c, UPT ;  /* 0x0000001c0400788c */ /* 0x000fd2000bf05270 */
[----:B------:R-:W-:Y:S05]  /*3120*/  BRA.U !UP0, `(.L_x_1761) ;  /* 0x0000000108b07547 */ /* 0x000fea000b800000 */
[----:B------:R-:W-:-:S09]  /*3130*/  UISETP.NE.AND UP0, UPT, UR4, 0x1d, UPT ;  /* 0x0000001d0400788c */ /* 0x000fd2000bf05270 */
[----:B------:R-:W-:Y:S05]  /*3140*/  BRA.U !UP0, `(.L_x_1762) ;  /* 0x00000001089c7547 */ /* 0x000fea000b800000 */
[----:B------:R-:W-:-:S09]  /*3150*/  UISETP.NE.AND UP0, UPT, UR4, 0x2c, UPT ;  /* 0x0000002c0400788c */ /* 0x000fd2000bf05270 */
[----:B------:R-:W-:Y:S05]  /*3160*/  BRA.U !UP0, `(.L_x_1763) ;  /* 0x0000000108447547 */ /* 0x000fea000b800000 */
.L_x_1733:
[----:B------:R-:W-:Y:S01]  /*3170*/  MOV R0, 0x0 ;  /* 0x0000000000007802 */ /* 0x000fe20000000f00 */
[----:B------:R-:W0:Y:S01]  /*3180*/  LDCU.64 UR6, c[0x4][0x128] ;  /* 0x01002500ff0677ac */ /* 0x000e220008000a00 */
[----:B------:R-:W-:Y:S02]  /*3190*/  HFMA2 R8, -RZ, RZ, 0, 6.020069122314453125e-06 ;  /* 0x00000065ff087431 */ /* 0x000fe400000001ff */
[----:B------:R-:W-:Y:S01]  /*31a0*/  IMAD.MOV.U32 R12, RZ, RZ, 0x1 ;  /* 0x00000001ff0c7424 */ /* 0x000fe200078e00ff */
[----:B------:R1:W2:Y:S01]  /*31b0*/  LDC.64 R2, c[0x4][R0] ;  /* 0x0100000000027b82 */ /* 0x0002a20000000a00 */
[----:B------:R-:W3:Y:S01]  /*31c0*/  LDCU.64 UR8, c[0x4][0x130] ;  /* 0x01002600ff0877ac */ /* 0x000ee20008000a00 */
[----:B------:R-:W-:Y:S01]  /*31d0*/  IMAD.MOV.U32 R13, RZ, RZ, RZ ;  /* 0x000000ffff0d7224 */ /* 0x000fe200078e00ff */
[----:B------:R-:W4:Y:S01]  /*31e0*/  LDCU.64 UR4, c[0x4][0x10] ;  /* 0x01000200ff0477ac */ /* 0x000f220008000a00 */
[----:B0-----:R-:W-:Y:S01]  /*31f0*/  MOV R4, UR6 ;  /* 0x0000000600047c02 */ /* 0x001fe20008000f00 */
[----:B------:R-:W-:-:S02]  /*3200*/  IMAD.U32 R5, RZ, RZ, UR7 ;  /* 0x00000007ff057e24 */ /* 0x000fc4000f8e00ff */
[----:B---3--:R-:W-:Y:S01]  /*3210*/  IMAD.U32 R6, RZ, RZ, UR8 ;  /* 0x00000008ff067e24 */ /* 0x008fe2000f8e00ff */
[----:B------:R-:W-:Y:S01]  /*3220*/  MOV R7, UR9 ;  /* 0x0000000900077c02 */ /* 0x000fe20008000f00 */
[----:B----4-:R-:W-:Y:S02]  /*3230*/  IMAD.U32 R10, RZ, RZ, UR4 ;  /* 0x00000004ff0a7e24 */ /* 0x010fe4000f8e00ff */
[----:B-1----:R-:W-:-:S07]  /*3240*/  IMAD.U32 R11, RZ, RZ, UR5 ;  /* 0x00000005ff0b7e24 */ /* 0x002fce000f8e00ff */
[----:B------:R-:W-:-:S07]  /*3250*/  LEPC R20, `(.L_x_1764) ;  /* 0x000000001014794e */ /* 0x000fce0000000000 */
[----:B--2---:R-:W-:Y:S05]  /*3260*/  CALL.ABS.NOINC R2 ;  /* 0x0000000002007343 */ /* 0x004fea0003c00000 */
.L_x_1764:
[----:B------:R-:W-:Y:S05]  /*3270*/  BRA `(.L_x_1734) ;  /* 0x0000000000647947 */ /* 0x000fea0003800000 */
.L_x_1763:
[----:B------:R-:W-:Y:S01]  /*3280*/  UMOV UR4, 0xf0000000 ;  /* 0xf000000000047882 */ /* 0x000fe20000000000 */
[----:B------:R-:W-:Y:S01]  /*3290*/  UMOV UR5, 0x380fffff ;  /* 0x380fffff00057882 */ /* 0x000fe20000000000 */
[----:B------:R0:W1:Y:S01]  /*32a0*/  F2F.F32.F64 R8, R4 ;  /* 0x0000000400087310 */ /* 0x0000620000301000 */
        /* <DEDUP_REMOVED lines=17> */
.L_x_1762:
[----:B------:R-:W0:Y:S02]  /*33c0*/  F2I.U64.F64.TRUNC R4, R4 ;  /* 0x0000000400047311 */ /* 0x000e24000030d800 */
[----:B0-----:R1:W-:Y:S01]  /*33d0*/  STG.E.64 desc[UR36][R2.64], R4 ;  /* 0x0000000402007986 */ /* 0x0013e2000c101b24 */
[----:B------:R-:W-:Y:S05]  /*33e0*/  BRA `(.L_x_1734) ;  /* 0x0000000000087947 */ /* 0x000fea0003800000 */
.L_x_1761:
[----:B------:R-:W0:Y:S02]  /*33f0*/  F2I.U32.F64.TRUNC R5, R4 ;  /* 0x0000000400057311 */ /* 0x000e24000030d000 */
[----:B0-----:R0:W-:Y:S02]  /*3400*/  STG.E desc[UR36][R2.64], R5 ;  /* 0x0000000502007986 */ /* 0x0011e4000c101924 */
.L_x_1734:
[----:B------:R-:W-:-:S07]  /*3410*/  VIADD R17, R17, 0x80 ;  /* 0x0000008011117836 */ /* 0x000fce0000000000 */
.L_x_1698:
[----:B------:R-:W-:Y:S05]  /*3420*/  BSYNC.RECONVERGENT B7 ;  /* 0x0000000000077941 */ /* 0x000fea0003800200 */
.L_x_1697:
        /* <DEDUP_REMOVED lines=307> */
.L_x_1767:
        /* <DEDUP_REMOVED lines=18> */
.L_x_1772:
[----:B------:R-:W2:Y:S02]  /*4880*/  LDG.E.U8 R2, desc[UR36][R2.64] ;  /* 0x0000002402027981 */ /* 0x000ea4000c1e1100 */
[----:B--2---:R0:W1:Y:S01]  /*4890*/  I2F.F64.U16 R4, R2 ;  /* 0x0000000200047312 */ /* 0x0040620000101800 */
[----:B------:R-:W-:Y:S05]  /*48a0*/  BRA `(.L_x_1774) ;  /* 0x0000000c00607947 */ /* 0x000fea0003800000 */
.L_x_1771:
        /* <DEDUP_REMOVED lines=9> */
.L_x_1776:
[----:B------:R-:W2:Y:S02]  /*4940*/  LDG.E R2, desc[UR36][R2.64] ;  /* 0x0000002402027981 */ /* 0x000ea4000c1e1900 */
[----:B--2---:R0:W1:Y:S01]  /*4950*/  I2F.F64 R4, R2 ;  /* 0x0000000200047312 */ /* 0x0040620000201c00 */
[----:B------:R-:W-:Y:S05]  /*4960*/  BRA `(.L_x_1774) ;  /* 0x0000000c00307947 */ /* 0x000fea0003800000 */
.L_x_1775:
[----:B------:R-:W2:Y:S02]  /*4970*/  LDG.E.U16 R2, desc[UR36][R2.64] ;  /* 0x0000002402027981 */ /* 0x000ea4000c1e1500 */
[----:B--2---:R0:W1:Y:S01]  /*4980*/  I2F.F64.S16 R4, R2 ;  /* 0x0000000200047312 */ /* 0x0040620000101c00 */
[----:B------:R-:W-:Y:S05]  /*4990*/  BRA `(.L_x_1774) ;  /* 0x0000000c00247947 */ /* 0x000fea0003800000 */
.L_x_1770:
        /* <DEDUP_REMOVED lines=10> */
.L_x_1778:
[----:B------:R-:W2:Y:S02]  /*4a40*/  LDG.E.U16 R0, desc[UR36][R2.64] ;  /* 0x0000002402007981 */ /* 0x000ea4000c1e1500 */
[----:B--2---:R-:W-:-:S05]  /*4a50*/  HADD2.F32 R0, -RZ, R0.H0_H0 ;  /* 0x20000000ff007230 */ /* 0x004fca0000004100 */
[----:B------:R-:W-:-:S04]  /*4a60*/  FMUL.FTZ R0, R0, 1 ;  /* 0x3f80000000007820 */ /* 0x000fc80000410000 */
[----:B------:R0:W1:Y:S01]  /*4a70*/  F2F.F64.F32 R4, R0 ;  /* 0x0000000000047310 */ /* 0x0000620000201800 */
[----:B------:R-:W-:Y:S05]  /*4a80*/  BRA `(.L_x_1774) ;  /* 0x0000000800e87947 */ /* 0x000fea0003800000 */
.L_x_1777:
        /* <DEDUP_REMOVED lines=10> */
.L_x_1780:
[----:B------:R-:W2:Y:S02]  /*4b30*/  LDG.E.U16 R2, desc[UR36][R2.64] ;  /* 0x0000002402027981 */ /* 0x000ea4000c1e1500 */
[----:B--2---:R-:W-:-:S05]  /*4b40*/  HADD2.F32 R0, -RZ, R2.H0_H0 ;  /* 0x20000002ff007230 */ /* 0x004fca0000004100 */
[----:B------:R-:W-:-:S04]  /*4b50*/  FMUL.FTZ R0, R0, 1 ;  /* 0x3f80000000007820 */ /* 0x000fc80000410000 */
[----:B------:R0:W1:Y:S01]  /*4b60*/  F2F.F64.F32 R4, R0 ;  /* 0x0000000000047310 */ /* 0x0000620000201800 */
[----:B------:R-:W-:Y:S05]  /*4b70*/  BRA `(.L_x_1774) ;  /* 0x0000000800ac7947 */ /* 0x000fea0003800000 */
.L_x_1779:
[----:B------:R0:W5:Y:S01]  /*4b80*/  LDG.E.64 R4, desc[UR36][R2.64] ;  /* 0x0000002402047981 */ /* 0x000162000c1e1b00 */
[----:B------:R-:W-:Y:S05]  /*4b90*/  BRA `(.L_x_1774) ;  /* 0x0000000800a47947 */ /* 0x000fea0003800000 */
.L_x_1769:
        /* <DEDUP_REMOVED lines=11> */
[----:B------:R-:W-:Y:S01]  /*4c50*/  FSEL R5, RZ, 1.875, !P0 ;  /* 0x3ff00000ff057808 */ /* 0x000fe20004000000 */
[----:B------:R-:W-:Y:S08]  /*4c60*/  BRA `(.L_x_1774) ;  /* 0x0000000800707947 */ /* 0x000ff00003800000 */
.L_x_1783:
[----:B------:R0:W5:Y:S01]  /*4c70*/  LDG.E.64 R4, desc[UR36][R2.64] ;  /* 0x0000002402047981 */ /* 0x000162000c1e1b00 */
[----:B------:R-:W-:Y:S05]  /*4c80*/  BRA `(.L_x_1774) ;  /* 0x0000000800687947 */ /* 0x000fea0003800000 */
.L_x_1782:
        /* <DEDUP_REMOVED lines=27> */
.L_x_1785:
        /* <DEDUP_REMOVED lines=14> */
.L_x_1784:
[----:B------:R-:W2:Y:S02]  /*4f20*/  LDG.E.U16 R0, desc[UR36][R2.64] ;  /* 0x0000002402007981 */ /* 0x000ea4000c1e1500 */
[----:B--2---:R-:W-:-:S05]  /*4f30*/  SHF.L.U32 R0, R0, 0x10, RZ ;  /* 0x0000001000007819 */ /* 0x004fca00000006ff */
[----:B------:R-:W-:-:S04]  /*4f40*/  FMUL.FTZ R0, R0, 1 ;  /* 0x3f80000000007820 */ /* 0x000fc80000410000 */
[----:B------:R3:W4:Y:S01]  /*4f50*/  F2F.F64.F32 R4, R0 ;  /* 0x0000000000047310 */ /* 0x0007220000201800 */
[----:B------:R-:W-:Y:S05]  /*4f60*/  BRA `(.L_x_1774) ;  /* 0x0000000400b07947 */ /* 0x000fea0003800000 */
.L_x_1781:
        /* <DEDUP_REMOVED lines=11> */
.L_x_1788:
        /* <DEDUP_REMOVED lines=21> */
.L_x_1790:
[----:B------:R-:W-:Y:S05]  /*5170*/  BSYNC.RECONVERGENT B0 ;  /* 0x0000000000007941 */ /* 0x000fea0003800200 */
.L_x_1789:
[----:B------:R-:W-:Y:S01]  /*5180*/  IMAD.SHL.U32 R0, R0, 0x100000, RZ ;  /* 0x0010000000007824 */ /* 0x000fe200078e00ff */
[----:B------:R-:W-:-:S04]  /*5190*/  LEA R2, R2, 0x3b800000, 0x17 ;  /* 0x3b80000002027811 */ /* 0x000fc800078eb8ff */
[----:B------:R-:W-:-:S05]  /*51a0*/  LOP3.LUT R0, R2, R0, R7, 0xfe, !PT ;  /* 0x0000000002007212 */ /* 0x000fca00078efe07 */
[----:B------:R-:W-:-:S04]  /*51b0*/  FMUL.FTZ R0, R0, 1 ;  /* 0x3f80000000007820 */ /* 0x000fc80000410000 */
[----:B------:R0:W1:Y:S01]  /*51c0*/  F2F.F64.F32 R4, R0 ;  /* 0x0000000000047310 */ /* 0x0000620000201800 */
[----:B------:R-:W-:Y:S05]  /*51d0*/  BRA `(.L_x_1774) ;  /* 0x0000000400147947 */ /* 0x000fea0003800000 */
.L_x_1787:
[----:B------:R-:W2:Y:S01]  /*51e0*/  LDG.E.U8 R3, desc[UR36][R2.64] ;  /* 0x0000002402037981 */ /* 0x000ea2000c1e1100 */
        /* <DEDUP_REMOVED lines=20> */
.L_x_1792:
[----:B------:R-:W-:Y:S05]  /*5330*/  BSYNC.RECONVERGENT B0 ;  /* 0x0000000000007941 */ /* 0x000fea0003800200 */
.L_x_1791:
[----:B------:R-:W-:Y:S02]  /*5340*/  SHF.L.U32 R0, R0, 0x15, RZ ;  /* 0x0000001500007819 */ /* 0x000fe400000006ff */
[----:B------:R-:W-:-:S04]  /*5350*/  LEA R2, R2, 0x37800000, 0x17 ;  /* 0x3780000002027811 */ /* 0x000fc800078eb8ff */
[----:B------:R-:W-:-:S05]  /*5360*/  LOP3.LUT R0, R2, R0, R7, 0xfe, !PT ;  /* 0x0000000002007212 */ /* 0x000fca00078efe07 */
[----:B------:R-:W-:-:S04]  /*5370*/  FMUL.FTZ R0, R0, 1 ;  /* 0x3f80000000007820 */ /* 0x000fc80000410000 */
[----:B------:R0:W1:Y:S01]  /*5380*/  F2F.F64.F32 R4, R0 ;  /* 0x0000000000047310 */ /* 0x0000620000201800 */
[----:B------:R-:W-:Y:S05]  /*5390*/  BRA `(.L_x_1774) ;  /* 0x0000000000a47947 */ /* 0x000fea0003800000 */
.L_x_1786:
[----:B------:R-:W-:-:S09]  /*53a0*/  UISETP.NE.AND UP0, UPT, UR4, 0x1c, UPT ;  /* 0x0000001c0400788c */ /* 0x000fd2000bf05270 */
[----:B------:R-:W-:Y:S05]  /*53b0*/  BRA.U !UP0, `(.L_x_1793) ;  /* 0x0000000108947547 */ /* 0x000fea000b800000 */
[----:B------:R-:W-:-:S09]  /*53c0*/  UISETP.NE.AND UP0, UPT, UR4, 0x1d, UPT ;  /* 0x0000001d0400788c */ /* 0x000fd2000bf05270 */
[----:B------:R-:W-:Y:S05]  /*53d0*/  BRA.U !UP0, `(.L_x_1794) ;  /* 0x0000000108807547 */ /* 0x000fea000b800000 */
[----:B------:R-:W-:-:S09]  /*53e0*/  UISETP.NE.AND UP0, UPT, UR4, 0x2c, UPT ;  /* 0x0000002c0400788c */ /* 0x000fd2000bf05270 */
[----:B------:R-:W-:Y:S05]  /*53f0*/  BRA.U UP0, `(.L_x_1773) ;  /* 0x0000000100307547 */ /* 0x000fea000b800000 */
[----:B------:R-:W2:Y:S01]  /*5400*/  LDG.E.U8 R0, desc[UR36][R2.64] ;  /* 0x0000002402007981 */ /* 0x000ea2000c1e1100 */
[----:B------:R-:W-:Y:S02]  /*5410*/  HFMA2 R5, -RZ, RZ, 0.5, 0 ;  /* 0x38000000ff057431 */ /* 0x000fe400000001ff */
        /* <DEDUP_REMOVED lines=10> */
.L_x_1773:
        /* <DEDUP_REMOVED lines=8> */
[----:B0-----:R-:W-:Y:S01]  /*5540*/  MOV R4, UR4 ;  /* 0x0000000400047c02 */ /* 0x001fe20008000f00 */
[----:B------:R-:W-:Y:S01]  /*5550*/  IMAD.U32 R5, RZ, RZ, UR5 ;  /* 0x00000005ff057e24 */ /* 0x000fe2000f8e00ff */
[----:B-1----:R-:W-:Y:S01]  /*5560*/  MOV R6, UR6 ;  /* 0x0000000600067c02 */ /* 0x002fe20008000f00 */
[----:B------:R-:W-:Y:S01]  /*5570*/  IMAD.U32 R7, RZ, RZ, UR7 ;  /* 0x00000007ff077e24 */ /* 0x000fe2000f8e00ff */
[----:B---3--:R-:W-:Y:S01]  /*5580*/  MOV R10, UR8 ;  /* 0x00000008000a7c02 */ /* 0x008fe20008000f00 */
[----:B------:R-:W-:-:S07]  /*5590*/  IMAD.U32 R11, RZ, RZ, UR9 ;  /* 0x00000009ff0b7e24 */ /* 0x000fce000f8e00ff */
[----:B------:R-:W-:-:S07]  /*55a0*/  LEPC R20, `(.L_x_1795) ;  /* 0x000000001014794e */ /* 0x000fce0000000000 */
[----:B--2---:R-:W-:Y:S05]  /*55b0*/  CALL.ABS.NOINC R2 ;  /* 0x0000000002007343 */ /* 0x004fea0003c00000 */
.L_x_1795:
[----:B------:R-:W-:Y:S01]  /*55c0*/  CS2R R4, SRZ ;  /* 0x0000000000047805 */ /* 0x000fe2000001ff00 */
[----:B------:R-:W-:Y:S06]  /*55d0*/  BRA `(.L_x_1774) ;  /* 0x0000000000147947 */ /* 0x000fec0003800000 */
.L_x_1794:
[----:B------:R-:W2:Y:S02]  /*55e0*/  LDG.E.64 R4, desc[UR36][R2.64] ;  /* 0x0000002402047981 */ /* 0x000ea4000c1e1b00 */
[----:B--2---:R-:W0:Y:S01]  /*55f0*/  I2F.F64.U64 R4, R4 ;  /* 0x0000000400047312 */ /* 0x004e220000301800 */
[----:B------:R-:W-:Y:S05]  /*5600*/  BRA `(.L_x_1774) ;  /* 0x0000000000087947 */ /* 0x000fea0003800000 */
.L_x_1793:
[----:B------:R-:W2:Y:S02]  /*5610*/  LDG.E R2, desc[UR36][R2.64] ;  /* 0x0000002402027981 */ /* 0x000ea4000c1e1900 */
[----:B--2---:R0:W1:Y:S02]  /*5620*/  I2F.F64.U32 R4, R2 ;  /* 0x0000000200047312 */ /* 0x0040640000201800 */
.L_x_1774:
[----:B------:R-:W-:Y:S05]  /*5630*/  BSYNC.RECONVERGENT B6 ;  /* 0x0000000000067941 */ /* 0x000fea0003800200 */
.L_x_1768:
[----:B------:R-:W3:Y:S01]  /*5640*/  LDCU.64 UR6, c[0x0][0x580] ;  /* 0x0000b000ff0677ac */ /* 0x000ee20008000a00 */
        /* <DEDUP_REMOVED lines=8> */
[----:B---3--:R-:W-:-:S05]  /*56d0*/  IADD3 R2, P2, PT, R16, UR6, RZ ;  /* 0x0000000610027c10 */ /* 0x008fca000ff5e0ff */
        /* <DEDUP_REMOVED lines=13> */
.L_x_1799:
[----:B------:R-:W0:Y:S02]  /*57b0*/  F2I.S64.F64.TRUNC R4, R4 ;  /* 0x0000000400047311 */ /* 0x000e24000030d900 */
[----:B0-----:R-:W-:-:S05]  /*57c0*/  MOV R7, R4 ;  /* 0x0000000400077202 */ /* 0x001fca0000000f00 */
[----:B------:R3:W-:Y:S01]  /*57d0*/  STG.E.U8 desc[UR36][R2.64], R7 ;  /* 0x0000000702007986 */ /* 0x0007e2000c101124 */
[----:B------:R-:W-:Y:S05]  /*57e0*/  BRA `(.L_x_1801) ;  /* 0x0000000c00e07947 */ /* 0x000fea0003800000 */
.L_x_1798:
        /* <DEDUP_REMOVED lines=9> */
.L_x_1803:
[----:B------:R-:W0:Y:S02]  /*5880*/  F2I.F64.TRUNC R5, R4 ;  /* 0x0000000400057311 */ /* 0x000e24000030d100 */
[----:B0-----:R2:W-:Y:S01]  /*5890*/  STG.E desc[UR36][R2.64], R5 ;  /* 0x0000000502007986 */ /* 0x0015e2000c101924 */
[----:B------:R-:W-:Y:S05]  /*58a0*/  BRA `(.L_x_1801) ;  /* 0x0000000c00b07947 */ /* 0x000fea0003800000 */
.L_x_1802:
[----:B------:R-:W0:Y:S02]  /*58b0*/  F2I.F64.TRUNC R5, R4 ;  /* 0x0000000400057311 */ /* 0x000e24000030d100 */
[----:B0-----:R0:W-:Y:S01]  /*58c0*/  STG.E.U16 desc[UR36][R2.64], R5 ;  /* 0x0000000502007986 */ /* 0x0011e2000c101524 */
[----:B------:R-:W-:Y:S05]  /*58d0*/  BRA `(.L_x_1801) ;  /* 0x0000000c00a47947 */ /* 0x000fea0003800000 */
.L_x_1797:
        /* <DEDUP_REMOVED lines=13> */
.L_x_1805:
        /* <DEDUP_REMOVED lines=8> */
.L_x_1804:
        /* <DEDUP_REMOVED lines=14> */
.L_x_1807:
        /* <DEDUP_REMOVED lines=9> */
.L_x_1806:
[----:B------:R0:W-:Y:S01]  /*5ba0*/  STG.E.64 desc[UR36][R2.64], R4 ;  /* 0x0000000402007986 */ /* 0x0001e2000c101b24 */
[----:B------:R-:W-:Y:S05]  /*5bb0*/  BRA `(.L_x_1801) ;  /* 0x0000000800ec7947 */ /* 0x000fea0003800000 */
.L_x_1796:
        /* <DEDUP_REMOVED lines=13> */
.L_x_1811:
[----:B------:R-:W-:Y:S01]  /*5c90*/  UMOV UR4, 0xf0000000 ;  /* 0xf000000000047882 */ /* 0x000fe20000000000 */
[----:B------:R-:W-:Y:S01]  /*5ca0*/  UMOV UR5, 0x380fffff ;  /* 0x380fffff00057882 */ /* 0x000fe20000000000 */
[----:B------:R-:W0:Y:S01]  /*5cb0*/  F2F.F32.F64 R7, R4 ;  /* 0x0000000400077310 */ /* 0x000e220000301000 */
        /* <DEDUP_REMOVED lines=19> */
.L_x_1814:
[----:B------:R-:W-:-:S04]  /*5df0*/  SHF.R.U32.HI R5, RZ, 0x18, R7 ;  /* 0x00000018ff057819 */ /* 0x000fc80000011607 */
[----:B------:R-:W-:-:S07]  /*5e00*/  LOP3.LUT R0, R0, 0x80, R5, 0xf8, !PT ;  /* 0x0000008000007812 */ /* 0x000fce00078ef805 */
.L_x_1813:
[----:B------:R-:W-:Y:S05]  /*5e10*/  BSYNC.RECONVERGENT B0 ;  /* 0x0000000000007941 */ /* 0x000fea0003800200 */
.L_x_1812:
[----:B------:R0:W-:Y:S01]  /*5e20*/  STG.E.U8 desc[UR36][R2.64], R0 ;  /* 0x0000000002007986 */ /* 0x0001e2000c101124 */
[----:B------:R-:W-:Y:S05]  /*5e30*/  BRA `(.L_x_1801) ;  /* 0x00000008004c7947 */ /* 0x000fea0003800000 */
.L_x_1810:
        /* <DEDUP_REMOVED lines=22> */
.L_x_1817:
[----:B------:R-:W-:-:S04]  /*5fa0*/  SHF.R.U32.HI R5, RZ, 0x18, R7 ;  /* 0x00000018ff057819 */ /* 0x000fc80000011607 */
[----:B------:R-:W-:-:S07]  /*5fb0*/  LOP3.LUT R0, R0, 0x80, R5, 0xf8, !PT ;  /* 0x0000008000007812 */ /* 0x000fce00078ef805 */
.L_x_1816:
[----:B------:R-:W-:Y:S05]  /*5fc0*/  BSYNC.RECONVERGENT B0 ;  /* 0x0000000000007941 */ /* 0x000fea0003800200 */
.L_x_1815:
[----:B------:R0:W-:Y:S01]  /*5fd0*/  STG.E.U8 desc[UR36][R2.64], R0 ;  /* 0x0000000002007986 */ /* 0x0001e2000c101124 */
[----:B------:R-:W-:Y:S05]  /*5fe0*/  BRA `(.L_x_1801) ;  /* 0x0000000400e07947 */ /* 0x000fea0003800000 */
.L_x_1809:
        /* <DEDUP_REMOVED lines=26> */
.L_x_1819:
[----:B------:R-:W0:Y:S02]  /*6190*/  F2I.U64.F64.TRUNC R4, R4 ;  /* 0x0000000400047311 */ /* 0x000e24000030d800 */
[----:B0-----:R0:W-:Y:S01]  /*61a0*/  STG.E.64 desc[UR36][R2.64], R4 ;  /* 0x0000000402007986 */ /* 0x0011e2000c101b24 */
[----:B------:R-:W-:Y:S05]  /*61b0*/  BRA `(.L_x_1801) ;  /* 0x00000004006c7947 */ /* 0x000fea0003800000 */
.L_x_1818:
[----:B------:R-:W0:Y:S02]  /*61c0*/  F2I.U32.F64.TRUNC R5, R4 ;  /* 0x0000000400057311 */ /* 0x000e24000030d000 */
[----:B0-----:R0:W-:Y:S01]  /*61d0*/  STG.E desc[UR36][R2.64], R5 ;  /* 0x0000000502007986 */ /* 0x0011e2000c101924 */
[----:B------:R-:W-:Y:S05]  /*61e0*/  BRA `(.L_x_1801) ;  /* 0x0000000400607947 */ /* 0x000fea0003800000 */
.L_x_1808:
        /* <DEDUP_REMOVED lines=10> */
.L_x_1821:
[----:B------:R-:W-:-:S05]  /*6290*/  CS2R R6, SRZ ;  /* 0x0000000000067805 */ /* 0x000fca000001ff00 */
[----:B------:R0:W-:Y:S01]  /*62a0*/  STG.E.128 desc[UR36][R2.64], R4 ;  /* 0x0000000402007986 */ /* 0x0001e2000c101d24 */
[----:B------:R-:W-:Y:S05]  /*62b0*/  BRA `(.L_x_1801) ;  /* 0x00000004002c7947 */ /* 0x000fea0003800000 */
.L_x_1820:
[----:B------:R-:W-:-:S09]  /*62c0*/  UISETP.NE.AND UP0, UPT, UR4, 0xf, UPT ;  /* 0x0000000f0400788c */ /* 0x000fd2000bf05270 */
[----:B------:R-:W-:Y:S05]  /*62d0*/  BRA.U !UP0, `(.L_x_1822) ;  /* 0x0000000508087547 */ /* 0x000fea000b800000 */
[----:B------:R-:W-:-:S09]  /*62e0*/  UISETP.NE.AND UP0, UPT, UR4, 0x17, UPT ;  /* 0x000000170400788c */ /* 0x000fd2000bf05270 */
[----:B------:R-:W-:Y:S05]  /*62f0*/  BRA.U !UP0, `(.L_x_1823) ;  /* 0x0000000108a07547 */ /* 0x000fea000b800000 */
[----:B------:R-:W-:-:S09]  /*6300*/  UISETP.NE.AND UP0, UPT, UR4, 0x18, UPT ;  /* 0x000000180400788c */ /* 0x000fd2000bf05270 */
[----:B------:R-:W-:Y:S05]  /*6310*/  BRA.U !UP0, `(.L_x_1824) ;  /* 0x0000000108447547 */ /* 0x000fea000b800000 */
.L_x_1800:
        /* <DEDUP_REMOVED lines=16> */
.L_x_1825:
[----:B------:R-:W-:Y:S05]  /*6420*/  BRA `(.L_x_1801) ;  /* 0x0000000000d07947 */ /* 0x000fea0003800000 */
.L_x_1824:
        /* <DEDUP_REMOVED lines=17> */
.L_x_1827:
[----:B------:R-:W-:Y:S05]  /*6540*/  BSYNC.RECONVERGENT B0 ;  /* 0x0000000000007941 */ /* 0x000fea0003800200 */
.L_x_1826:
[----:B------:R-:W-:-:S05]  /*6550*/  LOP3.LUT R7, R0, 0x80, R7, 0xf8, !PT ;  /* 0x0000008000077812 */ /* 0x000fca00078ef807 */
[----:B------:R0:W-:Y:S01]  /*6560*/  STG.E.U8 desc[UR36][R2.64], R7 ;  /* 0x0000000702007986 */ /* 0x0001e2000c101124 */
[----:B------:R-:W-:Y:S05]  /*6570*/  BRA `(.L_x_1801) ;  /* 0x00000000007c7947 */ /* 0x000fea0003800000 */
.L_x_1823:
        /* <DEDUP_REMOVED lines=16> */
.L_x_1829:
[----:B------:R-:W-:Y:S02]  /*6680*/  ISETP.GT.U32.AND P0, PT, R6, 0x7f800000, PT ;  /* 0x7f8000000600780c */ /* 0x000fe40003f04070 */
[----:B------:R-:W-:-:S04]  /*6690*/  MOV R0, 0x7f ;  /* 0x0000007f00007802 */ /* 0x000fc80000000f00 */
[----:B------:R-:W-:-:S07]  /*66a0*/  SEL R0, R0, 0x7c, P0 ;  /* 0x0000007c00007807 */ /* 0x000fce0000000000 */
.L_x_1830:
[----:B------:R-:W-:Y:S05]  /*66b0*/  BSYNC.RECONVERGENT B0 ;  /* 0x0000000000007941 */ /* 0x000fea0003800200 */
.L_x_1828:
[----:B------:R-:W-:-:S04]  /*66c0*/  SHF.R.U32.HI R5, RZ, 0x18, R7 ;  /* 0x00000018ff057819 */ /* 0x000fc80000011607 */
[----:B------:R-:W-:-:S05]  /*66d0*/  LOP3.LUT R5, R0, 0x80, R5, 0xf8, !PT ;  /* 0x0000008000057812 */ /* 0x000fca00078ef805 */
[----:B------:R0:W-:Y:S01]  /*66e0*/  STG.E.U8 desc[UR36][R2.64], R5 ;  /* 0x0000000502007986 */ /* 0x0001e2000c101124 */
[----:B------:R-:W-:Y:S05]  /*66f0*/  BRA `(.L_x_1801) ;  /* 0x00000000001c7947 */ /* 0x000fea0003800000 */
.L_x_1822:
[----:B------:R-:W-:Y:S01]  /*6700*/  UMOV UR4, 0xf0000000 ;  /* 0xf000000000047882 */ /* 0x000fe20000000000 */
[----:B------:R-:W-:Y:S01]  /*6710*/  UMOV UR5, 0x380fffff ;  /* 0x380fffff00057882 */ /* 0x000fe20000000000 */
[----:B------:R-:W0:Y:S01]  /*6720*/  F2F.F32.F64 R0, R4 ;  /* 0x0000000400007310 */ /* 0x000e220000301000 */
[----:B------:R-:W-:-:S14]  /*6730*/  DSETP.GEU.AND P0, PT, |R4|, UR4, PT ;  /* 0x0000000404007e2a */ /* 0x000fdc000bf0e200 */
[----:B0-----:R-:W-:-:S05]  /*6740*/  @!P0 FMUL R0, R0, 1.175494350822287508e-38 ;  /* 0x0080000000008820 */ /* 0x001fca0000400000 */
[----:B------:R-:W-:-:S05]  /*6750*/  F2FP.BF16.F32.PACK_AB R0, RZ, R0 ;  /* 0x00000000ff00723e */ /* 0x000fca00000010ff */
[----:B------:R0:W-:Y:S02]  /*6760*/  STG.E.U16 desc[UR36][R2.64], R0 ;  /* 0x0000000002007986 */ /* 0x0001e4000c101524 */
.L_x_1801:
[----:B------:R-:W-:-:S07]  /*6770*/  VIADD R17, R17, 0x80 ;  /* 0x0000008011117836 */ /* 0x000fce0000000000 */
.L_x_1766:
[----:B------:R-:W-:Y:S05]  /*6780*/  BSYNC.RECONVERGENT B7 ;  /* 0x0000000000077941 */ /* 0x000fea0003800200 */
.L_x_1765:
[----:B------:R-:W5:Y:S01]  /*6790*/  LDCU UR4, c[0x0][0x380] ;  /* 0x00007000ff0477ac */ /* 0x000f620008000800 */
[----:B------:R-:W-:Y:S01]  /*67a0*/  BSSY.RECONVERGENT B7, `(.L_x_1831) ;  /* 0x0000334000077945 */ /* 0x000fe20003800200 */
[----:B-----5:R-:W-:-:S13]  /*67b0*/  ISETP.GE.AND P0, PT, R17, UR4, PT ;  /* 0x0000000411007c0c */ /* 0x020fda000bf06270 */
[----:B------:R-:W-:Y:S05]  /*67c0*/  @P0 BRA `(.L_x_1832) ;  /* 0x0000003000c40947 */ /* 0x000fea0003800000 */
        /* <DEDUP_REMOVED lines=303> */
.L_x_1833:
        /* <DEDUP_REMOVED lines=18> */
.L_x_1838:
[----:B------:R-:W2:Y:S02]  /*7be0*/  LDG.E.U8 R2, desc[UR36][R2.64] ;  /* 0x0000002402027981 */ /* 0x000ea4000c1e1100 */
[----:B--2---:R0:W1:Y:S01]  /*7bf0*/  I2F.F64.U16 R4, R2 ;  /* 0x0000000200047312 */ /* 0x0040620000101800 */
[----:B------:R-:W-:Y:S05]  /*7c00*/  BRA `(.L_x_1840) ;  /* 0x0000000c00607947 */ /* 0x000fea0003800000 */
.L_x_1837:
[----:B------:R-:W-:-:S09]  /*7c10*/  UISETP.NE.AND UP0, UPT, UR4, 0x2, UPT ;  /* 0x000000020400788c */ /* 0x000fd2000bf05270 */
[----:B------:R-:W-:Y:S05]  /*7c20*/  BRA.U !UP0, `(.L_x_1841) ;  /* 0x0000000108287547 */ /* 0x000fea000b800000 */
[----:B------:R-:W-:-:S09]  /*7c30*/  UISETP.NE.AND UP0, UPT, UR4, 0x3, UPT ;  /* 0x000000030400788c */ /* 0x000fd2000bf05270 */
[----:B------:R-:W-:Y:S05]  /*7c40*/  BRA.U !UP0, `(.L_x_1842) ;  /* 0x0000000108147547 */ /* 0x000fea000b800000 */
[----:B------:R-:W-:-:S09]  /*7c50*/  UISETP.NE.AND UP0, UPT, UR4, 0x4, UPT ;  /* 0x000000040400788c */ /* 0x000fd2000bf05270 */
[----:B------:R-:W-:Y:S05]  /*7c60*/  BRA.U UP0, `(.L_x_1839) ;  /* 0x0000000900ec7547 */ /* 0x000fea000b800000 */
[----:B------:R-:W2:Y:S02]  /*7c70*/  LDG.E.64 R4, desc[UR36][R2.64] ;  /* 0x0000002402047981 */ /* 0x000ea4000c1e1b00 */
[----:B--2---:R-:W2:Y:S01]  /*7c80*/  I2F.F64.S64 R4, R4 ;  /* 0x0000000400047312 */ /* 0x004ea20000301c00 */
[----:B------:R-:W-:Y:S05]  /*7c90*/  BRA `(.L_x_1840) ;  /* 0x0000000c003c7947 */ /* 0x000fea0003800000 */
.L_x_1842:
[----:B------:R-:W2:Y:S02]  /*7ca0*/  LDG.E R2, desc[UR36][R2.64] ;  /* 0x0000002402027981 */ /* 0x000ea4000c1e1900 */
[----:B--2---:R3:W4:Y:S01]  /*7cb0*/  I2F.F64 R4, R2 ;  /* 0x0000000200047312 */ /* 0x0047220000201c00 */
[----:B------:R-:W-:Y:S05]  /*7cc0*/  BRA `(.L_x_1840) ;  /* 0x0000000c00307947 */ /* 0x000fea0003800000 */
.L_x_1841:
[----:B------:R-:W2:Y:S02]  /*7cd0*/  LDG.E.U16 R2, desc[UR36][R2.64] ;  /* 0x0000002402027981 */ /* 0x000ea4000c1e1500 */
[----:B--2---:R0:W1:Y:S01]  /*7ce0*/  I2F.F64.S16 R4, R2 ;  /* 0x0000000200047312 */ /* 0x0040620000101c00 */
[----:B------:R-:W-:Y:S05]  /*7cf0*/  BRA `(.L_x_1840) ;  /* 0x0000000c00247947 */ /* 0x000fea0003800000 */
.L_x_1836:
        /* <DEDUP_REMOVED lines=10> */
.L_x_1844:
[----:B------:R-:W2:Y:S02]  /*7da0*/  LDG.E.U16 R0, desc[UR36][R2.64] ;  /* 0x0000002402007981 */ /* 0x000ea4000c1e1500 */
[----:B--2---:R-:W-:-:S05]  /*7db0*/  HADD2.F32 R0, -RZ, R0.H0_H0 ;  /* 0x20000000ff007230 */ /* 0x004fca0000004100 */
[----:B------:R-:W-:-:S04]  /*7dc0*/  FMUL.FTZ R0, R0, 1 ;  /* 0x3f80000000007820 */ /* 0x000fc80000410000 */
[----:B------:R0:W1:Y:S01]  /*7dd0*/  F2F.F64.F32 R4, R0 ;  /* 0x0000000000047310 */ /* 0x0000620000201800 */
[----:B------:R-:W-:Y:S05]  /*7de0*/  BRA `(.L_x_1840) ;  /* 0x0000000800e87947 */ /* 0x000fea0003800000 */
.L_x_1843:
        /* <DEDUP_REMOVED lines=10> */
.L_x_1846:
[----:B------:R-:W2:Y:S02]  /*7e90*/  LDG.E.U16 R2, desc[UR36][R2.64] ;  /* 0x0000002402027981 */ /* 0x000ea4000c1e1500 */
[----:B--2---:R-:W-:-:S05]  /*7ea0*/  HADD2.F32 R0, -RZ, R2.H0_H0 ;  /* 0x20000002ff007230 */ /* 0x004fca0000004100 */
[----:B------:R-:W-:-:S04]  /*7eb0*/  FMUL.FTZ R0, R0, 1 ;  /* 0x3f80000000007820 */ /* 0x000fc80000410000 */
[----:B------:R0:W1:Y:S01]  /*7ec0*/  F2F.F64.F32 R4, R0 ;  /* 0x0000000000047310 */ /* 0x0000620000201800 */
[----:B------:R-:W-:Y:S05]  /*7ed0*/  BRA `(.L_x_1840) ;  /* 0x0000000800ac7947 */ /* 0x000fea0003800000 */
.L_x_1845:
[----:B------:R0:W5:Y:S01]  /*7ee0*/  LDG.E.64 R4, desc[UR36][R2.64] ;  /* 0x0000002402047981 */ /* 0x000162000c1e1b00 */
[----:B------:R-:W-:Y:S05]  /*7ef0*/  BRA `(.L_x_1840) ;  /* 0x0000000800a47947 */ /* 0x000fea0003800000 */
.L_x_1835:
        /* <DEDUP_REMOVED lines=13> */
.L_x_1849:
[----:B------:R0:W5:Y:S01]  /*7fd0*/  LDG.E.64 R4, desc[UR36][R2.64] ;  /* 0x0000002402047981 */ /* 0x000162000c1e1b00 */
[----:B------:R-:W-:Y:S05]  /*7fe0*/  BRA `(.L_x_1840) ;  /* 0x0000000800687947 */ /* 0x000fea0003800000 */
.L_x_1848:
        /* <DEDUP_REMOVED lines=23> */
[----:B------:R-:W-:-:S05]  /*8160*/  LOP3.LUT R5, R5, 0x80000000, R0, 0xf8, !PT ;  /* 0x8000000005057812 */ /* 0x000fca00078ef800 */
[----:B------:R-:W-:-:S06]  /*8170*/  FMUL.FTZ R5, R5, 1 ;  /* 0x3f80000005057820 */ /* 0x000fcc0000410000 */
[----:B------:R-:W0:Y:S01]  /*8180*/  F2F.F64.F32 R4, R5 ;  /* 0x0000000500047310 */ /* 0x000e220000201800 */
[----:B------:R-:W-:Y:S05]  /*8190*/  BRA `(.L_x_1840) ;  /* 0x0000000400fc7947 */ /* 0x000fea0003800000 */
.L_x_1851:
        /* <DEDUP_REMOVED lines=14> */
.L_x_1850:
[----:B------:R-:W2:Y:S02]  /*8280*/  LDG.E.U16 R0, desc[UR36][R2.64] ;  /* 0x0000002402007981 */ /* 0x000ea4000c1e1500 */
[----:B--2---:R-:W-:-:S04]  /*8290*/  IMAD.U32 R0, R0, 0x10000, RZ ;  /* 0x0001000000007824 */ /* 0x004fc800078e00ff */
[----:B------:R-:W-:-:S04]  /*82a0*/  FMUL.FTZ R0, R0, 1 ;  /* 0x3f80000000007820 */ /* 0x000fc80000410000 */
[----:B------:R0:W1:Y:S01]  /*82b0*/  F2F.F64.F32 R4, R0 ;  /* 0x0000000000047310 */ /* 0x0000620000201800 */
[----:B------:R-:W-:Y:S05]  /*82c0*/  BRA `(.L_x_1840) ;  /* 0x0000000400b07947 */ /* 0x000fea0003800000 */
.L_x_1847:
        /* <DEDUP_REMOVED lines=11> */
.L_x_1854:
        /* <DEDUP_REMOVED lines=21> */
.L_x_1856:
[----:B------:R-:W-:Y:S05]  /*84d0*/  BSYNC.RECONVERGENT B0 ;  /* 0x0000000000007941 */ /* 0x000fea0003800200 */
.L_x_1855:
[----:B------:R-:W-:Y:S02]  /*84e0*/  SHF.L.U32 R0, R0, 0x14, RZ ;  /* 0x0000001400007819 */ /* 0x000fe400000006ff */
[----:B------:R-:W-:-:S04]  /*84f0*/  LEA R2, R2, 0x3b800000, 0x17 ;  /* 0x3b80000002027811 */ /* 0x000fc800078eb8ff */
[----:B------:R-:W-:-:S05]  /*8500*/  LOP3.LUT R0, R2, R0, R7, 0xfe, !PT ;  /* 0x0000000002007212 */ /* 0x000fca00078efe07 */
[----:B------:R-:W-:-:S04]  /*8510*/  FMUL.FTZ R0, R0, 1 ;  /* 0x3f80000000007820 */ /* 0x000fc80000410000 */
[----:B------:R0:W1:Y:S01]  /*8520*/  F2F.F64.F32 R4, R0 ;  /* 0x0000000000047310 */ /* 0x0000620000201800 */
[----:B------:R-:W-:Y:S05]  /*8530*/  BRA `(.L_x_1840) ;  /* 0x0000000400147947 */ /* 0x000fea0003800000 */
.L_x_1853:
        /* <DEDUP_REMOVED lines=21> */
.L_x_1858:
[----:B------:R-:W-:Y:S05]  /*8690*/  BSYNC.RECONVERGENT B0 ;  /* 0x0000000000007941 */ /* 0x000fea0003800200 */
.L_x_1857:
[----:B------:R-:W-:Y:S01]  /*86a0*/  IMAD.SHL.U32 R0, R0, 0x200000, RZ ;  /* 0x0020000000007824 */ /* 0x000fe200078e00ff */
[----:B------:R-:W-:-:S04]  /*86b0*/  LEA R2, R2, 0x37800000, 0x17 ;  /* 0x3780000002027811 */ /* 0x000fc800078eb8ff */
[----:B------:R-:W-:-:S05]  /*86c0*/  LOP3.LUT R0, R2, R0, R7, 0xfe, !PT ;  /* 0x0000000002007212 */ /* 0x000fca00078efe07 */
[----:B------:R-:W-:-:S04]  /*86d0*/  FMUL.FTZ R0, R0, 1 ;  /* 0x3f80000000007820 */ /* 0x000fc80000410000 */
[----:B------:R0:W1:Y:S01]  /*86e0*/  F2F.F64.F32 R4, R0 ;  /* 0x0000000000047310 */ /* 0x0000620000201800 */
[----:B------:R-:W-:Y:S05]  /*86f0*/  BRA `(.L_x_1840) ;  /* 0x0000000000a47947 */ /* 0x000fea0003800000 */
.L_x_1852:
[----:B------:R-:W-:-:S09]  /*8700*/  UISETP.NE.AND UP0, UPT, UR4, 0x1c, UPT ;  /* 0x0000001c0400788c */ /* 0x000fd2000bf05270 */
[----:B------:R-:W-:Y:S05]  /*8710*/  BRA.U !UP0, `(.L_x_1859) ;  /* 0x0000000108947547 */ /* 0x000fea000b800000 */
[----:B------:R-:W-:-:S09]  /*8720*/  UISETP.NE.AND UP0, UPT, UR4, 0x1d, UPT ;  /* 0x0000001d0400788c */ /* 0x000fd2000bf05270 */
[----:B------:R-:W-:Y:S05]  /*8730*/  BRA.U !UP0, `(.L_x_1860) ;  /* 0x0000000108807547 */ /* 0x000fea000b800000 */
[----:B------:R-:W-:-:S09]  /*8740*/  UISETP.NE.AND UP0, UPT, UR4, 0x2c, UPT ;  /* 0x0000002c0400788c */ /* 0x000fd2000bf05270 */
[----:B------:R-:W-:Y:S05]  /*8750*/  BRA.U UP0, `(.L_x_1839) ;  /* 0x0000000100307547 */ /* 0x000fea000b800000 */
[----:B------:R-:W2:Y:S01]  /*8760*/  LDG.E.U8 R0, desc[UR36][R2.64] ;  /* 0x0000002402007981 */ /* 0x000ea2000c1e1100 */
[----:B------:R-:W-:Y:S02]  /*8770*/  HFMA2 R4, -RZ, RZ, 0, 0 ;  /* 0x00000000ff047431 */ /* 0x000fe400000001ff */
        /* <DEDUP_REMOVED lines=10> */
.L_x_1839:
        /* <DEDUP_REMOVED lines=16> */
.L_x_1861:
[----:B------:R-:W-:Y:S01]  /*8920*/  CS2R R4, SRZ ;  /* 0x0000000000047805 */ /* 0x000fe2000001ff00 */
[----:B------:R-:W-:Y:S06]  /*8930*/  BRA `(.L_x_1840) ;  /* 0x0000000000147947 */ /* 0x000fec0003800000 */
.L_x_1860:
[----:B------:R-:W2:Y:S02]  /*8940*/  LDG.E.64 R4, desc[UR36][R2.64] ;  /* 0x0000002402047981 */ /* 0x000ea4000c1e1b00 */
[----:B--2---:R-:W0:Y:S01]  /*8950*/  I2F.F64.U64 R4, R4 ;  /* 0x0000000400047312 */ /* 0x004e220000301800 */
[----:B------:R-:W-:Y:S05]  /*8960*/  BRA `(.L_x_1840) ;  /* 0x0000000000087947 */ /* 0x000fea0003800000 */
.L_x_1859:
[----:B------:R-:W2:Y:S02]  /*8970*/  LDG.E R2, desc[UR36][R2.64] ;  /* 0x0000002402027981 */ /* 0x000ea4000c1e1900 */
[----:B--2---:R0:W1:Y:S02]  /*8980*/  I2F.F64.U32 R4, R2 ;  /* 0x0000000200047312 */ /* 0x0040640000201800 */
.L_x_1840:
[----:B------:R-:W-:Y:S05]  /*8990*/  BSYNC.RECONVERGENT B6 ;  /* 0x0000000000067941 */ /* 0x000fea0003800200 */
.L_x_1834:
        /* <DEDUP_REMOVED lines=9> */
[----:B---3--:R-:W-:-:S04]  /*8a30*/  IADD3 R2, P2, PT, R16, UR6, RZ ;  /* 0x0000000610027c10 */ /* 0x008fc8000ff5e0ff */
        /* <DEDUP_REMOVED lines=13> */
.L_x_1865:
[----:B------:R-:W0:Y:S02]  /*8b10*/  F2I.S64.F64.TRUNC R4, R4 ;  /* 0x0000000400047311 */ /* 0x000e24000030d900 */
[----:B0-----:R-:W-:-:S05]  /*8b20*/  IMAD.MOV.U32 R7, RZ, RZ, R4 ;  /* 0x000000ffff077224 */ /* 0x001fca00078e0004 */
[----:B------:R0:W-:Y:S01]  /*8b30*/  STG.E.U8 desc[UR36][R2.64], R7 ;  /* 0x0000000702007986 */ /* 0x0001e2000c101124 */
[----:B------:R-:W-:Y:S05]  /*8b40*/  BRA `(.L_x_1867) ;  /* 0x0000000c00e07947 */ /* 0x000fea0003800000 */
.L_x_1864:
        /* <DEDUP_REMOVED lines=9> */
.L_x_1869:
[----:B------:R-:W0:Y:S02]  /*8be0*/  F2I.F64.TRUNC R5, R4 ;  /* 0x0000000400057311 */ /* 0x000e24000030d100 */
[----:B0-----:R0:W-:Y:S01]  /*8bf0*/  STG.E desc[UR36][R2.64], R5 ;  /* 0x0000000502007986 */ /* 0x0011e2000c101924 */
[----:B------:R-:W-:Y:S05]  /*8c00*/  BRA `(.L_x_1867) ;  /* 0x0000000c00b07947 */ /* 0x000fea0003800000 */
.L_x_1868:
[----:B------:R-:W0:Y:S02]  /*8c10*/  F2I.F64.TRUNC R5, R4 ;  /* 0x0000000400057311 */ /* 0x000e24000030d100 */
[----:B0-----:R0:W-:Y:S01]  /*8c20*/  STG.E.U16 desc[UR36][R2.64], R5 ;  /* 0x0000000502007986 */ /* 0x0011e2000c101524 */
[----:B------:R-:W-:Y:S05]  /*8c30*/  BRA `(.L_x_1867) ;  /* 0x0000000c00a47947 */ /* 0x000fea0003800000 */
.L_x_1863:
        /* <DEDUP_REMOVED lines=13> */
.L_x_1871:
        /* <DEDUP_REMOVED lines=8> */
.L_x_1870:
        /* <DEDUP_REMOVED lines=10> */
[----:B------:R-:W-:-:S13]  /*8e30*/  MOV R7, RZ ;  /* 0x000000ff00077202 */ /* 0x000fda0000000f00 */
[----:B0-----:R-:W-:-:S05]  /*8e40*/  @!P0 FMUL R6, R6, 1.175494350822287508e-38 ;  /* 0x0080000006068820 */ /* 0x001fca0000400000 */
[----:B------:R0:W-:Y:S01]  /*8e50*/  STG.E.64 desc[UR36][R2.64], R6 ;  /* 0x0000000602007986 */ /* 0x0001e2000c101b24 */
[----:B------:R-:W-:Y:S05]  /*8e60*/  BRA `(.L_x_1867) ;  /* 0x0000000c00187947 */ /* 0x000fea0003800000 */
.L_x_1873:
        /* <DEDUP_REMOVED lines=9> */
.L_x_1872:
[----:B------:R0:W-:Y:S01]  /*8f00*/  STG.E.64 desc[UR36][R2.64], R4 ;  /* 0x0000000402007986 */ /* 0x0001e2000c101b24 */
[----:B------:R-:W-:Y:S05]  /*8f10*/  BRA `(.L_x_1867) ;  /* 0x0000000800ec7947 */ /* 0x000fea0003800000 */
.L_x_1862:
        /* <DEDUP_REMOVED lines=13> */
.L_x_1877:
        /* <DEDUP_REMOVED lines=21> */
[----:B------:R-:W-:-:S07]  /*9140*/  MOV R0, R4 ;  /* 0x0000000400007202 */ /* 0x000fce0000000f00 */
.L_x_1880:
[----:B------:R-:W-:-:S04]  /*9150*/  SHF.R.U32.HI R5, RZ, 0x18, R7 ;  /* 0x00000018ff057819 */ /* 0x000fc80000011607 */
[----:B------:R-:W-:-:S07]  /*9160*/  LOP3.LUT R0, R0, 0x80, R5, 0xf8, !PT ;  /* 0x0000008000007812 */ /* 0x000fce00078ef805 */
.L_x_1879:
[----:B------:R-:W-:Y:S05]  /*9170*/  BSYNC.RECONVERGENT B0 ;  /* 0x0000000000007941 */ /* 0x000fea0003800200 */
.L_x_1878:
[----:B------:R3:W-:Y:S01]  /*9180*/  STG.E.U8 desc[UR36][R2.64], R0 ;  /* 0x0000000002007986 */ /* 0x0007e2000c101124 */
[----:B------:R-:W-:Y:S05]  /*9190*/  BRA `(.L_x_1867) ;  /* 0x00000008004c7947 */ /* 0x000fea0003800000 */
.L_x_1876:
        /* <DEDUP_REMOVED lines=22> */
.L_x_1883:
[----:B------:R-:W-:-:S04]  /*9300*/  SHF.R.U32.HI R5, RZ, 0x18, R7 ;  /* 0x00000018ff057819 */ /* 0x000fc80000011607 */
[----:B------:R-:W-:-:S07]  /*9310*/  LOP3.LUT R0, R0, 0x80, R5, 0xf8, !PT ;  /* 0x0000008000007812 */ /* 0x000fce00078ef805 */
.L_x_1882:
[----:B------:R-:W-:Y:S05]  /*9320*/  BSYNC.RECONVERGENT B0 ;  /* 0x0000000000007941 */ /* 0x000fea0003800200 */
.L_x_1881:
[----:B------:R0:W-:Y:S01]  /*9330*/  STG.E.U8 desc[UR36][R2.64], R0 ;  /* 0x0000000002007986 */ /* 0x0001e2000c101124 */
[----:B------:R-:W-:Y:S05]  /*9340*/  BRA `(.L_x_1867) ;  /* 0x0000000400e07947 */ /* 0x000fea0003800000 */
.L_x_1875:
        /* <DEDUP_REMOVED lines=10> */
[----:B0-----:R-:W-:-:S13]  /*93f0*/  IMAD.MOV.U32 R5, RZ, RZ, 0xff ;  /* 0x000000ffff057424 */ /* 0x001fda00078e00ff */
[----:B-1----:R-:W-:-:S05]  /*9400*/  @!P0 FMUL R8, R8, 1.175494350822287508e-38 ;  /* 0x0080000008088820 */ /* 0x002fca0000400000 */
[----:B------:R-:W-:-:S04]  /*9410*/  SHF.R.U32.HI R6, RZ, 0x17, R8 ;  /* 0x00000017ff067819 */ /* 0x000fc80000011608 */
        /* <DEDUP_REMOVED lines=9> */
[----:B------:R-:W-:-:S05]  /*94b0*/  @!P0 IMAD.MOV R0, RZ, RZ, R6 ;  /* 0x000000ffff008224 */ /* 0x000fca00078e0206 */
[----:B------:R-:W-:-:S05]  /*94c0*/  @P1 MOV R5, R0 ;  /* 0x0000000000051202 */ /* 0x000fca0000000f00 */
[----:B------:R2:W-:Y:S01]  /*94d0*/  STG.E.U8 desc[UR36][R2.64], R5 ;  /* 0x0000000502007986 */ /* 0x0005e2000c101124 */
[----:B------:R-:W-:Y:S05]  /*94e0*/  BRA `(.L_x_1867) ;  /* 0x0000000400787947 */ /* 0x000fea0003800000 */
.L_x_1885:
[----:B------:R-:W0:Y:S02]  /*94f0*/  F2I.U64.F64.TRUNC R4, R4 ;  /* 0x0000000400047311 */ /* 0x000e24000030d800 */
[----:B0-----:R1:W-:Y:S01]  /*9500*/  STG.E.64 desc[UR36][R2.64], R4 ;  /* 0x0000000402007986 */ /* 0x0013e2000c101b24 */
[----:B------:R-:W-:Y:S05]  /*9510*/  BRA `(.L_x_1867) ;  /* 0x00000004006c7947 */ /* 0x000fea0003800000 */
.L_x_1884:
[----:B------:R-:W0:Y:S02]  /*9520*/  F2I.U32.F64.TRUNC R5, R4 ;  /* 0x0000000400057311 */ /* 0x000e24000030d000 */
[----:B0-----:R0:W-:Y:S01]  /*9530*/  STG.E desc[UR36][R2.64], R5 ;  /* 0x0000000502007986 */ /* 0x0011e2000c101924 */
[----:B------:R-:W-:Y:S05]  /*9540*/  BRA `(.L_x_1867) ;  /* 0x0000000400607947 */ /* 0x000fea0003800000 */
.L_x_1874:
        /* <DEDUP_REMOVED lines=10> */
.L_x_1887:
[----:B------:R-:W-:-:S05]  /*95f0*/  CS2R R6, SRZ ;  /* 0x0000000000067805 */ /* 0x000fca000001ff00 */
[----:B------:R0:W-:Y:S01]  /*9600*/  STG.E.128 desc[UR36][R2.64], R4 ;  /* 0x0000000402007986 */ /* 0x0001e2000c101d24 */
[----:B------:R-:W-:Y:S05]  /*9610*/  BRA `(.L_x_1867) ;  /* 0x00000004002c7947 */ /* 0x000fea0003800000 */
.L_x_1886:
[----:B------:R-:W-:-:S09]  /*9620*/  UISETP.NE.AND UP0, UPT, UR4, 0xf, UPT ;  /* 0x0000000f0400788c */ /* 0x000fd2000bf05270 */
[----:B------:R-:W-:Y:S05]  /*9630*/  BRA.U !UP0, `(.L_x_1888) ;  /* 0x0000000508087547 */ /* 0x000fea000b800000 */
[----:B------:R-:W-:-:S09]  /*9640*/  UISETP.NE.AND UP0, UPT, UR4, 0x17, UPT ;  /* 0x000000170400788c */ /* 0x000fd2000bf05270 */
[----:B------:R-:W-:Y:S05]  /*9650*/  BRA.U !UP0, `(.L_x_1889) ;  /* 0x0000000108a07547 */ /* 0x000fea000b800000 */
[----:B------:R-:W-:-:S09]  /*9660*/  UISETP.NE.AND UP0, UPT, UR4, 0x18, UPT ;  /* 0x000000180400788c */ /* 0x000fd2000bf05270 */
[----:B------:R-:W-:Y:S05]  /*9670*/  BRA.U !UP0, `(.L_x_1890) ;  /* 0x0000000108447547 */ /* 0x000fea000b800000 */
.L_x_1866:
        /* <DEDUP_REMOVED lines=16> */
.L_x_1891:
[----:B------:R-:W-:Y:S05]  /*9780*/  BRA `(.L_x_1867) ;  /* 0x0000000000d07947 */ /* 0x000fea0003800000 */
.L_x_1890:
[----:B------:R-:W-:Y:S01]  /*9790*/  UMOV UR4, 0xf0000000 ;  /* 0xf000000000047882 */ /* 0x000fe20000000000 */
[----:B------:R-:W-:Y:S01]  /*97a0*/  UMOV UR5, 0x380fffff ;  /* 0x380fffff00057882 */ /* 0x000fe20000000000 */
[----:B------:R-:W0:Y:S01]  /*97b0*/  F2F.F32.F64 R9, R4 ;  /* 0x0000000400097310 */ /* 0x000e220000301000 */
[----:B------:R-:W-:Y:S01]  /*97c0*/  DSETP.GEU.AND P0, PT, |R4|, UR4, PT ;  /* 0x0000000404007e2a */ /* 0x000fe2000bf0e200 */
[----:B------:R-:W-:Y:S01]  /*97d0*/  BSSY.RECONVERGENT B0, `(.L_x_1892) ;  /* 0x000000d000007945 */ /* 0x000fe20003800200 */
[----:B------:R-:W-:-:S12]  /*97e0*/  MOV R0, 0x7f ;  /* 0x0000007f00007802 */ /* 0x000fd80000000f00 */
        /* <DEDUP_REMOVED lines=11> */
.L_x_1893:
[----:B------:R-:W-:Y:S05]  /*98a0*/  BSYNC.RECONVERGENT B0 ;  /* 0x0000000000007941 */ /* 0x000fea0003800200 */
.L_x_1892:
[----:B------:R-:W-:-:S05]  /*98b0*/  LOP3.LUT R7, R0, 0x80, R7, 0xf8, !PT ;  /* 0x0000008000077812 */ /* 0x000fca00078ef807 */
[----:B------:R0:W-:Y:S01]  /*98c0*/  STG.E.U8 desc[UR36][R2.64], R7 ;  /* 0x0000000702007986 */ /* 0x0001e2000c101124 */
[----:B------:R-:W-:Y:S05]  /*98d0*/  BRA `(.L_x_1867) ;  /* 0x00000000007c7947 */ /* 0x000fea0003800000 */
.L_x_1889:
        /* <DEDUP_REMOVED lines=16> */
.L_x_1895:
[----:B------:R-:W-:Y:S01]  /*99e0*/  IMAD.MOV.U32 R0, RZ, RZ, 0x7f ;  /* 0x0000007fff007424 */ /* 0x000fe200078e00ff */
[----:B------:R-:W-:-:S04]  /*99f0*/  ISETP.GT.U32.AND P0, PT, R6, 0x7f800000, PT ;  /* 0x7f8000000600780c */ /* 0x000fc80003f04070 */
[----:B------:R-:W-:-:S09]  /*9a00*/  SEL R0, R0, 0x7c, P0 ;  /* 0x0000007c00007807 */ /* 0x000fd20000000000 */
.L_x_1896:
[----:B------:R-:W-:Y:S05]  /*9a10*/  BSYNC.RECONVERGENT B0 ;  /* 0x0000000000007941 */ /* 0x000fea0003800200 */
.L_x_1894:
[----:B------:R-:W-:-:S04]  /*9a20*/  SHF.R.U32.HI R5, RZ, 0x18, R7 ;  /* 0x00000018ff057819 */ /* 0x000fc80000011607 */
[----:B------:R-:W-:-:S05]  /*9a30*/  LOP3.LUT R5, R0, 0x80, R5, 0xf8, !PT ;  /* 0x0000008000057812 */ /* 0x000fca00078ef805 */
[----:B------:R0:W-:Y:S01]  /*9a40*/  STG.E.U8 desc[UR36][R2.64], R5 ;  /* 0x0000000502007986 */ /* 0x0001e2000c101124 */
[----:B------:R-:W-:Y:S05]  /*9a50*/  BRA `(.L_x_1867) ;  /* 0x00000000001c7947 */ /* 0x000fea0003800000 */
.L_x_1888:
[----:B------:R-:W-:Y:S01]  /*9a60*/  UMOV UR4, 0xf0000000 ;  /* 0xf000000000047882 */ /* 0x000fe20000000000 */
[----:B------:R-:W-:Y:S01]  /*9a70*/  UMOV UR5, 0x380fffff ;  /* 0x380fffff00057882 */ /* 0x000fe20000000000 */
[----:B------:R-:W0:Y:S01]  /*9a80*/  F2F.F32.F64 R0, R4 ;  /* 0x0000000400007310 */ /* 0x000e220000301000 */
[----:B------:R-:W-:-:S14]  /*9a90*/  DSETP.GEU.AND P0, PT, |R4|, UR4, PT ;  /* 0x0000000404007e2a */ /* 0x000fdc000bf0e200 */
[----:B0-----:R-:W-:-:S05]  /*9aa0*/  @!P0 FMUL R0, R0, 1.175494350822287508e-38 ;  /* 0x0080000000008820 */ /* 0x001fca0000400000 */
[----:B------:R-:W-:-:S05]  /*9ab0*/  F2FP.BF16.F32.PACK_AB R0, RZ, R0 ;  /* 0x00000000ff00723e */ /* 0x000fca00000010ff */
[----:B------:R0:W-:Y:S02]  /*9ac0*/  STG.E.U16 desc[UR36][R2.64], R0 ;  /* 0x0000000002007986 */ /* 0x0001e4000c101524 */
.L_x_1867:
[----:B------:R-:W-:-:S07]  /*9ad0*/  IADD3 R17, PT, PT, R17, 0x80, RZ ;  /* 0x0000008011117810 */ /* 0x000fce0007ffe0ff */
.L_x_1832:
[----:B------:R-:W-:Y:S05]  /*9ae0*/  BSYNC.RECONVERGENT B7 ;  /* 0x0000000000077941 */ /* 0x000fea0003800200 */
.L_x_1831:
[----:B------:R-:W5:Y:S02]  /*9af0*/  LDCU UR4, c[0x0][0x380] ;  /* 0x00007000ff0477ac */ /* 0x000f640008000800 */
[----:B-----5:R-:W-:-:S13]  /*9b00*/  ISETP.GE.AND P0, PT, R17, UR4, PT ;  /* 0x0000000411007c0c */ /* 0x020fda000bf06270 */
[----:B------:R-:W-:Y:S05]  /*9b10*/  @P0 EXIT ;  /* 0x000000000000094d */ /* 0x000fea0003800000 */
[----:B------:R-:W5:Y:S01]  /*9b20*/  LDCU UR4, c[0x0][0x388] ;  /* 0x00007100ff0477ac */ /* 0x000f620008000800 */
[----:B0--34-:R-:W-:Y:S01]  /*9b30*/  IMAD.MOV.U32 R0, RZ, RZ, RZ ;  /* 0x000000ffff007224 */ /* 0x019fe200078e00ff */
[----:B------:R-:W-:Y:S01]  /*9b40*/  MOV R16, RZ ;  /* 0x000000ff00107202 */ /* 0x000fe20000000f00 */
        /* <DEDUP_REMOVED lines=8> */
[----:B------:R-:W-:-:S04]  /*9bd0*/  SHF.R.U32.HI R3, RZ, UR5, R2 ;  /* 0x00000005ff037c19 */ /* 0x000fc80008011602 */
[----:B------:R-:W-:-:S05]  /*9be0*/  IADD3 R0, PT, PT, -R3, RZ, RZ ;  /* 0x000000ff03007210 */ /* 0x000fca0007ffe1ff */
        /* <DEDUP_REMOVED lines=290> */
.L_x_1897:
[----:B------:R-:W0:Y:S01]  /*ae10*/  LDCU.128 UR8, c[0x0][0x580] ;  /* 0x0000b000ff0877ac */ /* 0x000e220008000c00 */
[----:B------:R-:W-:Y:S01]  /*ae20*/  BSSY.RECONVERGENT B6, `(.L_x_1898) ;  /* 0x00000ee000067945 */ /* 0x000fe20003800200 */
[----:B------:R-:W-:-:S04]  /*ae30*/  UPRMT UR4, UR41, 0x9910, URZ ;  /* 0x0000991029047896 */ /* 0x000fc800080000ff */
[----:B------:R-:W-:Y:S01]  /*ae40*/  UISETP.GT.AND UP0, UPT, UR4, 0x9, UPT ;  /* 0x000000090400788c */ /* 0x000fe2000bf04270 */
[----:B0-----:R-:W-:Y:S02]  /*ae50*/  IADD3 R16, P0, PT, R16, UR8, RZ ;  /* 0x0000000810107c10 */ /* 0x001fe4000ff1e0ff */
[----:B-1----:R-:W-:-:S03]  /*ae60*/  IADD3 R4, P1, PT, R0, UR10, RZ ;  /* 0x0000000a00047c10 */ /* 0x002fc6000ff3e0ff */
[----:B------:R-:W-:Y:S01]  /*ae70*/  IMAD.X R17, RZ, RZ, UR9, P0 ;  /* 0x00000009ff117e24 */ /* 0x000fe200080e06ff */
[----:B--2---:R-:W-:Y:S02]  /*ae80*/  IADD3.X R5, PT, PT, RZ, UR11, RZ, P1, !PT ;  /* 0x0000000bff057c10 */ /* 0x004fe40008ffe4ff */
        /* <DEDUP_REMOVED lines=10> */
[----:B--2---:R-:W3:Y:S01]  /*af30*/  I2F.F64.S16 R2, R2 ;  /* 0x0000000200027312 */ /* 0x004ee20000101c00 */
[----:B------:R-:W-:Y:S05]  /*af40*/  BRA `(.L_x_1904) ;  /* 0x0000000c006c7947 */ /* 0x000fea0003800000 */
.L_x_1902:
[----:B------:R-:W2:Y:S02]  /*af50*/  LDG.E.U8 R2, desc[UR36][R4.64] ;  /* 0x0000002404027981 */ /* 0x000ea4000c1e1100 */
[----:B--2---:R-:W4:Y:S01]  /*af60*/  I2F.F64.U16 R2, R2 ;  /* 0x0000000200027312 */ /* 0x004f220000101800 */
[----:B------:R-:W-:Y:S05]  /*af70*/  BRA `(.L_x_1904) ;  /* 0x0000000c00607947 */ /* 0x000fea0003800000 */
.L_x_1901:
[----:B------:R-:W-:-:S09]  /*af80*/  UISETP.NE.AND UP0, UPT, UR4, 0x2, UPT ;  /* 0x000000020400788c */ /* 0x000fd2000bf05270 */
[----:B------:R-:W-:Y:S05]  /*af90*/  BRA.U !UP0, `(.L_x_1905) ;  /* 0x0000000108287547 */ /* 0x000fea000b800000 */
[----:B------:R-:W-:-:S09]  /*afa0*/  UISETP.NE.AND UP0, UPT, UR4, 0x3, UPT ;  /* 0x000000030400788c */ /* 0x000fd2000bf05270 */
[----:B------:R-:W-:Y:S05]  /*afb0*/  BRA.U !UP0, `(.L_x_1906) ;  /* 0x0000000108147547 */ /* 0x000fea000b800000 */
[----:B------:R-:W-:-:S09]  /*afc0*/  UISETP.NE.AND UP0, UPT, UR4, 0x4, UPT ;  /* 0x000000040400788c */ /* 0x000fd2000bf05270 */
[----:B------:R-:W-:Y:S05]  /*afd0*/  BRA.U UP0, `(.L_x_1903) ;  /* 0x0000000900ec7547 */ /* 0x000fea000b800000 */
[----:B------:R-:W2:Y:S02]  /*afe0*/  LDG.E.64 R2, desc[UR36][R4.64] ;  /* 0x0000002404027981 */ /* 0x000ea4000c1e1b00 */
[----:B--2---:R-:W1:Y:S01]  /*aff0*/  I2F.F64.S64 R2, R2 ;  /* 0x0000000200027312 */ /* 0x004e620000301c00 */
[----:B------:R-:W-:Y:S05]  /*b000*/  BRA `(.L_x_1904) ;  /* 0x0000000c003c7947 */ /* 0x000fea0003800000 */
.L_x_1906:
[----:B------:R-:W2:Y:S02]  /*b010*/  LDG.E R2, desc[UR36][R4.64] ;  /* 0x0000002404027981 */ /* 0x000ea4000c1e1900 */
[----:B--2---:R-:W2:Y:S01]  /*b020*/  I2F.F64 R2, R2 ;  /* 0x0000000200027312 */ /* 0x004ea20000201c00 */
[----:B------:R-:W-:Y:S05]  /*b030*/  BRA `(.L_x_1904) ;  /* 0x0000000c00307947 */ /* 0x000fea0003800000 */
.L_x_1905:
[----:B------:R-:W2:Y:S02]  /*b040*/  LDG.E.U16 R2, desc[UR36][R4.64] ;  /* 0x0000002404027981 */ /* 0x000ea4000c1e1500 */
[----:B--2---:R-:W0:Y:S01]  /*b050*/  I2F.F64.S16 R2, R2 ;  /* 0x0000000200027312 */ /* 0x004e220000101c00 */
[----:B------:R-:W-:Y:S05]  /*b060*/  BRA `(.L_x_1904) ;  /* 0x0000000c00247947 */ /* 0x000fea0003800000 */
.L_x_1900:
        /* <DEDUP_REMOVED lines=10> */
.L_x_1908:
[----:B------:R-:W2:Y:S02]  /*b110*/  LDG.E.U16 R0, desc[UR36][R4.64] ;  /* 0x0000002404007981 */ /* 0x000ea4000c1e1500 */
[----:B--2---:R-:W-:-:S05]  /*b120*/  HADD2.F32 R0, -RZ, R0.H0_H0 ;  /* 0x20000000ff007230 */ /* 0x004fca0000004100 */
[----:B------:R-:W-:-:S04]  /*b130*/  FMUL.FTZ R0, R0, 1 ;  /* 0x3f80000000007820 */ /* 0x000fc80000410000 */
[----:B------:R0:W1:Y:S01]  /*b140*/  F2F.F64.F32 R2, R0 ;  /* 0x0000000000027310 */ /* 0x0000620000201800 */
[----:B------:R-:W-:Y:S05]  /*b150*/  BRA `(.L_x_1904) ;  /* 0x0000000800e87947 */ /* 0x000fea0003800000 */
.L_x_1907:
        /* <DEDUP_REMOVED lines=10> */
.L_x_1910:
[----:B------:R-:W2:Y:S02]  /*b200*/  LDG.E.U16 R4, desc[UR36][R4.64] ;  /* 0x0000002404047981 */ /* 0x000ea4000c1e1500 */
[----:B--2---:R-:W-:-:S05]  /*b210*/  HADD2.F32 R0, -RZ, R4.H0_H0 ;  /* 0x20000004ff007230 */ /* 0x004fca0000004100 */
[----:B------:R-:W-:-:S04]  /*b220*/  FMUL.FTZ R0, R0, 1 ;  /* 0x3f80000000007820 */ /* 0x000fc80000410000 */
[----:B------:R0:W1:Y:S01]  /*b230*/  F2F.F64.F32 R2, R0 ;  /* 0x0000000000027310 */ /* 0x0000620000201800 */
[----:B------:R-:W-:Y:S05]  /*b240*/  BRA `(.L_x_1904) ;  /* 0x0000000800ac7947 */ /* 0x000fea0003800000 */
.L_x_1909:
[----:B------:R0:W5:Y:S01]  /*b250*/  LDG.E.64 R2, desc[UR36][R4.64] ;  /* 0x0000002404027981 */ /* 0x000162000c1e1b00 */
[----:B------:R-:W-:Y:S05]  /*b260*/  BRA `(.L_x_1904) ;  /* 0x0000000800a47947 */ /* 0x000fea0003800000 */
.L_x_1899:
        /* <DEDUP_REMOVED lines=13> */
.L_x_1913:
[----:B------:R0:W5:Y:S01]  /*b340*/  LDG.E.64 R2, desc[UR36][R4.64] ;  /* 0x0000002404027981 */ /* 0x000162000c1e1b00 */
[----:B------:R-:W-:Y:S05]  /*b350*/  BRA `(.L_x_1904) ;  /* 0x0000000800687947 */ /* 0x000fea0003800000 */
.L_x_1912:
        /* <DEDUP_REMOVED lines=27> */
.L_x_1915:
        /* <DEDUP_REMOVED lines=14> */
.L_x_1914:
[----:B------:R-:W2:Y:S02]  /*b5f0*/  LDG.E.U16 R0, desc[UR36][R4.64] ;  /* 0x0000002404007981 */ /* 0x000ea4000c1e1500 */
[----:B--2---:R-:W-:-:S04]  /*b600*/  IMAD.U32 R0, R0, 0x10000, RZ ;  /* 0x0001000000007824 */ /* 0x004fc800078e00ff */
[----:B------:R-:W-:-:S04]  /*b610*/  FMUL.FTZ R0, R0, 1 ;  /* 0x3f80000000007820 */ /* 0x000fc80000410000 */
[----:B------:R0:W1:Y:S01]  /*b620*/  F2F.F64.F32 R2, R0 ;  /* 0x0000000000027310 */ /* 0x0000620000201800 */
[----:B------:R-:W-:Y:S05]  /*b630*/  BRA `(.L_x_1904) ;  /* 0x0000000400b07947 */ /* 0x000fea0003800000 */
.L_x_1911:
        /* <DEDUP_REMOVED lines=9> */
[----:B--2---:R-:W0:Y:S01]  /*b6d0*/  I2F.F64.U16 R2, R2 ;  /* 0x0000000200027312 */ /* 0x004e220000101800 */
[----:B------:R-:W-:Y:S05]  /*b6e0*/  BRA `(.L_x_1904) ;  /* 0x0000000400847947 */ /* 0x000fea0003800000 */
.L_x_1918:
        /* <DEDUP_REMOVED lines=21> */
.L_x_1920:
[----:B------:R-:W-:Y:S05]  /*b840*/  BSYNC.RECONVERGENT B0 ;  /* 0x0000000000007941 */ /* 0x000fea0003800200 */
.L_x_1919:
[----:B------:R-:W-:Y:S02]  /*b850*/  SHF.L.U32 R0, R0, 0x14, RZ ;  /* 0x0000001400007819 */ /* 0x000fe400000006ff */
[----:B------:R-:W-:-:S04]  /*b860*/  LEA R2, R2, 0x3b800000, 0x17 ;  /* 0x3b80000002027811 */ /* 0x000fc800078eb8ff */
[----:B------:R-:W-:-:S05]  /*b870*/  LOP3.LUT R0, R2, R0, R7, 0xfe, !PT ;  /* 0x0000000002007212 */ /* 0x000fca00078efe07 */
[----:B------:R-:W-:-:S04]  /*b880*/  FMUL.FTZ R0, R0, 1 ;  /* 0x3f80000000007820 */ /* 0x000fc80000410000 */
[----:B------:R0:W1:Y:S01]  /*b890*/  F2F.F64.F32 R2, R0 ;  /* 0x0000000000027310 */ /* 0x0000620000201800 */
[----:B------:R-:W-:Y:S05]  /*b8a0*/  BRA `(.L_x_1904) ;  /* 0x0000000400147947 */ /* 0x000fea0003800000 */
.L_x_1917:
        /* <DEDUP_REMOVED lines=21> */
.L_x_1922:
[----:B------:R-:W-:Y:S05]  /*ba00*/  BSYNC.RECONVERGENT B0 ;  /* 0x0000000000007941 */ /* 0x000fea0003800200 */
.L_x_1921:
[----:B------:R-:W-:Y:S01]  /*ba10*/  IMAD.SHL.U32 R0, R0, 0x200000, RZ ;  /* 0x0020000000007824 */ /* 0x000fe200078e00ff */
[----:B------:R-:W-:-:S04]  /*ba20*/  LEA R2, R2, 0x37800000, 0x17 ;  /* 0x3780000002027811 */ /* 0x000fc800078eb8ff */
[----:B------:R-:W-:-:S05]  /*ba30*/  LOP3.LUT R0, R2, R0, R7, 0xfe, !PT ;  /* 0x0000000002007212 */ /* 0x000fca00078efe07 */
[----:B------:R-:W-:-:S04]  /*ba40*/  FMUL.FTZ R0, R0, 1 ;  /* 0x3f80000000007820 */ /* 0x000fc80000410000 */
[----:B------:R0:W1:Y:S01]  /*ba50*/  F2F.F64.F32 R2, R0 ;  /* 0x0000000000027310 */ /* 0x0000620000201800 */
[----:B------:R-:W-:Y:S05]  /*ba60*/  BRA `(.L_x_1904) ;  /* 0x0000000000a47947 */ /* 0x000fea0003800000 */
.L_x_1916:
        /* <DEDUP_REMOVED lines=18> */
.L_x_1903:
        /* <DEDUP_REMOVED lines=16> */
.L_x_1925:
[----:B------:R-:W-:Y:S01]  /*bc90*/  CS2R R2, SRZ ;  /* 0x0000000000027805 */ /* 0x000fe2000001ff00 */
[----:B------:R-:W-:Y:S06]  /*bca0*/  BRA `(.L_x_1904) ;  /* 0x0000000000147947 */ /* 0x000fec0003800000 */
.L_x_1924:
[----:B------:R-:W2:Y:S02]  /*bcb0*/  LDG.E.64 R2, desc[UR36][R4.64] ;  /* 0x0000002404027981 */ /* 0x000ea4000c1e1b00 */
[----:B--2---:R-:W0:Y:S01]  /*bcc0*/  I2F.F64.U64 R2, R2 ;  /* 0x0000000200027312 */ /* 0x004e220000301800 */
[----:B------:R-:W-:Y:S05]  /*bcd0*/  BRA `(.L_x_1904) ;  /* 0x0000000000087947 */ /* 0x000fea0003800000 */
.L_x_1923:
[----:B------:R-:W2:Y:S02]  /*bce0*/  LDG.E R2, desc[UR36][R4.64] ;  /* 0x0000002404027981 */ /* 0x000ea4000c1e1900 */
[----:B--2---:R-:W0:Y:S02]  /*bcf0*/  I2F.F64.U32 R2, R2 ;  /* 0x0000000200027312 */ /* 0x004e240000201800 */
.L_x_1904:
[----:B------:R-:W-:Y:S05]  /*bd00*/  BSYNC.RECONVERGENT B6 ;  /* 0x0000000000067941 */ /* 0x000fea0003800200 */
.L_x_1898:
[----:B------:R-:W-:Y:S01]  /*bd10*/  UPRMT UR4, UR42, 0x9910, URZ ;  /* 0x000099102a047896 */ /* 0x000fe200080000ff */
[C---:B012345:R-:W-:Y:S02]  /*bd20*/  DSETP.GEU.AND P1, PT, R2.reuse, RZ, PT ;  /* 0x000000ff0200722a */ /* 0x07ffe40003f2e000 */
[----:B------:R-:W-:Y:S01]  /*bd30*/  DSETP.NAN.AND P0, PT, R2, R2, PT ;  /* 0x000000020200722a */ /* 0x000fe20003f08000 */
[----:B------:R-:W-:-:S03]  /*bd40*/  UISETP.GT.AND UP0, UPT, UR4, 0x9, UPT ;  /* 0x000000090400788c */ /* 0x000fc6000bf04270 */
[----:B------:R-:W-:Y:S02]  /*bd50*/  FSEL R5, RZ, 3.37028055040000000000e+12, P1 ;  /* 0x54442d18ff057808 */ /* 0x000fe40000800000 */
[----:B------:R-:W-:Y:S02]  /*bd60*/  FSEL R7, RZ, 2.1426990032196044922, P1 ;  /* 0x400921fbff077808 */ /* 0x000fe40000800000 */
[----:B------:R-:W-:Y:S02]  /*bd70*/  FSEL R4, R5, R2, !P0 ;  /* 0x0000000205047208 */ /* 0x000fe40004000000 */
[----:B------:R-:W-:Y:S01]  /*bd80*/  FSEL R5, R7, R3, !P0 ;  /* 0x0000000307057208 */ /* 0x000fe20004000000 */
        /* <DEDUP_REMOVED lines=10> */
[----:B0-----:R-:W-:Y:S01]  /*be30*/  STG.E.U8 desc[UR36][R16.64], R5 ;  /* 0x0000000510007986 */ /* 0x001fe2000c101124 */
[----:B------:R-:W-:Y:S05]  /*be40*/  EXIT ;  /* 0x000000000000794d */ /* 0x000fea0003800000 */
.L_x_1929:
[----:B------:R-:W0:Y:S02]  /*be50*/  F2I.S64.F64.TRUNC R4, R4 ;  /* 0x0000000400047311 */ /* 0x000e24000030d900 */
[----:B0-----:R-:W-:-:S05]  /*be60*/  MOV R3, R4 ;  /* 0x0000000400037202 */ /* 0x001fca0000000f00 */
[----:B------:R-:W-:Y:S01]  /*be70*/  STG.E.U8 desc[UR36][R16.64], R3 ;  /* 0x0000000310007986 */ /* 0x000fe2000c101124 */
[----:B------:R-:W-:Y:S05]  /*be80*/  EXIT ;  /* 0x000000000000794d */ /* 0x000fea0003800000 */
.L_x_1928:
[----:B------:R-:W-:-:S09]  /*be90*/  UISETP.NE.AND UP0, UPT, UR4, 0x2, UPT ;  /* 0x000000020400788c */ /* 0x000fd2000bf05270 */
[----:B------:R-:W-:Y:S05]  /*bea0*/  BRA.U !UP0, `(.L_x_1931) ;  /* 0x0000000108287547 */ /* 0x000fea000b800000 */
[----:B------:R-:W-:-:S09]  /*beb0*/  UISETP.NE.AND UP0, UPT, UR4, 0x3, UPT ;  /* 0x000000030400788c */ /* 0x000fd2000bf05270 */
[----:B------:R-:W-:Y:S05]  /*bec0*/  BRA.U !UP0, `(.L_x_1932) ;  /* 0x0000000108147547 */ /* 0x000fea000b800000 */
[----:B------:R-:W-:-:S09]  /*bed0*/  UISETP.NE.AND UP0, UPT, UR4, 0x4, UPT ;  /* 0x000000040400788c */ /* 0x000fd2000bf05270 */
[----:B------:R-:W-:Y:S05]  /*bee0*/  BRA.U UP0, `(.L_x_1930) ;  /* 0x0000000900b47547 */ /* 0x000fea000b800000 */
[----:B------:R-:W0:Y:S02]  /*bef0*/  F2I.S64.F64.TRUNC R4, R4 ;  /* 0x0000000400047311 */ /* 0x000e24000030d900 */
[----:B0-----:R-:W-:Y:S01]  /*bf00*/  STG.E.64 desc[UR36][R16.64], R4 ;  /* 0x0000000410007986 */ /* 0x001fe2000c101b24 */
[----:B------:R-:W-:Y:S05]  /*bf10*/  EXIT ;  /* 0x000000000000794d */ /* 0x000fea0003800000 */
.L_x_1932:
[----:B------:R-:W0:Y:S02]  /*bf20*/  F2I.F64.TRUNC R5, R4 ;  /* 0x0000000400057311 */ /* 0x000e24000030d100 */
[----:B0-----:R-:W-:Y:S01]  /*bf30*/  STG.E desc[UR36][R16.64], R5 ;  /* 0x0000000510007986 */ /* 0x001fe2000c101924 */
[----:B------:R-:W-:Y:S05]  /*bf40*/  EXIT ;  /* 0x000000000000794d */ /* 0x000fea0003800000 */
.L_x_1931:
[----:B------:R-:W0:Y:S02]  /*bf50*/  F2I.F64.TRUNC R5, R4 ;  /* 0x0000000400057311 */ /* 0x000e24000030d100 */
[----:B0-----:R-:W-:Y:S01]  /*bf60*/  STG.E.U16 desc[UR36][R16.64], R5 ;  /* 0x0000000510007986 */ /* 0x001fe2000c101524 */
[----:B------:R-:W-:Y:S05]  /*bf70*/  EXIT ;  /* 0x000000000000794d */ /* 0x000fea0003800000 */
.L_x_1927:
        /* <DEDUP_REMOVED lines=11> */
[----:B------:R-:W-:Y:S01]  /*c030*/  STG.E desc[UR36][R16.64], R3 ;  /* 0x0000000310007986 */ /* 0x000fe2000c101924 */
[----:B------:R-:W-:Y:S05]  /*c040*/  EXIT ;  /* 0x000000000000794d */ /* 0x000fea0003800000 */
.L_x_1934:
        /* <DEDUP_REMOVED lines=8> */
.L_x_1933:
        /* <DEDUP_REMOVED lines=12> */
[----:B------:R-:W-:Y:S01]  /*c190*/  STG.E.64 desc[UR36][R16.64], R2 ;  /* 0x0000000210007986 */ /* 0x000fe2000c101b24 */
[----:B------:R-:W-:Y:S05]  /*c1a0*/  EXIT ;  /* 0x000000000000794d */ /* 0x000fea0003800000 */
.L_x_1936:
[----:B------:R-:W-:Y:S01]  /*c1b0*/  UMOV UR4, 0xf0000000 ;  /* 0xf000000000047882 */ /* 0x000fe20000000000 */
[----:B------:R-:W-:Y:S01]  /*c1c0*/  UMOV UR5, 0x380fffff ;  /* 0x380fffff00057882 */ /* 0x000fe20000000000 */
[----:B------:R-:W0:Y:S01]  /*c1d0*/  F2F.F32.F64 R0, R4 ;  /* 0x0000000400007310 */ /* 0x000e220000301000 */
[----:B------:R-:W-:-:S14]  /*c1e0*/  DSETP.GEU.AND P0, PT, |R4|, UR4, PT ;  /* 0x0000000404007e2a */ /* 0x000fdc000bf0e200 */
[----:B0-----:R-:W-:-:S05]  /*c1f0*/  @!P0 FMUL R0, R0, 1.175494350822287508e-38 ;  /* 0x0080000000008820 */ /* 0x001fca0000400000 */
[----:B------:R-:W-:-:S04]  /*c200*/  F2FP.F16.F32.PACK_AB R3, RZ, R0 ;  /* 0x00000000ff03723e */ /* 0x000fc800000000ff */
[----:B------:R-:W-:-:S05]  /*c210*/  PRMT R3, R3, 0x5410, RZ ;  /* 0x0000541003037816 */ /* 0x000fca00000000ff */
[----:B------:R-:W-:Y:S01]  /*c220*/  STG.E desc[UR36][R16.64], R3 ;  /* 0x0000000310007986 */ /* 0x000fe2000c101924 */
[----:B------:R-:W-:Y:S05]  /*c230*/  EXIT ;  /* 0x000000000000794d */ /* 0x000fea0003800000 */
.L_x_1935:
[----:B------:R-:W-:Y:S01]  /*c240*/  STG.E.64 desc[UR36][R16.64], R4 ;  /* 0x0000000410007986 */ /* 0x000fe2000c101b24 */
[----:B------:R-:W-:Y:S05]  /*c250*/  EXIT ;  /* 0x000000000000794d */ /* 0x000fea0003800000 */
.L_x_1926:
        /* <DEDUP_REMOVED lines=11> */
[----:B0-----:R-:W-:Y:S01]  /*c310*/  STG.E.U16 desc[UR36][R16.64], R5 ;  /* 0x0000000510007986 */ /* 0x001fe2000c101524 */
[----:B------:R-:W-:Y:S05]  /*c320*/  EXIT ;  /* 0x000000000000794d */ /* 0x000fea0003800000 */
.L_x_1940:
        /* <DEDUP_REMOVED lines=21> */
.L_x_1943:
[----:B------:R-:W-:-:S04]  /*c480*/  SHF.R.U32.HI R3, RZ, 0x18, R3 ;  /* 0x00000018ff037819 */ /* 0x000fc80000011603 */
[----:B------:R-:W-:-:S04]  /*c490*/  LOP3.LUT R0, R0, 0x80, R3, 0xf8, !PT ;  /* 0x0000008000007812 */ /* 0x000fc800078ef803 */
[----:B------:R-:W-:-:S07]  /*c4a0*/  PRMT R8, R0, 0x7610, R8 ;  /* 0x0000761000087816 */ /* 0x000fce0000000008 */
.L_x_1942:
[----:B------:R-:W-:Y:S05]  /*c4b0*/  BSYNC.RECONVERGENT B0 ;  /* 0x0000000000007941 */ /* 0x000fea0003800200 */
.L_x_1941:
[----:B------:R-:W-:Y:S01]  /*c4c0*/  STG.E.U8 desc[UR36][R16.64], R8 ;  /* 0x0000000810007986 */ /* 0x000fe2000c101124 */
[----:B------:R-:W-:Y:S05]  /*c4d0*/  EXIT ;  /* 0x000000000000794d */ /* 0x000fea0003800000 */
.L_x_1939:
        /* <DEDUP_REMOVED lines=21> */
.L_x_1946:
[----:B------:R-:W-:-:S04]  /*c630*/  SHF.R.U32.HI R3, RZ, 0x18, R3 ;  /* 0x00000018ff037819 */ /* 0x000fc80000011603 */
[----:B------:R-:W-:-:S04]  /*c640*/  LOP3.LUT R0, R0, 0x80, R3, 0xf8, !PT ;  /* 0x0000008000007812 */ /* 0x000fc800078ef803 */
[----:B------:R-:W-:-:S07]  /*c650*/  PRMT R8, R0, 0x7610, R8 ;  /* 0x0000761000087816 */ /* 0x000fce0000000008 */
.L_x_1945:
[----:B------:R-:W-:Y:S05]  /*c660*/  BSYNC.RECONVERGENT B0 ;  /* 0x0000000000007941 */ /* 0x000fea0003800200 */
.L_x_1944:
[----:B------:R-:W-:Y:S01]  /*c670*/  STG.E.U8 desc[UR36][R16.64], R8 ;  /* 0x0000000810007986 */ /* 0x000fe2000c101124 */
[----:B------:R-:W-:Y:S05]  /*c680*/  EXIT ;  /* 0x000000000000794d */ /* 0x000fea0003800000 */
.L_x_1938:
        /* <DEDUP_REMOVED lines=26> */
.L_x_1948:
[----:B------:R-:W0:Y:S02]  /*c830*/  F2I.U64.F64.TRUNC R4, R4 ;  /* 0x0000000400047311 */ /* 0x000e24000030d800 */
[----:B0-----:R-:W-:Y:S01]  /*c840*/  STG.E.64 desc[UR36][R16.64], R4 ;  /* 0x0000000410007986 */ /* 0x001fe2000c101b24 */
[----:B------:R-:W-:Y:S05]  /*c850*/  EXIT ;  /* 0x000000000000794d */ /* 0x000fea0003800000 */
.L_x_1947:
[----:B------:R-:W0:Y:S02]  /*c860*/  F2I.U32.F64.TRUNC R5, R4 ;  /* 0x0000000400057311 */ /* 0x000e24000030d000 */
[----:B0-----:R-:W-:Y:S01]  /*c870*/  STG.E desc[UR36][R16.64], R5 ;  /* 0x0000000510007986 */ /* 0x001fe2000c101924 */
[----:B------:R-:W-:Y:S05]  /*c880*/  EXIT ;  /* 0x000000000000794d */ /* 0x000fea0003800000 */
.L_x_1937:
        /* <DEDUP_REMOVED lines=8> */
[----:B------:R-:W-:Y:S01]  /*c910*/  STG.E.U8 desc[UR36][R16.64], R3 ;  /* 0x0000000310007986 */ /* 0x000fe2000c101124 */
[----:B------:R-:W-:Y:S05]  /*c920*/  EXIT ;  /* 0x000000000000794d */ /* 0x000fea0003800000 */
.L_x_1950:
[----:B------:R-:W-:-:S05]  /*c930*/  CS2R R6, SRZ ;  /* 0x0000000000067805 */ /* 0x000fca000001ff00 */
[----:B------:R-:W-:Y:S01]  /*c940*/  STG.E.128 desc[UR36][R16.64], R4 ;  /* 0x0000000410007986 */ /* 0x000fe2000c101d24 */
[----:B------:R-:W-:Y:S05]  /*c950*/  EXIT ;  /* 0x000000000000794d */ /* 0x000fea0003800000 */
.L_x_1949:
[----:B------:R-:W-:-:S09]  /*c960*/  UISETP.NE.AND UP0, UPT, UR4, 0xf, UPT ;  /* 0x0000000f0400788c */ /* 0x000fd2000bf05270 */
[----:B------:R-:W-:Y:S05]  /*c970*/  BRA.U !UP0, `(.L_x_1951) ;  /* 0x0000000508087547 */ /* 0x000fea000b800000 */
[----:B------:R-:W-:-:S09]  /*c980*/  UISETP.NE.AND UP0, UPT, UR4, 0x17, UPT ;  /* 0x000000170400788c */ /* 0x000fd2000bf05270 */
[----:B------:R-:W-:Y:S05]  /*c990*/  BRA.U !UP0, `(.L_x_1952) ;  /* 0x0000000108a07547 */ /* 0x000fea000b800000 */
[----:B------:R-:W-:-:S09]  /*c9a0*/  UISETP.NE.AND UP0, UPT, UR4, 0x18, UPT ;  /* 0x000000180400788c */ /* 0x000fd2000bf05270 */
[----:B------:R-:W-:Y:S05]  /*c9b0*/  BRA.U !UP0, `(.L_x_1953) ;  /* 0x0000000108447547 */ /* 0x000fea000b800000 */
.L_x_1930:
        /* <DEDUP_REMOVED lines=16> */
.L_x_1954:
[----:B------:R-:W-:Y:S05]  /*cac0*/  EXIT ;  /* 0x000000000000794d */ /* 0x000fea0003800000 */
.L_x_1953:
        /* <DEDUP_REMOVED lines=17> */
.L_x_1956:
[----:B------:R-:W-:Y:S05]  /*cbe0*/  BSYNC.RECONVERGENT B0 ;  /* 0x0000000000007941 */ /* 0x000fea0003800200 */
.L_x_1955:
[----:B------:R-:W-:-:S05]  /*cbf0*/  LOP3.LUT R3, R0, 0x80, R3, 0xf8, !PT ;  /* 0x0000008000037812 */ /* 0x000fca00078ef803 */
[----:B------:R-:W-:Y:S01]  /*cc00*/  STG.E.U8 desc[UR36][R16.64], R3 ;  /* 0x0000000310007986 */ /* 0x000fe2000c101124 */
[----:B------:R-:W-:Y:S05]  /*cc10*/  EXIT ;  /* 0x000000000000794d */ /* 0x000fea0003800000 */
.L_x_1952:
        /* <DEDUP_REMOVED lines=16> */
.L_x_1958:
[----:B------:R-:W-:Y:S02]  /*cd20*/  ISETP.GT.U32.AND P0, PT, R2, 0x7f800000, PT ;  /* 0x7f8000000200780c */ /* 0x000fe40003f04070 */
[----:B------:R-:W-:-:S04]  /*cd30*/  MOV R0, 0x7f ;  /* 0x0000007f00007802 */ /* 0x000fc80000000f00 */
[----:B------:R-:W-:-:S07]  /*cd40*/  SEL R0, R0, 0x7c, P0 ;  /* 0x0000007c00007807 */ /* 0x000fce0000000000 */
.L_x_1959:
[----:B------:R-:W-:Y:S05]  /*cd50*/  BSYNC.RECONVERGENT B0 ;  /* 0x0000000000007941 */ /* 0x000fea0003800200 */
.L_x_1957:
[----:B------:R-:W-:-:S04]  /*cd60*/  SHF.R.U32.HI R3, RZ, 0x18, R3 ;  /* 0x00000018ff037819 */ /* 0x000fc80000011603 */
[----:B------:R-:W-:-:S05]  /*cd70*/  LOP3.LUT R3, R0, 0x80, R3, 0xf8, !PT ;  /* 0x0000008000037812 */ /* 0x000fca00078ef803 */
[----:B------:R-:W-:Y:S01]  /*cd80*/  STG.E.U8 desc[UR36][R16.64], R3 ;  /* 0x0000000310007986 */ /* 0x000fe2000c101124 */
[----:B------:R-:W-:Y:S05]  /*cd90*/  EXIT ;  /* 0x000000000000794d */ /* 0x000fea0003800000 */
.L_x_1951:
        /* <DEDUP_REMOVED lines=8> */
.L_x_1960:
        /* <DEDUP_REMOVED lines=14> */
.L_x_2289:


//--------------------- .text._ZN2at6native27unrolled_elementwise_kernelIZZZNS0_17angle_kernel_cudaERNS_18TensorIteratorBaseEENKUlvE0_clEvENKUlvE_clEvEUldE_St5arrayIPcLm2EELi4E23TrivialOffsetCalculatorILi1EjESB_NS0_6memory12LoadWithCastILi1EEENSC_13StoreWithCastILi1EEEEEviT_T0_T2_T3_T4_T5_ --------------------------
	.section	.text._ZN2at6native27unrolled_elementwise_kernelIZZZNS0_17angle_kernel_cudaERNS_18TensorIteratorBaseEENKUlvE0_clEvENKUlvE_clEvEUldE_St5arrayIPcLm2EELi4E23TrivialOffsetCalculatorILi1EjESB_NS0_6memory12LoadWithCastILi1EEENSC_13StoreWithCastILi1EEEEEviT_T0_T2_T3_T4_T5_,"ax",@progbits
	.align	128
        .global         _ZN2at6native27unrolled_elementwise_kernelIZZZNS0_17angle_kernel_cudaERNS_18TensorIteratorBaseEENKUlvE0_clEvENKUlvE_clEvEUldE_St5arrayIPcLm2EELi4E23TrivialOffsetCalculatorILi1EjESB_NS0_6memory12LoadWithCastILi1EEENSC_13StoreWithCastILi1EEEEEviT_T0_T2_T3_T4_T5_
        .type           _ZN2at6native27unrolled_elementwise_kernelIZZZNS0_17angle_kernel_cudaERNS_18TensorIteratorBaseEENKUlvE0_clEvENKUlvE_clEvEUldE_St5arrayIPcLm2EELi4E23TrivialOffsetCalculatorILi1EjESB_NS0_6memory12LoadWithCastILi1EEENSC_13StoreWithCastILi1EEEEEviT_T0_T2_T3_T4_T5_,@function
        .size           _ZN2at6native27unrolled_elementwise_kernelIZZZNS0_17angle_kernel_cudaERNS_18TensorIteratorBaseEENKUlvE0_clEvENKUlvE_clEvEUldE_St5arrayIPcLm2EELi4E23TrivialOffsetCalculatorILi1EjESB_NS0_6memory12LoadWithCastILi1EEENSC_13StoreWithCastILi1EEEEEviT_T0_T2_T3_T4_T5_,(.L_x_2290 - _ZN2at6native27unrolled_elementwise_kernelIZZZNS0_17angle_kernel_cudaERNS_18TensorIteratorBaseEENKUlvE0_clEvENKUlvE_clEvEUldE_St5arrayIPcLm2EELi4E23TrivialOffsetCalculatorILi1EjESB_NS0_6memory12LoadWithCastILi1EEENSC_13StoreWithCastILi1EEEEEviT_T0_T2_T3_T4_T5_)
        .other          _ZN2at6native27unrolled_elementwise_kernelIZZZNS0_17angle_kernel_cudaERNS_18TensorIteratorBaseEENKUlvE0_clEvENKUlvE_clEvEUldE_St5arrayIPcLm2EELi4E23TrivialOffsetCalculatorILi1EjESB_NS0_6memory12LoadWithCastILi1EEENSC_13StoreWithCastILi1EEEEEviT_T0_T2_T3_T4_T5_,@"STO_CUDA_ENTRY STV_DEFAULT"
_ZN2at6native27unrolled_elementwise_kernelIZZZNS0_17angle_kernel_cudaERNS_18TensorIteratorBaseEENKUlvE0_clEvENKUlvE_clEvEUldE_St5arrayIPcLm2EELi4E23TrivialOffsetCalculatorILi1EjESB_NS0_6memory12LoadWithCastILi1EEENSC_13StoreWithCastILi1EEEEEviT_T0_T2_T3_T4_T5_:
.text._ZN2at6native27unrolled_elementwise_kernelIZZZNS0_17angle_kernel_cudaERNS_18TensorIteratorBaseEENKUlvE0_clEvENKUlvE_clEvEUldE_St5arrayIPcLm2EELi4E23TrivialOffsetCalculatorILi1EjESB_NS0_6memory12LoadWithCastILi1EEENSC_13StoreWithCastILi1EEEEEviT_T0_T2_T3_T4_T5_:
        /* <DEDUP_REMOVED lines=33> */
.L_x_1967:
[----:B------:R-:W2:Y:S02]  /*0210*/  LDG.E.U8 R2, desc[UR36][R2.64] ;  /* 0x0000002402027981 */ /* 0x000ea4000c1e1100 */
[----:B--2---:R0:W1:Y:S01]  /*0220*/  I2F.F64.U16 R28, R2 ;  /* 0x00000002001c7312 */ /* 0x0040620000101800 */
[----:B------:R-:W-:Y:S05]  /*0230*/  BRA `(.L_x_1969) ;  /* 0x0000000c00607947 */ /* 0x000fea0003800000 */
.L_x_1966:
        /* <DEDUP_REMOVED lines=9> */
.L_x_1971:
[----:B------:R-:W2:Y:S02]  /*02d0*/  LDG.E R2, desc[UR36][R2.64] ;  /* 0x0000002402027981 */ /* 0x000ea4000c1e1900 */
[----:B--2---:R1:W2:Y:S01]  /*02e0*/  I2F.F64 R28, R2 ;  /* 0x00000002001c7312 */ /* 0x0042a20000201c00 */
[----:B------:R-:W-:Y:S05]  /*02f0*/  BRA `(.L_x_1969) ;  /* 0x0000000c00307947 */ /* 0x000fea0003800000 */
.L_x_1970:
[----:B------:R-:W2:Y:S02]  /*0300*/  LDG.E.U16 R2, desc[UR36][R2.64] ;  /* 0x0000002402027981 */ /* 0x000ea4000c1e1500 */
[----:B--2---:R3:W4:Y:S01]  /*0310*/  I2F.F64.S16 R28, R2 ;  /* 0x00000002001c7312 */ /* 0x0047220000101c00 */
[----:B------:R-:W-:Y:S05]  /*0320*/  BRA `(.L_x_1969) ;  /* 0x0000000c00247947 */ /* 0x000fea0003800000 */
.L_x_1965:
        /* <DEDUP_REMOVED lines=10> */
.L_x_1973:
[----:B------:R-:W2:Y:S02]  /*03d0*/  LDG.E.U16 R0, desc[UR36][R2.64] ;  /* 0x0000002402007981 */ /* 0x000ea4000c1e1500 */
[----:B--2---:R-:W-:-:S05]  /*03e0*/  HADD2.F32 R0, -RZ, R0.H0_H0 ;  /* 0x20000000ff007230 */ /* 0x004fca0000004100 */
[----:B------:R-:W-:-:S04]  /*03f0*/  FMUL.FTZ R0, R0, 1 ;  /* 0x3f80000000007820 */ /* 0x000fc80000410000 */
[----:B------:R0:W1:Y:S01]  /*0400*/  F2F.F64.F32 R28, R0 ;  /* 0x00000000001c7310 */ /* 0x0000620000201800 */
[----:B------:R-:W-:Y:S05]  /*0410*/  BRA `(.L_x_1969) ;  /* 0x0000000800e87947 */ /* 0x000fea0003800000 */
.L_x_1972:
        /* <DEDUP_REMOVED lines=10> */
.L_x_1975:
[----:B------:R-:W2:Y:S02]  /*04c0*/  LDG.E.U16 R2, desc[UR36][R2.64] ;  /* 0x0000002402027981 */ /* 0x000ea4000c1e1500 */
[----:B--2---:R-:W-:-:S05]  /*04d0*/  HADD2.F32 R0, -RZ, R2.H0_H0 ;  /* 0x20000002ff007230 */ /* 0x004fca0000004100 */
[----:B------:R-:W-:-:S04]  /*04e0*/  FMUL.FTZ R0, R0, 1 ;  /* 0x3f80000000007820 */ /* 0x000fc80000410000 */
[----:B------:R0:W1:Y:S01]  /*04f0*/  F2F.F64.F32 R28, R0 ;  /* 0x00000000001c7310 */ /* 0x0000620000201800 */
[----:B------:R-:W-:Y:S05]  /*0500*/  BRA `(.L_x_1969) ;  /* 0x0000000800ac7947 */ /* 0x000fea0003800000 */
.L_x_1974:
[----:B------:R0:W5:Y:S01]  /*0510*/  LDG.E.64 R28, desc[UR36][R2.64] ;  /* 0x00000024021c7981 */ /* 0x000162000c1e1b00 */
[----:B------:R-:W-:Y:S05]  /*0520*/  BRA `(.L_x_1969) ;  /* 0x0000000800a47947 */ /* 0x000fea0003800000 */
.L_x_1964:
        /* <DEDUP_REMOVED lines=13> */
.L_x_1978:
[----:B------:R0:W5:Y:S01]  /*0600*/  LDG.E.64 R28, desc[UR36][R2.64] ;  /* 0x00000024021c7981 */ /* 0x000162000c1e1b00 */
[----:B------:R-:W-:Y:S05]  /*0610*/  BRA `(.L_x_1969) ;  /* 0x0000000800687947 */ /* 0x000fea0003800000 */
.L_x_1977:
        /* <DEDUP_REMOVED lines=27> */
.L_x_1980:
        /* <DEDUP_REMOVED lines=14> */
.L_x_1979:
[----:B------:R-:W2:Y:S02]  /*08b0*/  LDG.E.U16 R0, desc[UR36][R2.64] ;  /* 0x0000002402007981 */ /* 0x000ea4000c1e1500 */
[----:B--2---:R-:W-:-:S04]  /*08c0*/  IMAD.U32 R0, R0, 0x10000, RZ ;  /* 0x0001000000007824 */ /* 0x004fc800078e00ff */
[----:B------:R-:W-:-:S04]  /*08d0*/  FMUL.FTZ R0, R0, 1 ;  /* 0x3f80000000007820 */ /* 0x000fc80000410000 */
[----:B------:R0:W1:Y:S01]  /*08e0*/  F2F.F64.F32 R28, R0 ;  /* 0x00000000001c7310 */ /* 0x0000620000201800 */
[----:B------:R-:W-:Y:S05]  /*08f0*/  BRA `(.L_x_1969) ;  /* 0x0000000400b07947 */ /* 0x000fea0003800000 */
.L_x_1976:
        /* <DEDUP_REMOVED lines=11> */
.L_x_1983:
        /* <DEDUP_REMOVED lines=21> */
.L_x_1985:
[----:B------:R-:W-:Y:S05]  /*0b00*/  BSYNC.RECONVERGENT B0 ;  /* 0x0000000000007941 */ /* 0x000fea0003800200 */
.L_x_1984:
[----:B------:R-:W-:Y:S01]  /*0b10*/  IMAD.SHL.U32 R0, R0, 0x100000, RZ ;  /* 0x0010000000007824 */ /* 0x000fe200078e00ff */
[----:B------:R-:W-:-:S04]  /*0b20*/  LEA R2, R2, 0x3b800000, 0x17 ;  /* 0x3b80000002027811 */ /* 0x000fc800078eb8ff */
[----:B------:R-:W-:-:S05]  /*0b30*/  LOP3.LUT R0, R2, R0, R7, 0xfe, !PT ;  /* 0x0000000002007212 */ /* 0x000fca00078efe07 */
[----:B------:R-:W-:-:S04]  /*0b40*/  FMUL.FTZ R0, R0, 1 ;  /* 0x3f80000000007820 */ /* 0x000fc80000410000 */
[----:B------:R0:W1:Y:S01]  /*0b50*/  F2F.F64.F32 R28, R0 ;  /* 0x00000000001c7310 */ /* 0x0000620000201800 */
[----:B------:R-:W-:Y:S05]  /*0b60*/  BRA `(.L_x_1969) ;  /* 0x0000000400147947 */ /* 0x000fea0003800000 */
.L_x_1982:
        /* <DEDUP_REMOVED lines=21> */
.L_x_1987:
[----:B------:R-:W-:Y:S05]  /*0cc0*/  BSYNC.RECONVERGENT B0 ;  /* 0x0000000000007941 */ /* 0x000fea0003800200 */
.L_x_1986:
[----:B------:R-:W-:Y:S01]  /*0cd0*/  IMAD.SHL.U32 R0, R0, 0x200000, RZ ;  /* 0x0020000000007824 */ /* 0x000fe200078e00ff */
[----:B------:R-:W-:-:S04]  /*0ce0*/  LEA R2, R2, 0x37800000, 0x17 ;  /* 0x3780000002027811 */ /* 0x000fc800078eb8ff */
[----:B------:R-:W-:-:S05]  /*0cf0*/  LOP3.LUT R0, R2, R0, R7, 0xfe, !PT ;  /* 0x0000000002007212 */ /* 0x000fca00078efe07 */
[----:B------:R-:W-:-:S04]  /*0d00*/  FMUL.FTZ R0, R0, 1 ;  /* 0x3f80000000007820 */ /* 0x000fc80000410000 */
[----:B------:R0:W1:Y:S01]  /*0d10*/  F2F.F64.F32 R28, R0 ;  /* 0x00000000001c7310 */ /* 0x0000620000201800 */
[----:B------:R-:W-:Y:S05]  /*0d20*/  BRA `(.L_x_1969) ;  /* 0x0000000000a47947 */ /* 0x000fea0003800000 */
.L_x_1981:
[----:B------:R-:W-:-:S09]  /*0d30*/  UISETP.NE.AND UP0, UPT, UR4, 0x1c, UPT ;  /* 0x0000001c0400788c */ /* 0x000fd2000bf05270 */
[----:B------:R-:W-:Y:S05]  /*0d40*/  BRA.U !UP0, `(.L_x_1988) ;  /* 0x0000000108947547 */ /* 0x000fea000b800000 */
[----:B------:R-:W-:-:S09]  /*0d50*/  UISETP.NE.AND UP0, UPT, UR4, 0x1d, UPT ;  /* 0x0000001d0400788c */ /* 0x000fd2000bf05270 */
[----:B------:R-:W-:Y:S05]  /*0d60*/  BRA.U !UP0, `(.L_x_1989) ;  /* 0x0000000108807547 */ /* 0x000fea000b800000 */
[----:B------:R-:W-:-:S09]  /*0d70*/  UISETP.NE.AND UP0, UPT, UR4, 0x2c, UPT ;  /* 0x0000002c0400788c */ /* 0x000fd2000bf05270 */
[----:B------:R-:W-:Y:S05]  /*0d80*/  BRA.U !UP0, `(.L_x_1990) ;  /* 0x0000000108487547 */ /* 0x000fea000b800000 */
.L_x_1968:
        /* <DEDUP_REMOVED lines=16> */
.L_x_1991:
[----:B------:R-:W-:Y:S01]  /*0e90*/  CS2R R28, SRZ ;  /* 0x00000000001c7805 */ /* 0x000fe2000001ff00 */
[----:B------:R-:W-:Y:S06]  /*0ea0*/  BRA `(.L_x_1969) ;  /* 0x0000000000447947 */ /* 0x000fec0003800000 */
.L_x_1990:
[----:B------:R-:W2:Y:S01]  /*0eb0*/  LDG.E.U8 R0, desc[UR36][R2.64] ;  /* 0x0000002402007981 */ /* 0x000ea2000c1e1100 */
        /* <DEDUP_REMOVED lines=11> */
.L_x_1989:
[----:B------:R-:W2:Y:S02]  /*0f70*/  LDG.E.64 R28, desc[UR36][R2.64] ;  /* 0x00000024021c7981 */ /* 0x000ea4000c1e1b00 */
[----:B--2---:R-:W0:Y:S01]  /*0f80*/  I2F.F64.U64 R28, R28 ;  /* 0x0000001c001c7312 */ /* 0x004e220000301800 */
[----:B------:R-:W-:Y:S05]  /*0f90*/  BRA `(.L_x_1969) ;  /* 0x0000000000087947 */ /* 0x000fea0003800000 */
.L_x_1988:
[----:B------:R-:W2:Y:S02]  /*0fa0*/  LDG.E R2, desc[UR36][R2.64] ;  /* 0x0000002402027981 */ /* 0x000ea4000c1e1900 */
[----:B--2---:R0:W1:Y:S02]  /*0fb0*/  I2F.F64.U32 R28, R2 ;  /* 0x00000002001c7312 */ /* 0x0040640000201800 */
.L_x_1969:
[----:B------:R-:W-:Y:S05]  /*0fc0*/  BSYNC.RECONVERGENT B6 ;  /* 0x0000000000067941 */ /* 0x000fea0003800200 */
.L_x_1963:
[----:B01-3--:R-:W-:-:S07]  /*0fd0*/  VIADD R2, R23, 0x80 ;  /* 0x0000008017027836 */ /* 0x00bfce0000000000 */
.L_x_1962:
[----:B------:R-:W-:Y:S05]  /*0fe0*/  BSYNC.RECONVERGENT B7 ;  /* 0x0000000000077941 */ /* 0x000fea0003800200 */
.L_x_1961:
[----:B------:R-:W-:Y:S01]  /*0ff0*/  ISETP.GE.AND P0, PT, R2, R19, PT ;  /* 0x000000130200720c */ /* 0x000fe20003f06270 */
[----:B------:R-:W-:Y:S01]  /*1000*/  BSSY.RECONVERGENT B7, `(.L_x_1992) ;  /* 0x00000f6000077945 */ /* 0x000fe20003800200 */
[----:B------:R-:W-:-:S11]  /*1010*/  CS2R R26, SRZ ;  /* 0x00000000001a7805 */ /* 0x000fd6000001ff00 */
[----:B------:R-:W-:Y:S05]  /*1020*/  @P0 BRA `(.L_x_1993) ;  /* 0x0000000c00cc0947 */ /* 0x000fea0003800000 */
        /* <DEDUP_REMOVED lines=21> */
.L_x_1998:
[----:B------:R-:W3:Y:S02]  /*1180*/  LDG.E.U8 R4, desc[UR36][R4.64] ;  /* 0x0000002404047981 */ /* 0x000ee4000c1e1100 */
[----:B---3--:R0:W1:Y:S01]  /*1190*/  I2F.F64.U16 R26, R4 ;  /* 0x00000004001a7312 */ /* 0x0080620000101800 */
[----:B------:R-:W-:Y:S05]  /*11a0*/  BRA `(.L_x_2000) ;  /* 0x0000000c00647947 */ /* 0x000fea0003800000 */
.L_x_1997:
        /* <DEDUP_REMOVED lines=9> */
.L_x_2002:
[----:B------:R-:W3:Y:S02]  /*1240*/  LDG.E R4, desc[UR36][R4.64] ;  /* 0x0000002404047981 */ /* 0x000ee4000c1e1900 */
[----:B---3--:R0:W1:Y:S01]  /*1250*/  I2F.F64 R26, R4 ;  /* 0x00000004001a7312 */ /* 0x0080620000201c00 */
[----:B------:R-:W-:Y:S05]  /*1260*/  BRA `(.L_x_2000) ;  /* 0x0000000c00347947 */ /* 0x000fea0003800000 */
.L_x_2001:
[----:B------:R-:W3:Y:S02]  /*1270*/  LDG.E.U16 R4, desc[UR36][R4.64] ;  /* 0x0000002404047981 */ /* 0x000ee4000c1e1500 */
[----:B---3--:R0:W1:Y:S01]  /*1280*/  I2F.F64.S16 R26, R4 ;  /* 0x00000004001a7312 */ /* 0x0080620000101c00 */
[----:B------:R-:W-:Y:S05]  /*1290*/  BRA `(.L_x_2000) ;  /* 0x0000000c00287947 */ /* 0x000fea0003800000 */
.L_x_1996:
        /* <DEDUP_REMOVED lines=8> */
[----:B------:R-:W3:Y:S01]  /*1320*/  F2F.F64.F32 R26, R26 ;  /* 0x0000001a001a7310 */ /* 0x000ee20000201800 */
[----:B------:R-:W-:Y:S05]  /*1330*/  BRA `(.L_x_2000) ;  /* 0x0000000c00007947 */ /* 0x000fea0003800000 */
.L_x_2004:
[----:B------:R-:W3:Y:S02]  /*1340*/  LDG.E.U16 R0, desc[UR36][R4.64] ;  /* 0x0000002404007981 */ /* 0x000ee4000c1e1500 */
[----:B---3--:R-:W-:-:S05]  /*1350*/  HADD2.F32 R0, -RZ, R0.H0_H0 ;  /* 0x20000000ff007230 */ /* 0x008fca0000004100 */
[----:B------:R-:W-:-:S04]  /*1360*/  FMUL.FTZ R0, R0, 1 ;  /* 0x3f80000000007820 */ /* 0x000fc80000410000 */
[----:B------:R0:W1:Y:S01]  /*1370*/  F2F.F64.F32 R26, R0 ;  /* 0x00000000001a7310 */ /* 0x0000620000201800 */
[----:B------:R-:W-:Y:S05]  /*1380*/  BRA `(.L_x_2000) ;  /* 0x0000000800ec7947 */ /* 0x000fea0003800000 */
.L_x_2003:
[----:B------:R-:W-:-:S09]  /*1390*/  UISETP.NE.AND UP0, UPT, UR4, 0x7, UPT ;  /* 0x000000070400788c */ /* 0x000fd2000bf05270 */
[----:B------:R-:W-:Y:S05]  /*13a0*/  BRA.U !UP0, `(.L_x_2005) ;  /* 0x0000000108347547 */ /* 0x000fea000b800000 */
        /* <DEDUP_REMOVED lines=8> */
.L_x_2006:
[----:B------:R-:W3:Y:S02]  /*1430*/  LDG.E.U16 R4, desc[UR36][R4.64] ;  /* 0x0000002404047981 */ /* 0x000ee4000c1e1500 */
[----:B---3--:R-:W-:-:S05]  /*1440*/  HADD2.F32 R0, -RZ, R4.H0_H0 ;  /* 0x20000004ff007230 */ /* 0x008fca0000004100 */
[----:B------:R-:W-:-:S04]  /*1450*/  FMUL.FTZ R0, R0, 1 ;  /* 0x3f80000000007820 */ /* 0x000fc80000410000 */
[----:B------:R0:W1:Y:S01]  /*1460*/  F2F.F64.F32 R26, R0 ;  /* 0x00000000001a7310 */ /* 0x0000620000201800 */
[----:B------:R-:W-:Y:S05]  /*1470*/  BRA `(.L_x_2000) ;  /* 0x0000000800b07947 */ /* 0x000fea0003800000 */
.L_x_2005:
[----:B------:R0:W5:Y:S01]  /*1480*/  LDG.E.64 R26, desc[UR36][R4.64] ;  /* 0x00000024041a7981 */ /* 0x000162000c1e1b00 */
[----:B------:R-:W-:Y:S05]  /*1490*/  BRA `(.L_x_2000) ;  /* 0x0000000800a87947 */ /* 0x000fea0003800000 */
.L_x_1995:
        /* <DEDUP_REMOVED lines=13> */
.L_x_2009:
[----:B------:R0:W5:Y:S01]  /*1570*/  LDG.E.64 R26, desc[UR36][R4.64] ;  /* 0x00000024041a7981 */ /* 0x000162000c1e1b00 */
[----:B------:R-:W-:Y:S05]  /*1580*/  BRA `(.L_x_2000) ;  /* 0x00000008006c7947 */ /* 0x000fea0003800000 */
.L_x_2008:
        /* <DEDUP_REMOVED lines=27> */
.L_x_2011:
        /* <DEDUP_REMOVED lines=15> */
.L_x_2010:
[----:B------:R-:W3:Y:S02]  /*1830*/  LDG.E.U16 R0, desc[UR36][R4.64] ;  /* 0x0000002404007981 */ /* 0x000ee4000c1e1500 */
[----:B---3--:R-:W-:-:S04]  /*1840*/  IMAD.U32 R0, R0, 0x10000, RZ ;  /* 0x0001000000007824 */ /* 0x008fc800078e00ff */
[----:B------:R-:W-:-:S04]  /*1850*/  FMUL.FTZ R0, R0, 1 ;  /* 0x3f80000000007820 */ /* 0x000fc80000410000 */
[----:B------:R0:W1:Y:S01]  /*1860*/  F2F.F64.F32 R26, R0 ;  /* 0x00000000001a7310 */ /* 0x0000620000201800 */
[----:B------:R-:W-:Y:S05]  /*1870*/  BRA `(.L_x_2000) ;  /* 0x0000000400b07947 */ /* 0x000fea0003800000 */
.L_x_2007:
        /* <DEDUP_REMOVED lines=11> */
.L_x_2014:
        /* <DEDUP_REMOVED lines=21> */
.L_x_2016:
[----:B------:R-:W-:Y:S05]  /*1a80*/  BSYNC.RECONVERGENT B0 ;  /* 0x0000000000007941 */ /* 0x000fea0003800200 */
.L_x_2015:
[----:B------:R-:W-:Y:S01]  /*1a90*/  IMAD.SHL.U32 R0, R0, 0x100000, RZ ;  /* 0x0010000000007824 */ /* 0x000fe200078e00ff */
[----:B------:R-:W-:-:S04]  /*1aa0*/  LEA R3, R3, 0x3b800000, 0x17 ;  /* 0x3b80000003037811 */ /* 0x000fc800078eb8ff */
[----:B------:R-:W-:-:S05]  /*1ab0*/  LOP3.LUT R0, R3, R0, R7, 0xfe, !PT ;  /* 0x0000000003007212 */ /* 0x000fca00078efe07 */
[----:B------:R-:W-:-:S04]  /*1ac0*/  FMUL.FTZ R0, R0, 1 ;  /* 0x3f80000000007820 */ /* 0x000fc80000410000 */
[----:B------:R0:W1:Y:S01]  /*1ad0*/  F2F.F64.F32 R26, R0 ;  /* 0x00000000001a7310 */ /* 0x0000620000201800 */
[----:B------:R-:W-:Y:S05]  /*1ae0*/  BRA `(.L_x_2000) ;  /* 0x0000000400147947 */ /* 0x000fea0003800000 */
.L_x_2013:
        /* <DEDUP_REMOVED lines=21> */
.L_x_2018:
[----:B------:R-:W-:Y:S05]  /*1c40*/  BSYNC.RECONVERGENT B0 ;  /* 0x0000000000007941 */ /* 0x000fea0003800200 */
.L_x_2017:
[----:B------:R-:W-:Y:S01]  /*1c50*/  IMAD.SHL.U32 R0, R0, 0x200000, RZ ;  /* 0x0020000000007824 */ /* 0x000fe200078e00ff */
[----:B------:R-:W-:-:S04]  /*1c60*/  LEA R3, R3, 0x37800000, 0x17 ;  /* 0x3780000003037811 */ /* 0x000fc800078eb8ff */
[----:B------:R-:W-:-:S05]  /*1c70*/  LOP3.LUT R0, R3, R0, R7, 0xfe, !PT ;  /* 0x0000000003007212 */ /* 0x000fca00078efe07 */
[----:B------:R-:W-:-:S04]  /*1c80*/  FMUL.FTZ R0, R0, 1 ;  /* 0x3f80000000007820 */ /* 0x000fc80000410000 */
[----:B------:R0:W1:Y:S01]  /*1c90*/  F2F.F64.F32 R26, R0 ;  /* 0x00000000001a7310 */ /* 0x0000620000201800 */
[----:B------:R-:W-:Y:S05]  /*1ca0*/  BRA `(.L_x_2000) ;  /* 0x0000000000a47947 */ /* 0x000fea0003800000 */
.L_x_2012:
        /* <DEDUP_REMOVED lines=18> */
.L_x_1999:
        /* <DEDUP_REMOVED lines=16> */
.L_x_2021:
[----:B------:R-:W-:Y:S01]  /*1ed0*/  CS2R R26, SRZ ;  /* 0x00000000001a7805 */ /* 0x000fe2000001ff00 */
[----:B------:R-:W-:Y:S06]  /*1ee0*/  BRA `(.L_x_2000) ;  /* 0x0000000000147947 */ /* 0x000fec0003800000 */
.L_x_2020:
[----:B------:R-:W3:Y:S02]  /*1ef0*/  LDG.E.64 R26, desc[UR36][R4.64] ;  /* 0x00000024041a7981 */ /* 0x000ee4000c1e1b00 */
[----:B---3--:R-:W0:Y:S01]  /*1f00*/  I2F.F64.U64 R26, R26 ;  /* 0x0000001a001a7312 */ /* 0x008e220000301800 */
[----:B------:R-:W-:Y:S05]  /*1f10*/  BRA `(.L_x_2000) ;  /* 0x0000000000087947 */ /* 0x000fea0003800000 */
.L_x_2019:
[----:B------:R-:W3:Y:S02]  /*1f20*/  LDG.E R4, desc[UR36][R4.64] ;  /* 0x0000002404047981 */ /* 0x000ee4000c1e1900 */
[----:B---3--:R0:W1:Y:S02]  /*1f30*/  I2F.F64.U32 R26, R4 ;  /* 0x00000004001a7312 */ /* 0x0080640000201800 */
.L_x_2000:
[----:B------:R-:W-:Y:S05]  /*1f40*/  BSYNC.RECONVERGENT B6 ;  /* 0x0000000000067941 */ /* 0x000fea0003800200 */
.L_x_1994:
[----:B------:R-:W-:-:S07]  /*1f50*/  VIADD R2, R2, 0x80 ;  /* 0x0000008002027836 */ /* 0x000fce0000000000 */
.L_x_1993:
[----:B------:R-:W-:Y:S05]  /*1f60*/  BSYNC.RECONVERGENT B7 ;  /* 0x0000000000077941 */ /* 0x000fea0003800200 */
.L_x_1992:
[----:B------:R-:W-:Y:S01]  /*1f70*/  ISETP.GE.AND P0, PT, R2, R19, PT ;  /* 0x000000130200720c */ /* 0x000fe20003f06270 */
[----:B------:R-:W-:Y:S01]  /*1f80*/  BSSY.RECONVERGENT B7, `(.L_x_2022) ;  /* 0x00000f6000077945 */ /* 0x000fe20003800200 */
[----:B------:R-:W-:-:S11]  /*1f90*/  CS2R R24, SRZ ;  /* 0x0000000000187805 */ /* 0x000fd6000001ff00 */
[----:B------:R-:W-:Y:S05]  /*1fa0*/  @P0 BRA `(.L_x_2023) ;  /* 0x0000000c00cc0947 */ /* 0x000fea0003800000 */
[----:B0-----:R-:W0:Y:S01]  /*1fb0*/  LDC.64 R4, c[0x0][0x390] ;  /* 0x0000e400ff047b82 */ /* 0x001e220000000a00 */
        /* <DEDUP_REMOVED lines=20> */
.L_x_2028:
[----:B------:R-:W2:Y:S02]  /*2100*/  LDG.E.U8 R4, desc[UR36][R4.64] ;  /* 0x0000002404047981 */ /* 0x000ea4000c1e1100 */
[----:B--2---:R0:W1:Y:S01]  /*2110*/  I2F.F64.U16 R24, R4 ;  /* 0x0000000400187312 */ /* 0x0040620000101800 */
[----:B------:R-:W-:Y:S05]  /*2120*/  BRA `(.L_x_2030) ;  /* 0x0000000c00647947 */ /* 0x000fea0003800000 */
.L_x_2027:
        /* <DEDUP_REMOVED lines=9> */
.L_x_2032:
[----:B------:R-:W2:Y:S02]  /*21c0*/  LDG.E R4, desc[UR36][R4.64] ;  /* 0x0000002404047981 */ /* 0x000ea4000c1e1900 */
[----:B--2---:R1:W2:Y:S01]  /*21d0*/  I2F.F64 R24, R4 ;  /* 0x0000000400187312 */ /* 0x0042a20000201c00 */
[----:B------:R-:W-:Y:S05]  /*21e0*/  BRA `(.L_x_2030) ;  /* 0x0000000c00347947 */ /* 0x000fea0003800000 */
.L_x_2031:
[----:B------:R-:W2:Y:S02]  /*21f0*/  LDG.E.U16 R4, desc[UR36][R4.64] ;  /* 0x0000002404047981 */ /* 0x000ea4000c1e1500 */
[----:B--2---:R0:W1:Y:S01]  /*2200*/  I2F.F64.S16 R24, R4 ;  /* 0x0000000400187312 */ /* 0x0040620000101c00 */
[----:B------:R-:W-:Y:S05]  /*2210*/  BRA `(.L_x_2030) ;  /* 0x0000000c00287947 */ /* 0x000fea0003800000 */
.L_x_2026:
        /* <DEDUP_REMOVED lines=10> */
.L_x_2034:
[----:B------:R-:W2:Y:S02]  /*22c0*/  LDG.E.U16 R0, desc[UR36][R4.64] ;  /* 0x0000002404007981 */ /* 0x000ea4000c1e1500 */
[----:B--2---:R-:W-:-:S05]  /*22d0*/  HADD2.F32 R0, -RZ, R0.H0_H0 ;  /* 0x20000000ff007230 */ /* 0x004fca0000004100 */
[----:B------:R-:W-:-:S04]  /*22e0*/  FMUL.FTZ R0, R0, 1 ;  /* 0x3f80000000007820 */ /* 0x000fc80000410000 */
[----:B------:R0:W1:Y:S01]  /*22f0*/  F2F.F64.F32 R24, R0 ;  /* 0x0000000000187310 */ /* 0x0000620000201800 */
[----:B------:R-:W-:Y:S05]  /*2300*/  BRA `(.L_x_2030) ;  /* 0x0000000800ec7947 */ /* 0x000fea0003800000 */
.L_x_2033:
        /* <DEDUP_REMOVED lines=10> */
.L_x_2036:
[----:B------:R-:W2:Y:S02]  /*23b0*/  LDG.E.U16 R4, desc[UR36][R4.64] ;  /* 0x0000002404047981 */ /* 0x000ea4000c1e1500 */
[----:B--2---:R-:W-:-:S05]  /*23c0*/  HADD2.F32 R0, -RZ, R4.H0_H0 ;  /* 0x20000004ff007230 */ /* 0x004fca0000004100 */
[----:B------:R-:W-:-:S04]  /*23d0*/  FMUL.FTZ R0, R0, 1 ;  /* 0x3f80000000007820 */ /* 0x000fc80000410000 */
[----:B------:R0:W1:Y:S01]  /*23e0*/  F2F.F64.F32 R24, R0 ;  /* 0x0000000000187310 */ /* 0x0000620000201800 */
[----:B------:R-:W-:Y:S05]  /*23f0*/  BRA `(.L_x_2030) ;  /* 0x0000000800b07947 */ /* 0x000fea0003800000 */
.L_x_2035:
[----:B------:R0:W5:Y:S01]  /*2400*/  LDG.E.64 R24, desc[UR36][R4.64] ;  /* 0x0000002404187981 */ /* 0x000162000c1e1b00 */
[----:B------:R-:W-:Y:S05]  /*2410*/  BRA `(.L_x_2030) ;  /* 0x0000000800a87947 */ /* 0x000fea0003800000 */
.L_x_2025:
        /* <DEDUP_REMOVED lines=13> */
.L_x_2039:
[----:B------:R0:W5:Y:S01]  /*24f0*/  LDG.E.64 R24, desc[UR36][R4.64] ;  /* 0x0000002404187981 */ /* 0x000162000c1e1b00 */
[----:B------:R-:W-:Y:S05]  /*2500*/  BRA `(.L_x_2030) ;  /* 0x00000008006c7947 */ /* 0x000fea0003800000 */
.L_x_2038:
        /* <DEDUP_REMOVED lines=27> */
.L_x_2041:
        /* <DEDUP_REMOVED lines=15> */
.L_x_2040:
[----:B------:R-:W2:Y:S02]  /*27b0*/  LDG.E.U16 R0, desc[UR36][R4.64] ;  /* 0x0000002404007981 */ /* 0x000ea4000c1e1500 */
[----:B--2---:R-:W-:-:S04]  /*27c0*/  IMAD.U32 R0, R0, 0x10000, RZ ;  /* 0x0001000000007824 */ /* 0x004fc800078e00ff */
[----:B------:R-:W-:-:S04]  /*27d0*/  FMUL.FTZ R0, R0, 1 ;  /* 0x3f80000000007820 */ /* 0x000fc80000410000 */
[----:B------:R0:W1:Y:S01]  /*27e0*/  F2F.F64.F32 R24, R0 ;  /* 0x0000000000187310 */ /* 0x0000620000201800 */
[----:B------:R-:W-:Y:S05]  /*27f0*/  BRA `(.L_x_2030) ;  /* 0x0000000400b07947 */ /* 0x000fea0003800000 */
.L_x_2037:
        /* <DEDUP_REMOVED lines=11> */
.L_x_2044:
        /* <DEDUP_REMOVED lines=21> */
.L_x_2046:
[----:B------:R-:W-:Y:S05]  /*2a00*/  BSYNC.RECONVERGENT B0 ;  /* 0x0000000000007941 */ /* 0x000fea0003800200 */
.L_x_2045:
[----:B------:R-:W-:Y:S01]  /*2a10*/  IMAD.SHL.U32 R0, R0, 0x100000, RZ ;  /* 0x0010000000007824 */ /* 0x000fe200078e00ff */
[----:B------:R-:W-:-:S04]  /*2a20*/  LEA R3, R3, 0x3b800000, 0x17 ;  /* 0x3b80000003037811 */ /* 0x000fc800078eb8ff */
[----:B------:R-:W-:-:S05]  /*2a30*/  LOP3.LUT R0, R3, R0, R7, 0xfe, !PT ;  /* 0x0000000003007212 */ /* 0x000fca00078efe07 */
[----:B------:R-:W-:-:S04]  /*2a40*/  FMUL.FTZ R0, R0, 1 ;  /* 0x3f80000000007820 */ /* 0x000fc80000410000 */
[----:B------:R0:W1:Y:S01]  /*2a50*/  F2F.F64.F32 R24, R0 ;  /* 0x0000000000187310 */ /* 0x0000620000201800 */
[----:B------:R-:W-:Y:S05]  /*2a60*/  BRA `(.L_x_2030) ;  /* 0x0000000400147947 */ /* 0x000fea0003800000 */
.L_x_2043:
        /* <DEDUP_REMOVED lines=21> */
.L_x_2048:
[----:B------:R-:W-:Y:S05]  /*2bc0*/  BSYNC.RECONVERGENT B0 ;  /* 0x0000000000007941 */ /* 0x000fea0003800200 */
.L_x_2047:
[----:B------:R-:W-:Y:S01]  /*2bd0*/  IMAD.SHL.U32 R0, R0, 0x200000, RZ ;  /* 0x0020000000007824 */ /* 0x000fe200078e00ff */
[----:B------:R-:W-:-:S04]  /*2be0*/  LEA R3, R3, 0x37800000, 0x17 ;  /* 0x3780000003037811 */ /* 0x000fc800078eb8ff */
[----:B------:R-:W-:-:S05]  /*2bf0*/  LOP3.LUT R0, R3, R0, R7, 0xfe, !PT ;  /* 0x0000000003007212 */ /* 0x000fca00078efe07 */
[----:B------:R-:W-:-:S04]  /*2c00*/  FMUL.FTZ R0, R0, 1 ;  /* 0x3f80000000007820 */ /* 0x000fc80000410000 */
[----:B------:R0:W1:Y:S01]  /*2c10*/  F2F.F64.F32 R24, R0 ;  /* 0x0000000000187310 */ /* 0x0000620000201800 */
[----:B------:R-:W-:Y:S05]  /*2c20*/  BRA `(.L_x_2030) ;  /* 0x0000000000a47947 */ /* 0x000fea0003800000 */
.L_x_2042:
        /* <DEDUP_REMOVED lines=18> */
.L_x_2029:
        /* <DEDUP_REMOVED lines=15> */
[----:B--2-45:R-:W-:Y:S05]  /*2e40*/  CALL.ABS.NOINC R14 ;  /* 0x000000000e007343 */ /* 0x034fea0003c00000 */
.L_x_2051:
[----:B------:R-:W-:Y:S01]  /*2e50*/  CS2R R24, SRZ ;  /* 0x0000000000187805 */ /* 0x000fe2000001ff00 */
[----:B------:R-:W-:Y:S06]  /*2e60*/  BRA `(.L_x_2030) ;  /* 0x0000000000147947 */ /* 0x000fec0003800000 */
.L_x_2050:
[----:B------:R-:W2:Y:S02]  /*2e70*/  LDG.E.64 R24, desc[UR36][R4.64] ;  /* 0x0000002404187981 */ /* 0x000ea4000c1e1b00 */
[----:B--2---:R-:W0:Y:S01]  /*2e80*/  I2F.F64.U64 R24, R24 ;  /* 0x0000001800187312 */ /* 0x004e220000301800 */
[----:B------:R-:W-:Y:S05]  /*2e90*/  BRA `(.L_x_2030) ;  /* 0x0000000000087947 */ /* 0x000fea0003800000 */
.L_x_2049:
[----:B------:R-:W2:Y:S02]  /*2ea0*/  LDG.E R4, desc[UR36][R4.64] ;  /* 0x0000002404047981 */ /* 0x000ea4000c1e1900 */
[----:B--2---:R0:W1:Y:S02]  /*2eb0*/  I2F.F64.U32 R24, R4 ;  /* 0x0000000400187312 */ /* 0x0040640000201800 */
.L_x_2030:
[----:B------:R-:W-:Y:S05]  /*2ec0*/  BSYNC.RECONVERGENT B6 ;  /* 0x0000000000067941 */ /* 0x000fea0003800200 */
.L_x_2024:
[----:B------:R-:W-:-:S07]  /*2ed0*/  VIADD R2, R2, 0x80 ;  /* 0x0000008002027836 */ /* 0x000fce0000000000 */
.L_x_2023:
[----:B------:R-:W-:Y:S05]  /*2ee0*/  BSYNC.RECONVERGENT B7 ;  /* 0x0000000000077941 */ /* 0x000fea0003800200 */
.L_x_2022:
[----:B------:R-:W-:Y:S01]  /*2ef0*/  ISETP.GE.AND P0, PT, R2, R19, PT ;  /* 0x000000130200720c */ /* 0x000fe20003f06270 */
[----:B------:R-:W-:Y:S01]  /*2f00*/  BSSY.RECONVERGENT B6, `(.L_x_2052) ;  /* 0x00000ef000067945 */ /* 0x000fe20003800200 */
[----:B------:R-:W-:-:S11]  /*2f10*/  CS2R R16, SRZ ;  /* 0x0000000000107805 */ /* 0x000fd6000001ff00 */
[----:B------:R-:W-:Y:S05]  /*2f20*/  @P0 BRA `(.L_x_2053) ;  /* 0x0000000c00b00947 */ /* 0x000fea0003800000 */
[----:B01----:R-:W0:Y:S01]  /*2f30*/  LDC.64 R4, c[0x0][0x390] ;  /* 0x0000e400ff047b82 */ /* 0x003e220000000a00 */
        /* <DEDUP_REMOVED lines=19> */
.L_x_2057:
[----:B------:R-:W2:Y:S02]  /*3070*/  LDG.E.U8 R2, desc[UR36][R2.64] ;  /* 0x0000002402027981 */ /* 0x000ea4000c1e1100 */
[----:B--2---:R0:W1:Y:S01]  /*3080*/  I2F.F64.U16 R16, R2 ;  /* 0x0000000200107312 */ /* 0x0040620000101800 */
[----:B------:R-:W-:Y:S05]  /*3090*/  BRA `(.L_x_2053) ;  /* 0x0000000c00547947 */ /* 0x000fea0003800000 */
.L_x_2056:
        /* <DEDUP_REMOVED lines=9> */
.L_x_2060:
[----:B------:R-:W2:Y:S02]  /*3130*/  LDG.E R2, desc[UR36][R2.64] ;  /* 0x0000002402027981 */ /* 0x000ea4000c1e1900 */
[----:B--2---:R0:W1:Y:S01]  /*3140*/  I2F.F64 R16, R2 ;  /* 0x0000000200107312 */ /* 0x0040620000201c00 */
[----:B------:R-:W-:Y:S05]  /*3150*/  BRA `(.L_x_2053) ;  /* 0x0000000c00247947 */ /* 0x000fea0003800000 */
.L_x_2059:
[----:B------:R-:W2:Y:S02]  /*3160*/  LDG.E.U16 R2, desc[UR36][R2.64] ;  /* 0x0000002402027981 */ /* 0x000ea4000c1e1500 */
[----:B--2---:R0:W1:Y:S01]  /*3170*/  I2F.F64.S16 R16, R2 ;  /* 0x0000000200107312 */ /* 0x0040620000101c00 */
[----:B------:R-:W-:Y:S05]  /*3180*/  BRA `(.L_x_2053) ;  /* 0x0000000c00187947 */ /* 0x000fea0003800000 */
.L_x_2055:
        /* <DEDUP_REMOVED lines=10> */
.L_x_2062:
[----:B------:R-:W2:Y:S02]  /*3230*/  LDG.E.U16 R0, desc[UR36][R2.64] ;  /* 0x0000002402007981 */ /* 0x000ea4000c1e1500 */
[----:B--2---:R-:W-:-:S05]  /*3240*/  HADD2.F32 R0, -RZ, R0.H0_H0 ;  /* 0x20000000ff007230 */ /* 0x004fca0000004100 */
[----:B------:R-:W-:-:S04]  /*3250*/  FMUL.FTZ R0, R0, 1 ;  /* 0x3f80000000007820 */ /* 0x000fc80000410000 */
[----:B------:R0:W1:Y:S01]  /*3260*/  F2F.F64.F32 R16, R0 ;  /* 0x0000000000107310 */ /* 0x0000620000201800 */
[----:B------:R-:W-:Y:S05]  /*3270*/  BRA `(.L_x_2053) ;  /* 0x0000000800dc7947 */ /* 0x000fea0003800000 */
.L_x_2061:
        /* <DEDUP_REMOVED lines=10> */
.L_x_2064:
[----:B------:R-:W2:Y:S02]  /*3320*/  LDG.E.U16 R2, desc[UR36][R2.64] ;  /* 0x0000002402027981 */ /* 0x000ea4000c1e1500 */
[----:B--2---:R-:W-:-:S05]  /*3330*/  HADD2.F32 R0, -RZ, R2.H0_H0 ;  /* 0x20000002ff007230 */ /* 0x004fca0000004100 */
[----:B------:R-:W-:-:S04]  /*3340*/  FMUL.FTZ R0, R0, 1 ;  /* 0x3f80000000007820 */ /* 0x000fc80000410000 */
[----:B------:R0:W1:Y:S01]  /*3350*/  F2F.F64.F32 R16, R0 ;  /* 0x0000000000107310 */ /* 0x0000620000201800 */
[----:B------:R-:W-:Y:S05]  /*3360*/  BRA `(.L_x_2053) ;  /* 0x0000000800a07947 */ /* 0x000fea0003800000 */
.L_x_2063:
[----:B------:R0:W5:Y:S01]  /*3370*/  LDG.E.64 R16, desc[UR36][R2.64] ;  /* 0x0000002402107981 */ /* 0x000162000c1e1b00 */
[----:B------:R-:W-:Y:S05]  /*3380*/  BRA `(.L_x_2053) ;  /* 0x0000000800987947 */ /* 0x000fea0003800000 */
.L_x_2054:
        /* <DEDUP_REMOVED lines=13> */
.L_x_2067:
[----:B------:R0:W5:Y:S01]  /*3460*/  LDG.E.64 R16, desc[UR36][R2.64] ;  /* 0x0000002402107981 */ /* 0x000162000c1e1b00 */
[----:B------:R-:W-:Y:S05]  /*3470*/  BRA `(.L_x_2053) ;  /* 0x00000008005c7947 */ /* 0x000fea0003800000 */
.L_x_2066:
        /* <DEDUP_REMOVED lines=27> */
.L_x_2069:
[----:B------:R-:W2:Y:S02]  /*3630*/  LDG.E.U8 R2, desc[UR36][R2.64] ;  /* 0x0000002402027981 */ /* 0x000ea4000c1e1100 */
[C---:B--2---:R-:W-:Y:S02]  /*3640*/  IMAD.SHL.U32 R0, R2.reuse, 0x2000000, RZ ;  /* 0x0200000002007824 */ /* 0x044fe400078e00ff */
        /* <DEDUP_REMOVED lines=12> */
.L_x_2068:
[----:B------:R-:W2:Y:S02]  /*3710*/  LDG.E.U16 R0, desc[UR36][R2.64] ;  /* 0x0000002402007981 */ /* 0x000ea4000c1e1500 */
[----:B--2---:R-:W-:-:S04]  /*3720*/  IMAD.U32 R0, R0, 0x10000, RZ ;  /* 0x0001000000007824 */ /* 0x004fc800078e00ff */
[----:B------:R-:W-:-:S04]  /*3730*/  FMUL.FTZ R0, R0, 1 ;  /* 0x3f80000000007820 */ /* 0x000fc80000410000 */
[----:B------:R0:W1:Y:S01]  /*3740*/  F2F.F64.F32 R16, R0 ;  /* 0x0000000000107310 */ /* 0x0000620000201800 */
[----:B------:R-:W-:Y:S05]  /*3750*/  BRA `(.L_x_2053) ;  /* 0x0000000400a47947 */ /* 0x000fea0003800000 */
.L_x_2065:
        /* <DEDUP_REMOVED lines=11> */
.L_x_2072:
[----:B------:R-:W2:Y:S02]  /*3810*/  LDG.E.U8 R3, desc[UR36][R2.64] ;  /* 0x0000002402037981 */ /* 0x000ea4000c1e1100 */
        /* <DEDUP_REMOVED lines=19> */
.L_x_2074:
[----:B------:R-:W-:Y:S05]  /*3950*/  BSYNC.RECONVERGENT B0 ;  /* 0x0000000000007941 */ /* 0x000fea0003800200 */
.L_x_2073:
[----:B------:R-:W-:Y:S01]  /*3960*/  IMAD.SHL.U32 R0, R0, 0x100000, RZ ;  /* 0x0010000000007824 */ /* 0x000fe200078e00ff */
[----:B------:R-:W-:-:S04]  /*3970*/  LEA R2, R2, 0x3b800000, 0x17 ;  /* 0x3b80000002027811 */ /* 0x000fc800078eb8ff */
[----:B------:R-:W-:-:S05]  /*3980*/  LOP3.LUT R0, R2, R0, R7, 0xfe, !PT ;  /* 0x0000000002007212 */ /* 0x000fca00078efe07 */
[----:B------:R-:W-:-:S04]  /*3990*/  FMUL.FTZ R0, R0, 1 ;  /* 0x3f80000000007820 */ /* 0x000fc80000410000 */
[----:B------:R0:W1:Y:S01]  /*39a0*/  F2F.F64.F32 R16, R0 ;  /* 0x0000000000107310 */ /* 0x0000620000201800 */
[----:B------:R-:W-:Y:S05]  /*39b0*/  BRA `(.L_x_2053) ;  /* 0x00000004000c7947 */ /* 0x000fea0003800000 */
.L_x_2071:
        /* <DEDUP_REMOVED lines=20> */
.L_x_2076:
[----:B------:R-:W-:Y:S05]  /*3b00*/  BSYNC.RECONVERGENT B0 ;  /* 0x0000000000007941 */ /* 0x000fea0003800200 */
.L_x_2075:
[----:B------:R-:W-:Y:S01]  /*3b10*/  IMAD.SHL.U32 R0, R0, 0x200000, RZ ;  /* 0x0020000000007824 */ /* 0x000fe200078e00ff */
[----:B------:R-:W-:-:S04]  /*3b20*/  LEA R2, R2, 0x37800000, 0x17 ;  /* 0x3780000002027811 */ /* 0x000fc800078eb8ff */
[----:B------:R-:W-:-:S05]  /*3b30*/  LOP3.LUT R0, R2, R0, R7, 0xfe, !PT ;  /* 0x0000000002007212 */ /* 0x000fca00078efe07 */
[----:B------:R-:W-:-:S04]  /*3b40*/  FMUL.FTZ R0, R0, 1 ;  /* 0x3f80000000007820 */ /* 0x000fc80000410000 */
[----:B------:R0:W1:Y:S01]  /*3b50*/  F2F.F64.F32 R16, R0 ;  /* 0x0000000000107310 */ /* 0x0000620000201800 */
[----:B------:R-:W-:Y:S05]  /*3b60*/  BRA `(.L_x_2053) ;  /* 0x0000000000a07947 */ /* 0x000fea0003800000 */
.L_x_2070:
        /* <DEDUP_REMOVED lines=18> */
.L_x_2058:
        /* <DEDUP_REMOVED lines=16> */
.L_x_2079:
[----:B------:R-:W-:Y:S05]  /*3d90*/  BRA `(.L_x_2053) ;  /* 0x0000000000147947 */ /* 0x000fea0003800000 */
.L_x_2078:
[----:B------:R-:W2:Y:S02]  /*3da0*/  LDG.E.64 R16, desc[UR36][R2.64] ;  /* 0x0000002402107981 */ /* 0x000ea4000c1e1b00 */
[----:B--2---:R-:W0:Y:S01]  /*3db0*/  I2F.F64.U64 R16, R16 ;  /* 0x0000001000107312 */ /* 0x004e220000301800 */
[----:B------:R-:W-:Y:S05]  /*3dc0*/  BRA `(.L_x_2053) ;  /* 0x0000000000087947 */ /* 0x000fea0003800000 */
.L_x_2077:
[----:B------:R-:W2:Y:S02]  /*3dd0*/  LDG.E R2, desc[UR36][R2.64] ;  /* 0x0000002402027981 */ /* 0x000ea4000c1e1900 */
[----:B--2---:R0:W1:Y:S02]  /*3de0*/  I2F.F64.U32 R16, R2 ;  /* 0x0000000200107312 */ /* 0x0040640000201800 */
.L_x_2053:
[----:B------:R-:W-:Y:S05]  /*3df0*/  BSYNC.RECONVERGENT B6 ;  /* 0x0000000000067941 */ /* 0x000fea0003800200 */
.L_x_2052:
[C---:B--2-45:R-:W-:Y:S01]  /*3e00*/  DSETP.GEU.AND P4, PT, R28.reuse, RZ, PT ;  /* 0x000000ff1c00722a */ /* 0x074fe20003f8e000 */
[----:B0-----:R-:W0:Y:S01]  /*3e10*/  LDC.U8 R2, c[0x0][0x3a4] ;  /* 0x0000e900ff027b82 */ /* 0x001e220000000000 */
[----:B------:R-:W-:Y:S01]  /*3e20*/  DSETP.NAN.AND P3, PT, R28, R28, PT ;  /* 0x0000001c1c00722a */ /* 0x000fe20003f68000 */
[----:B------:R-:W-:Y:S01]  /*3e30*/  BSSY.RECONVERGENT B7, `(.L_x_2080) ;  /* 0x0000358000077945 */ /* 0x000fe20003800200 */
[----:B-1-3--:R-:W-:-:S03]  /*3e40*/  DSETP.GEU.AND P5, PT, R26, RZ, PT ;  /* 0x000000ff1a00722a */ /* 0x00afc60003fae000 */
[----:B------:R-:W-:Y:S01]  /*3e50*/  BSSY.RELIABLE B6, `(.L_x_2081) ;  /* 0x0000243000067945 */ /* 0x000fe20003800100 */
[----:B------:R-:W-:Y:S01]  /*3e60*/  FSEL R7, RZ, 3.37028055040000000000e+12, P4 ;  /* 0x54442d18ff077808 */ /* 0x000fe20002000000 */
[----:B------:R-:W-:Y:S01]  /*3e70*/  DSETP.NAN.AND P2, PT, R26, R26, PT ;  /* 0x0000001a1a00722a */ /* 0x000fe20003f48000 */
[----:B------:R-:W-:Y:S01]  /*3e80*/  FSEL R9, RZ, 2.1426990032196044922, P4 ;  /* 0x400921fbff097808 */ /* 0x000fe20002000000 */
[C---:B------:R-:W-:Y:S01]  /*3e90*/  DSETP.GEU.AND P0, PT, R24.reuse, RZ, PT ;  /* 0x000000ff1800722a */ /* 0x040fe20003f0e000 */
[----:B------:R-:W-:Y:S01]  /*3ea0*/  ISETP.GE.AND P4, PT, R23, R19, PT ;  /* 0x000000131700720c */ /* 0x000fe20003f86270 */
[----:B------:R-:W-:Y:S01]  /*3eb0*/  DSETP.NAN.AND P1, PT, R24, R24, PT ;  /* 0x000000181800722a */ /* 0x000fe20003f28000 */
[----:B------:R-:W-:Y:S02]  /*3ec0*/  FSEL R3, RZ, 3.37028055040000000000e+12, P5 ;  /* 0x54442d18ff037808 */ /* 0x000fe40002800000 */
[----:B------:R-:W-:Y:S02]  /*3ed0*/  FSEL R5, RZ, 2.1426990032196044922, P5 ;  /* 0x400921fbff057808 */ /* 0x000fe40002800000 */
[----:B------:R-:W-:-:S02]  /*3ee0*/  FSEL R4, R7, R28, !P3 ;  /* 0x0000001c07047208 */ /* 0x000fc40005800000 */
[----:B------:R-:W-:Y:S01]  /*3ef0*/  FSEL R29, R9, R29, !P3 ;  /* 0x0000001d091d7208 */ /* 0x000fe20005800000 */
[C---:B------:R-:W-:Y:S01]  /*3f00*/  DSETP.GEU.AND P3, PT, R16.reuse, RZ, PT ;  /* 0x000000ff1000722a */ /* 0x040fe20003f6e000 */
[----:B------:R-:W-:Y:S02]  /*3f10*/  FSEL R28, R3, R26, !P2 ;  /* 0x0000001a031c7208 */ /* 0x000fe40005000000 */
[----:B------:R-:W-:Y:S01]  /*3f20*/  FSEL R27, R5, R27, !P2 ;  /* 0x0000001b051b7208 */ /* 0x000fe20005000000 */
[----:B------:R-:W-:Y:S01]  /*3f30*/  DSETP.NAN.AND P2, PT, R16, R16, PT ;  /* 0x000000101000722a */ /* 0x000fe20003f48000 */
[----:B------:R-:W-:Y:S02]  /*3f40*/  FSEL R7, RZ, 3.37028055040000000000e+12, P0 ;  /* 0x54442d18ff077808 */ /* 0x000fe40000000000 */
[----:B------:R-:W-:Y:S02]  /*3f50*/  FSEL R5, RZ, 2.1426990032196044922, P3 ;  /* 0x400921fbff057808 */ /* 0x000fe40001800000 */
[----:B------:R-:W-:-:S02]  /*3f60*/  FSEL R9, RZ, 2.1426990032196044922, P0 ;  /* 0x400921fbff097808 */ /* 0x000fc40000000000 */
[----:B------:R-:W-:Y:S02]  /*3f70*/  FSEL R3, RZ, 3.37028055040000000000e+12, P3 ;  /* 0x54442d18ff037808 */ /* 0x000fe40001800000 */
[----:B------:R-:W-:Y:S01]  /*3f80*/  FSEL R17, R5, R17, !P2 ;  /* 0x0000001105117208 */ /* 0x000fe20005000000 */
[----:B------:R-:W-:Y:S01]  /*3f90*/  IMAD.MOV.U32 R5, RZ, RZ, R29 ;  /* 0x000000ffff057224 */ /* 0x000fe200078e001d */
[----:B------:R-:W-:Y:S01]  /*3fa0*/  FSEL R24, R7, R24, !P1 ;  /* 0x0000001807187208 */ /* 0x000fe20004800000 */
[----:B------:R-:W-:Y:S01]  /*3fb0*/  IMAD.MOV.U32 R29, RZ, RZ, R27 ;  /* 0x000000ffff1d7224 */ /* 0x000fe200078e001b */
[----:B------:R-:W-:Y:S02]  /*3fc0*/  FSEL R25, R9, R25, !P1 ;  /* 0x0000001909197208 */ /* 0x000fe40004800000 */
[----:B------:R-:W-:Y:S01]  /*3fd0*/  FSEL R16, R3, R16, !P2 ;  /* 0x0000001003107208 */ /* 0x000fe20005000000 */
[----:B------:R-:W-:Y:S06]  /*3fe0*/  @P4 BRA `(.L_x_2082) ;  /* 0x0000002000984947 */ /* 0x000fec0003800000 */
[----:B------:R-:W1:Y:S01]  /*3ff0*/  LDCU UR4, c[0x0][0x3a8] ;  /* 0x00007500ff0477ac */ /* 0x000e620008000800 */
[----:B------:R-:W2:Y:S01]  /*4000*/  LDC.64 R8, c[0x0][0x388] ;  /* 0x0000e200ff087b82 */ /* 0x000ea20000000a00 */
[----:B------:R-:W-:Y:S01]  /*4010*/  IMAD R0, R18, 0x200, R23 ;  /* 0x0000020012007824 */ /* 0x000fe200078e0217 */
[----:B0-----:R-:W-:Y:S01]  /*4020*/  PRMT R6, R2, 0x9910, RZ ;  /* 0x0000991002067816 */ /* 0x001fe200000000ff */
[----:B------:R-:W-:Y:S02]  /*4030*/  VIADD R23, R23, 0x80 ;  /* 0x0000008017177836 */ /* 0x000fe40000000000 */
        /* <DEDUP_REMOVED lines=17> */
.L_x_2086:
[----:B------:R-:W0:Y:S02]  /*4150*/  F2I.S64.F64.TRUNC R4, R4 ;  /* 0x0000000400047311 */ /* 0x000e24000030d900 */
[----:B0-----:R-:W-:-:S05]  /*4160*/  IMAD.MOV.U32 R3, RZ, RZ, R4 ;  /* 0x000000ffff037224 */ /* 0x001fca00078e0004 */
[----:B------:R0:W-:Y:S01]  /*4170*/  STG.E.U8 desc[UR36][R8.64], R3 ;  /* 0x0000000308007986 */ /* 0x0001e2000c101124 */
[----:B------:R-:W-:Y:S05]  /*4180*/  BRA `(.L_x_2088) ;  /* 0x0000000c00dc7947 */ /* 0x000fea0003800000 */
.L_x_2085:
        /* <DEDUP_REMOVED lines=9> */
.L_x_2090:
[----:B------:R-:W0:Y:S02]  /*4220*/  F2I.F64.TRUNC R5, R4 ;  /* 0x0000000400057311 */ /* 0x000e24000030d100 */
[----:B0-----:R0:W-:Y:S01]  /*4230*/  STG.E desc[UR36][R8.64], R5 ;  /* 0x0000000508007986 */ /* 0x0011e2000c101924 */
[----:B------:R-:W-:Y:S05]  /*4240*/  BRA `(.L_x_2088) ;  /* 0x0000000c00ac7947 */ /* 0x000fea0003800000 */
.L_x_2089:
[----:B------:R-:W0:Y:S02]  /*4250*/  F2I.F64.TRUNC R5, R4 ;  /* 0x0000000400057311 */ /* 0x000e24000030d100 */
[----:B0-----:R0:W-:Y:S01]  /*4260*/  STG.E.U16 desc[UR36][R8.64], R5 ;  /* 0x0000000508007986 */ /* 0x0011e2000c101524 */
[----:B------:R-:W-:Y:S05]  /*4270*/  BRA `(.L_x_2088) ;  /* 0x0000000c00a07947 */ /* 0x000fea0003800000 */
.L_x_2084:
        /* <DEDUP_REMOVED lines=13> */
.L_x_2092:
        /* <DEDUP_REMOVED lines=8> */
.L_x_2091:
        /* <DEDUP_REMOVED lines=14> */
.L_x_2094:
        /* <DEDUP_REMOVED lines=9> */
.L_x_2093:
[----:B------:R0:W-:Y:S01]  /*4540*/  STG.E.64 desc[UR36][R8.64], R4 ;  /* 0x0000000408007986 */ /* 0x0001e2000c101b24 */
[----:B------:R-:W-:Y:S05]  /*4550*/  BRA `(.L_x_2088) ;  /* 0x0000000800e87947 */ /* 0x000fea0003800000 */
.L_x_2083:
        /* <DEDUP_REMOVED lines=8> */
[----:B------:R-:W-:-:S06]  /*45e0*/  DSETP.NEU.AND P0, PT, R4, RZ, PT ;  /* 0x000000ff0400722a */ /* 0x000fcc0003f0d000 */
[----:B------:R-:W-:-:S05]  /*45f0*/  SEL R3, RZ, 0x1, !P0 ;  /* 0x00000001ff037807 */ /* 0x000fca0004000000 */
[----:B------:R0:W-:Y:S01]  /*4600*/  STG.E.U8 desc[UR36][R8.64], R3 ;  /* 0x0000000308007986 */ /* 0x0001e2000c101124 */
[----:B------:R-:W-:Y:S05]  /*4610*/  BRA `(.L_x_2088) ;  /* 0x0000000800b87947 */ /* 0x000fea0003800000 */
.L_x_2097:
[----:B------:R-:W-:-:S05]  /*4620*/  CS2R R6, SRZ ;  /* 0x0000000000067805 */ /* 0x000fca000001ff00 */
[----:B------:R0:W-:Y:S01]  /*4630*/  STG.E.128 desc[UR36][R8.64], R4 ;  /* 0x0000000408007986 */ /* 0x0001e2000c101d24 */
[----:B------:R-:W-:Y:S05]  /*4640*/  BRA `(.L_x_2088) ;  /* 0x0000000800ac7947 */ /* 0x000fea0003800000 */
.L_x_2096:
        /* <DEDUP_REMOVED lines=23> */
.L_x_2101:
[----:B------:R-:W-:Y:S05]  /*47c0*/  BSYNC.RECONVERGENT B0 ;  /* 0x0000000000007941 */ /* 0x000fea0003800200 */
.L_x_2100:
[----:B------:R-:W-:-:S05]  /*47d0*/  LOP3.LUT R7, R0, 0x80, R7, 0xf8, !PT ;  /* 0x0000008000077812 */ /* 0x000fca00078ef807 */
[----:B------:R0:W-:Y:S01]  /*47e0*/  STG.E.U8 desc[UR36][R8.64], R7 ;  /* 0x0000000708007986 */ /* 0x0001e2000c101124 */
[----:B------:R-:W-:Y:S05]  /*47f0*/  BRA `(.L_x_2088) ;  /* 0x0000000800407947 */ /* 0x000fea0003800000 */
.L_x_2099:
        /* <DEDUP_REMOVED lines=19> */
.L_x_2103:
[----:B------:R-:W-:Y:S05]  /*4930*/  BSYNC.RECONVERGENT B0 ;  /* 0x0000000000007941 */ /* 0x000fea0003800200 */
.L_x_2102:
[----:B------:R-:W-:-:S05]  /*4940*/  LOP3.LUT R7, R0, 0x80, R7, 0xf8, !PT ;  /* 0x0000008000077812 */ /* 0x000fca00078ef807 */
[----:B------:R0:W-:Y:S01]  /*4950*/  STG.E.U8 desc[UR36][R8.64], R7 ;  /* 0x0000000708007986 */ /* 0x0001e2000c101124 */
[----:B------:R-:W-:Y:S05]  /*4960*/  BRA `(.L_x_2088) ;  /* 0x0000000400e47947 */ /* 0x000fea0003800000 */
.L_x_2098:
        /* <DEDUP_REMOVED lines=8> */
.L_x_2095:
        /* <DEDUP_REMOVED lines=11> */
.L_x_2106:
        /* <DEDUP_REMOVED lines=17> */
.L_x_2109:
[----:B------:R-:W-:-:S04]  /*4bb0*/  SHF.R.U32.HI R0, RZ, 0x14, R7 ;  /* 0x00000014ff007819 */ /* 0x000fc80000011607 */
[----:B------:R-:W-:-:S04]  /*4bc0*/  LOP3.LUT R0, R0, 0x1, RZ, 0xc0, !PT ;  /* 0x0000000100007812 */ /* 0x000fc800078ec0ff */
[----:B------:R-:W-:-:S04]  /*4bd0*/  IADD3 R0, PT, PT, R7, 0x487ffff, R0 ;  /* 0x0487ffff07007810 */ /* 0x000fc80007ffe000 */
[----:B------:R-:W-:-:S04]  /*4be0*/  SHF.R.U32.HI R0, RZ, 0x14, R0 ;  /* 0x00000014ff007819 */ /* 0x000fc80000011600 */
[----:B------:R-:W-:-:S07]  /*4bf0*/  LOP3.LUT R3, R0, 0xff, RZ, 0xc0, !PT ;  /* 0x000000ff00037812 */ /* 0x000fce00078ec0ff */
.L_x_2110:
[----:B------:R-:W-:-:S04]  /*4c00*/  SHF.R.U32.HI R0, RZ, 0x18, R7 ;  /* 0x00000018ff007819 */ /* 0x000fc80000011607 */
[----:B------:R-:W-:-:S07]  /*4c10*/  LOP3.LUT R0, R3, 0x80, R0, 0xf8, !PT ;  /* 0x0000008003007812 */ /* 0x000fce00078ef800 */
.L_x_2108:
[----:B------:R-:W-:Y:S05]  /*4c20*/  BSYNC.RECONVERGENT B0 ;  /* 0x0000000000007941 */ /* 0x000fea0003800200 */
.L_x_2107:
[----:B------:R1:W-:Y:S01]  /*4c30*/  STG.E.U8 desc[UR36][R8.64], R0 ;  /* 0x0000000008007986 */ /* 0x0003e2000c101124 */
[----:B------:R-:W-:Y:S05]  /*4c40*/  BRA `(.L_x_2088) ;  /* 0x00000004002c7947 */ /* 0x000fea0003800000 */
.L_x_2105:
        /* <DEDUP_REMOVED lines=17> */
.L_x_2113:
[----:B------:R-:W-:-:S04]  /*4d60*/  SHF.R.U32.HI R0, RZ, 0x15, R7 ;  /* 0x00000015ff007819 */ /* 0x000fc80000011607 */
[----:B------:R-:W-:-:S04]  /*4d70*/  LOP3.LUT R0, R0, 0x1, RZ, 0xc0, !PT ;  /* 0x0000000100007812 */ /* 0x000fc800078ec0ff */
[----:B------:R-:W-:-:S04]  /*4d80*/  IADD3 R0, PT, PT, R7, 0x88fffff, R0 ;  /* 0x088fffff07007810 */ /* 0x000fc80007ffe000 */
[----:B------:R-:W-:-:S04]  /*4d90*/  SHF.R.U32.HI R0, RZ, 0x15, R0 ;  /* 0x00000015ff007819 */ /* 0x000fc80000011600 */
[----:B------:R-:W-:-:S07]  /*4da0*/  LOP3.LUT R3, R0, 0xff, RZ, 0xc0, !PT ;  /* 0x000000ff00037812 */ /* 0x000fce00078ec0ff */
.L_x_2114:
[----:B------:R-:W-:-:S04]  /*4db0*/  SHF.R.U32.HI R0, RZ, 0x18, R7 ;  /* 0x00000018ff007819 */ /* 0x000fc80000011607 */
[----:B------:R-:W-:-:S07]  /*4dc0*/  LOP3.LUT R0, R3, 0x80, R0, 0xf8, !PT ;  /* 0x0000008003007812 */ /* 0x000fce00078ef800 */
.L_x_2112:
[----:B------:R-:W-:Y:S05]  /*4dd0*/  BSYNC.RECONVERGENT B0 ;  /* 0x0000000000007941 */ /* 0x000fea0003800200 */
.L_x_2111:
[----:B------:R2:W-:Y:S01]  /*4de0*/  STG.E.U8 desc[UR36][R8.64], R0 ;  /* 0x0000000008007986 */ /* 0x0005e2000c101124 */
[----:B------:R-:W-:Y:S05]  /*4df0*/  BRA `(.L_x_2088) ;  /* 0x0000000000c07947 */ /* 0x000fea0003800000 */
.L_x_2104:
[----:B------:R-:W-:-:S13]  /*4e00*/  ISETP.NE.AND P0, PT, R0, 0x1c, PT ;  /* 0x0000001c0000780c */ /* 0x000fda0003f05270 */
[----:B------:R-:W-:Y:S05]  /*4e10*/  @!P0 BRA `(.L_x_2115) ;  /* 0x0000000000b08947 */ /* 0x000fea0003800000 */
[----:B------:R-:W-:-:S13]  /*4e20*/  ISETP.NE.AND P0, PT, R0, 0x1d, PT ;  /* 0x0000001d0000780c */ /* 0x000fda0003f05270 */
[----:B------:R-:W-:Y:S05]  /*4e30*/  @!P0 BRA `(.L_x_2116) ;  /* 0x00000000009c8947 */ /* 0x000fea0003800000 */
[----:B------:R-:W-:-:S13]  /*4e40*/  ISETP.NE.AND P0, PT, R0, 0x2c, PT ;  /* 0x0000002c0000780c */ /* 0x000fda0003f05270 */
[----:B------:R-:W-:Y:S05]  /*4e50*/  @!P0 BRA `(.L_x_2117) ;  /* 0x0000000000448947 */ /* 0x000fea0003800000 */
.L_x_2087:
        /* <DEDUP_REMOVED lines=16> */
.L_x_2118:
[----:B------:R-:W-:Y:S05]  /*4f60*/  BRA `(.L_x_2088) ;  /* 0x0000000000647947 */ /* 0x000fea0003800000 */
.L_x_2117:
        /* <DEDUP_REMOVED lines=20> */
.L_x_2116:
[----:B------:R-:W0:Y:S02]  /*50b0*/  F2I.U64.F64.TRUNC R4, R4 ;  /* 0x0000000400047311 */ /* 0x000e24000030d800 */
[----:B0-----:R0:W-:Y:S01]  /*50c0*/  STG.E.64 desc[UR36][R8.64], R4 ;  /* 0x0000000408007986 */ /* 0x0011e2000c101b24 */
[----:B------:R-:W-:Y:S05]  /*50d0*/  BRA `(.L_x_2088) ;  /* 0x0000000000087947 */ /* 0x000fea0003800000 */
.L_x_2115:
[----:B------:R-:W0:Y:S02]  /*50e0*/  F2I.U32.F64.TRUNC R5, R4 ;  /* 0x0000000400057311 */ /* 0x000e24000030d000 */
[----:B0-----:R3:W-:Y:S02]  /*50f0*/  STG.E desc[UR36][R8.64], R5 ;  /* 0x0000000508007986 */ /* 0x0017e4000c101924 */
.L_x_2088:
[----:B------:R-:W-:-:S13]  /*5100*/  ISETP.GE.AND P0, PT, R23, R19, PT ;  /* 0x000000131700720c */ /* 0x000fda0003f06270 */
[----:B------:R-:W-:Y:S05]  /*5110*/  @P0 BREAK.RELIABLE B6 ;  /* 0x0000000000060942 */ /* 0x000fea0003800100 */
[----:B------:R-:W-:Y:S05]  /*5120*/  @P0 BRA `(.L_x_2119) ;  /* 0x0000002000a00947 */ /* 0x000fea0003800000 */
[----:B------:R-:W4:Y:S01]  /*5130*/  LDCU UR4, c[0x0][0x3a8] ;  /* 0x00007500ff0477ac */ /* 0x000f220008000800 */
[----:B0--3--:R-:W0:Y:S01]  /*5140*/  LDC.64 R4, c[0x0][0x388] ;  /* 0x0000e200ff047b82 */ /* 0x009e220000000a00 */
[----:B-12---:R-:W-:Y:S01]  /*5150*/  IMAD R0, R18, 0x200, R23 ;  /* 0x0000020012007824 */ /* 0x006fe200078e0217 */
        /* <DEDUP_REMOVED lines=18> */
.L_x_2123:
[----:B------:R-:W0:Y:S02]  /*5280*/  F2I.S64.F64.TRUNC R28, R28 ;  /* 0x0000001c001c7311 */ /* 0x000e24000030d900 */
[----:B0-----:R-:W-:-:S05]  /*5290*/  IMAD.MOV.U32 R3, RZ, RZ, R28 ;  /* 0x000000ffff037224 */ /* 0x001fca00078e001c */
[----:B------:R0:W-:Y:S01]  /*52a0*/  STG.E.U8 desc[UR36][R4.64], R3 ;  /* 0x0000000304007986 */ /* 0x0001e2000c101124 */
[----:B------:R-:W-:Y:S05]  /*52b0*/  BRA `(.L_x_2125) ;  /* 0x0000000c00e07947 */ /* 0x000fea0003800000 */
.L_x_2122:
        /* <DEDUP_REMOVED lines=9> */
.L_x_2127:
[----:B------:R-:W0:Y:S02]  /*5350*/  F2I.F64.TRUNC R29, R28 ;  /* 0x0000001c001d7311 */ /* 0x000e24000030d100 */
[----:B0-----:R0:W-:Y:S01]  /*5360*/  STG.E desc[UR36][R4.64], R29 ;  /* 0x0000001d04007986 */ /* 0x0011e2000c101924 */
[----:B------:R-:W-:Y:S05]  /*5370*/  BRA `(.L_x_2125) ;  /* 0x0000000c00b07947 */ /* 0x000fea0003800000 */
.L_x_2126:
[----:B------:R-:W0:Y:S02]  /*5380*/  F2I.F64.TRUNC R29, R28 ;  /* 0x0000001c001d7311 */ /* 0x000e24000030d100 */
[----:B0-----:R0:W-:Y:S01]  /*5390*/  STG.E.U16 desc[UR36][R4.64], R29 ;  /* 0x0000001d04007986 */ /* 0x0011e2000c101524 */
[----:B------:R-:W-:Y:S05]  /*53a0*/  BRA `(.L_x_2125) ;  /* 0x0000000c00a47947 */ /* 0x000fea0003800000 */
.L_x_2121:
        /* <DEDUP_REMOVED lines=13> */
.L_x_2129:
        /* <DEDUP_REMOVED lines=8> */
.L_x_2128:
        /* <DEDUP_REMOVED lines=14> */
.L_x_2131:
        /* <DEDUP_REMOVED lines=9> */
.L_x_2130:
[----:B------:R0:W-:Y:S01]  /*5670*/  STG.E.64 desc[UR36][R4.64], R28 ;  /* 0x0000001c04007986 */ /* 0x0001e2000c101b24 */
[----:B------:R-:W-:Y:S05]  /*5680*/  BRA `(.L_x_2125) ;  /* 0x0000000800ec7947 */ /* 0x000fea0003800000 */
.L_x_2120:
        /* <DEDUP_REMOVED lines=13> */
.L_x_2135:
        /* <DEDUP_REMOVED lines=22> */
.L_x_2138:
[----:B------:R-:W-:-:S04]  /*58c0*/  SHF.R.U32.HI R3, RZ, 0x18, R7 ;  /* 0x00000018ff037819 */ /* 0x000fc80000011607 */
[----:B------:R-:W-:-:S07]  /*58d0*/  LOP3.LUT R0, R0, 0x80, R3, 0xf8, !PT ;  /* 0x0000008000007812 */ /* 0x000fce00078ef803 */
.L_x_2137:
[----:B------:R-:W-:Y:S05]  /*58e0*/  BSYNC.RECONVERGENT B0 ;  /* 0x0000000000007941 */ /* 0x000fea0003800200 */
.L_x_2136:
[----:B------:R3:W-:Y:S01]  /*58f0*/  STG.E.U8 desc[UR36][R4.64], R0 ;  /* 0x0000000004007986 */ /* 0x0007e2000c101124 */
[----:B------:R-:W-:Y:S05]  /*5900*/  BRA `(.L_x_2125) ;  /* 0x00000008004c7947 */ /* 0x000fea0003800000 */
.L_x_2134:
        /* <DEDUP_REMOVED lines=22> */
.L_x_2141:
[----:B------:R-:W-:-:S04]  /*5a70*/  SHF.R.U32.HI R3, RZ, 0x18, R7 ;  /* 0x00000018ff037819 */ /* 0x000fc80000011607 */
[----:B------:R-:W-:-:S07]  /*5a80*/  LOP3.LUT R0, R0, 0x80, R3, 0xf8, !PT ;  /* 0x0000008000007812 */ /* 0x000fce00078ef803 */
.L_x_2140:
[----:B------:R-:W-:Y:S05]  /*5a90*/  BSYNC.RECONVERGENT B0 ;  /* 0x0000000000007941 */ /* 0x000fea0003800200 */
.L_x_2139:
[----:B------:R0:W-:Y:S01]  /*5aa0*/  STG.E.U8 desc[UR36][R4.64], R0 ;  /* 0x0000000004007986 */ /* 0x0001e2000c101124 */
[----:B------:R-:W-:Y:S05]  /*5ab0*/  BRA `(.L_x_2125) ;  /* 0x0000000400e07947 */ /* 0x000fea0003800000 */
.L_x_2133:
        /* <DEDUP_REMOVED lines=26> */
.L_x_2143:
[----:B------:R-:W0:Y:S02]  /*5c60*/  F2I.U64.F64.TRUNC R28, R28 ;  /* 0x0000001c001c7311 */ /* 0x000e24000030d800 */
[----:B0-----:R1:W-:Y:S01]  /*5c70*/  STG.E.64 desc[UR36][R4.64], R28 ;  /* 0x0000001c04007986 */ /* 0x0013e2000c101b24 */
[----:B------:R-:W-:Y:S05]  /*5c80*/  BRA `(.L_x_2125) ;  /* 0x00000004006c7947 */ /* 0x000fea0003800000 */
.L_x_2142:
[----:B------:R-:W0:Y:S02]  /*5c90*/  F2I.U32.F64.TRUNC R29, R28 ;  /* 0x0000001c001d7311 */ /* 0x000e24000030d000 */
[----:B0-----:R0:W-:Y:S01]  /*5ca0*/  STG.E desc[UR36][R4.64], R29 ;  /* 0x0000001d04007986 */ /* 0x0011e2000c101924 */
[----:B------:R-:W-:Y:S05]  /*5cb0*/  BRA `(.L_x_2125) ;  /* 0x0000000400607947 */ /* 0x000fea0003800000 */
.L_x_2132:
        /* <DEDUP_REMOVED lines=10> */
.L_x_2145:
[----:B------:R-:W-:-:S05]  /*5d60*/  CS2R R30, SRZ ;  /* 0x00000000001e7805 */ /* 0x000fca000001ff00 */
[----:B------:R0:W-:Y:S01]  /*5d70*/  STG.E.128 desc[UR36][R4.64], R28 ;  /* 0x0000001c04007986 */ /* 0x0001e2000c101d24 */
[----:B------:R-:W-:Y:S05]  /*5d80*/  BRA `(.L_x_2125) ;  /* 0x00000004002c7947 */ /* 0x000fea0003800000 */
.L_x_2144:
[----:B------:R-:W-:-:S13]  /*5d90*/  ISETP.NE.AND P0, PT, R0, 0xf, PT ;  /* 0x0000000f0000780c */ /* 0x000fda0003f05270 */
[----:B------:R-:W-:Y:S05]  /*5da0*/  @!P0 BRA `(.L_x_2146) ;  /* 0x0000000400088947 */ /* 0x000fea0003800000 */
[----:B------:R-:W-:-:S13]  /*5db0*/  ISETP.NE.AND P0, PT, R0, 0x17, PT ;  /* 0x000000170000780c */ /* 0x000fda0003f05270 */
[----:B------:R-:W-:Y:S05]  /*5dc0*/  @!P0 BRA `(.L_x_2147) ;  /* 0x0000000000a08947 */ /* 0x000fea0003800000 */
[----:B------:R-:W-:-:S13]  /*5dd0*/  ISETP.NE.AND P0, PT, R0, 0x18, PT ;  /* 0x000000180000780c */ /* 0x000fda0003f05270 */
[----:B------:R-:W-:Y:S05]  /*5de0*/  @!P0 BRA `(.L_x_2148) ;  /* 0x0000000000448947 */ /* 0x000fea0003800000 */
.L_x_2124:
        /* <DEDUP_REMOVED lines=16> */
.L_x_2149:
[----:B------:R-:W-:Y:S05]  /*5ef0*/  BRA `(.L_x_2125) ;  /* 0x0000000000d07947 */ /* 0x000fea0003800000 */
.L_x_2148:
        /* <DEDUP_REMOVED lines=17> */
.L_x_2151:
[----:B------:R-:W-:Y:S05]  /*6010*/  BSYNC.RECONVERGENT B0 ;  /* 0x0000000000007941 */ /* 0x000fea0003800200 */
.L_x_2150:
[----:B------:R-:W-:-:S05]  /*6020*/  LOP3.LUT R3, R0, 0x80, R3, 0xf8, !PT ;  /* 0x0000008000037812 */ /* 0x000fca00078ef803 */
[----:B------:R0:W-:Y:S01]  /*6030*/  STG.E.U8 desc[UR36][R4.64], R3 ;  /* 0x0000000304007986 */ /* 0x0001e2000c101124 */
[----:B------:R-:W-:Y:S05]  /*6040*/  BRA `(.L_x_2125) ;  /* 0x00000000007c7947 */ /* 0x000fea0003800000 */
.L_x_2147:
        /* <DEDUP_REMOVED lines=16> */
.L_x_2153:
[----:B------:R-:W-:Y:S01]  /*6150*/  IMAD.MOV.U32 R0, RZ, RZ, 0x7f ;  /* 0x0000007fff007424 */ /* 0x000fe200078e00ff */
[----:B------:R-:W-:-:S04]  /*6160*/  ISETP.GT.U32.AND P0, PT, R3, 0x7f800000, PT ;  /* 0x7f8000000300780c */ /* 0x000fc80003f04070 */
[----:B------:R-:W-:-:S09]  /*6170*/  SEL R0, R0, 0x7c, P0 ;  /* 0x0000007c00007807 */ /* 0x000fd20000000000 */
.L_x_2154:
[----:B------:R-:W-:Y:S05]  /*6180*/  BSYNC.RECONVERGENT B0 ;  /* 0x0000000000007941 */ /* 0x000fea0003800200 */
.L_x_2152:
[----:B------:R-:W-:-:S04]  /*6190*/  SHF.R.U32.HI R3, RZ, 0x18, R7 ;  /* 0x00000018ff037819 */ /* 0x000fc80000011607 */
[----:B------:R-:W-:-:S05]  /*61a0*/  LOP3.LUT R3, R0, 0x80, R3, 0xf8, !PT ;  /* 0x0000008000037812 */ /* 0x000fca00078ef803 */
[----:B------:R0:W-:Y:S01]  /*61b0*/  STG.E.U8 desc[UR36][R4.64], R3 ;  /* 0x0000000304007986 */ /* 0x0001e2000c101124 */
[----:B------:R-:W-:Y:S05]  /*61c0*/  BRA `(.L_x_2125) ;  /* 0x00000000001c7947 */ /* 0x000fea0003800000 */
.L_x_2146:
[----:B------:R-:W-:Y:S01]  /*61d0*/  UMOV UR4, 0xf0000000 ;  /* 0xf000000000047882 */ /* 0x000fe20000000000 */
[----:B------:R-:W-:Y:S01]  /*61e0*/  UMOV UR5, 0x380fffff ;  /* 0x380fffff00057882 */ /* 0x000fe20000000000 */
[----:B------:R-:W0:Y:S01]  /*61f0*/  F2F.F32.F64 R0, R28 ;  /* 0x0000001c00007310 */ /* 0x000e220000301000 */
[----:B------:R-:W-:-:S14]  /*6200*/  DSETP.GEU.AND P0, PT, |R28|, UR4, PT ;  /* 0x000000041c007e2a */ /* 0x000fdc000bf0e200 */
[----:B0-----:R-:W-:-:S05]  /*6210*/  @!P0 FMUL R0, R0, 1.175494350822287508e-38 ;  /* 0x0080000000008820 */ /* 0x001fca0000400000 */
[----:B------:R-:W-:-:S05]  /*6220*/  F2FP.BF16.F32.PACK_AB R0, RZ, R0 ;  /* 0x00000000ff00723e */ /* 0x000fca00000010ff */
[----:B------:R0:W-:Y:S02]  /*6230*/  STG.E.U16 desc[UR36][R4.64], R0 ;  /* 0x0000000004007986 */ /* 0x0001e4000c101524 */
.L_x_2125:
[----:B------:R-:W-:-:S07]  /*6240*/  VIADD R23, R23, 0x80 ;  /* 0x0000008017177836 */ /* 0x000fce0000000000 */
.L_x_2082:
[----:B------:R-:W-:-:S13]  /*6250*/  ISETP.GE.AND P0, PT, R23, R19, PT ;  /* 0x000000131700720c */ /* 0x000fda0003f06270 */
[----:B------:R-:W-:Y:S05]  /*6260*/  @P0 BREAK.RELIABLE B6 ;  /* 0x0000000000060942 */ /* 0x000fea0003800100 */
[----:B------:R-:W-:Y:S05]  /*6270*/  @P0 BRA `(.L_x_2119) ;  /* 0x00000010004c0947 */ /* 0x000fea0003800000 */
[----:B------:R-:W-:Y:S05]  /*6280*/  BSYNC.RELIABLE B6 ;  /* 0x0000000000067941 */ /* 0x000fea0003800100 */
.L_x_2081:
        /* <DEDUP_REMOVED lines=21> */
.L_x_2158:
[----:B------:R-:W0:Y:S02]  /*63e0*/  F2I.S64.F64.TRUNC R24, R24 ;  /* 0x0000001800187311 */ /* 0x000e24000030d900 */
[----:B0-----:R-:W-:-:S05]  /*63f0*/  IMAD.MOV.U32 R3, RZ, RZ, R24 ;  /* 0x000000ffff037224 */ /* 0x001fca00078e0018 */
[----:B------:R0:W-:Y:S01]  /*6400*/  STG.E.U8 desc[UR36][R4.64], R3 ;  /* 0x0000000304007986 */ /* 0x0001e2000c101124 */
[----:B------:R-:W-:Y:S05]  /*6410*/  BRA `(.L_x_2160) ;  /* 0x0000000c00e07947 */ /* 0x000fea0003800000 */
.L_x_2157:
        /* <DEDUP_REMOVED lines=9> */
.L_x_2162:
[----:B------:R-:W0:Y:S02]  /*64b0*/  F2I.F64.TRUNC R25, R24 ;  /* 0x0000001800197311 */ /* 0x000e24000030d100 */
[----:B0-----:R0:W-:Y:S01]  /*64c0*/  STG.E desc[UR36][R4.64], R25 ;  /* 0x0000001904007986 */ /* 0x0011e2000c101924 */
[----:B------:R-:W-:Y:S05]  /*64d0*/  BRA `(.L_x_2160) ;  /* 0x0000000c00b07947 */ /* 0x000fea0003800000 */
.L_x_2161:
[----:B------:R-:W0:Y:S02]  /*64e0*/  F2I.F64.TRUNC R25, R24 ;  /* 0x0000001800197311 */ /* 0x000e24000030d100 */
[----:B0-----:R0:W-:Y:S01]  /*64f0*/  STG.E.U16 desc[UR36][R4.64], R25 ;  /* 0x0000001904007986 */ /* 0x0011e2000c101524 */
[----:B------:R-:W-:Y:S05]  /*6500*/  BRA `(.L_x_2160) ;  /* 0x0000000c00a47947 */ /* 0x000fea0003800000 */
.L_x_2156:
        /* <DEDUP_REMOVED lines=13> */
.L_x_2164:
        /* <DEDUP_REMOVED lines=8> */
.L_x_2163:
        /* <DEDUP_REMOVED lines=14> */
.L_x_2166:
        /* <DEDUP_REMOVED lines=9> */
.L_x_2165:
[----:B------:R0:W-:Y:S01]  /*67d0*/  STG.E.64 desc[UR36][R4.64], R24 ;  /* 0x0000001804007986 */ /* 0x0001e2000c101b24 */
[----:B------:R-:W-:Y:S05]  /*67e0*/  BRA `(.L_x_2160) ;  /* 0x0000000800ec7947 */ /* 0x000fea0003800000 */
.L_x_2155:
        /* <DEDUP_REMOVED lines=13> */
.L_x_2170:
        /* <DEDUP_REMOVED lines=22> */
.L_x_2173:
[----:B------:R-:W-:-:S04]  /*6a20*/  SHF.R.U32.HI R3, RZ, 0x18, R7 ;  /* 0x00000018ff037819 */ /* 0x000fc80000011607 */
[----:B------:R-:W-:-:S07]  /*6a30*/  LOP3.LUT R0, R0, 0x80, R3, 0xf8, !PT ;  /* 0x0000008000007812 */ /* 0x000fce00078ef803 */
.L_x_2172:
[----:B------:R-:W-:Y:S05]  /*6a40*/  BSYNC.RECONVERGENT B0 ;  /* 0x0000000000007941 */ /* 0x000fea0003800200 */
.L_x_2171:
[----:B------:R4:W-:Y:S01]  /*6a50*/  STG.E.U8 desc[UR36][R4.64], R0 ;  /* 0x0000000004007986 */ /* 0x0009e2000c101124 */
[----:B------:R-:W-:Y:S05]  /*6a60*/  BRA `(.L_x_2160) ;  /* 0x00000008004c7947 */ /* 0x000fea0003800000 */
.L_x_2169:
        /* <DEDUP_REMOVED lines=22> */
.L_x_2176:
[----:B------:R-:W-:-:S04]  /*6bd0*/  SHF.R.U32.HI R3, RZ, 0x18, R7 ;  /* 0x00000018ff037819 */ /* 0x000fc80000011607 */
[----:B------:R-:W-:-:S07]  /*6be0*/  LOP3.LUT R0, R0, 0x80, R3, 0xf8, !PT ;  /* 0x0000008000007812 */ /* 0x000fce00078ef803 */
.L_x_2175:
[----:B------:R-:W-:Y:S05]  /*6bf0*/  BSYNC.RECONVERGENT B0 ;  /* 0x0000000000007941 */ /* 0x000fea0003800200 */
.L_x_2174:
[----:B------:R3:W-:Y:S01]  /*6c00*/  STG.E.U8 desc[UR36][R4.64], R0 ;  /* 0x0000000004007986 */ /* 0x0007e2000c101124 */
[----:B------:R-:W-:Y:S05]  /*6c10*/  BRA `(.L_x_2160) ;  /* 0x0000000400e07947 */ /* 0x000fea0003800000 */
.L_x_2168:
        /* <DEDUP_REMOVED lines=26> */
.L_x_2178:
[----:B------:R-:W0:Y:S02]  /*6dc0*/  F2I.U64.F64.TRUNC R24, R24 ;  /* 0x0000001800187311 */ /* 0x000e24000030d800 */
[----:B0-----:R0:W-:Y:S01]  /*6dd0*/  STG.E.64 desc[UR36][R4.64], R24 ;  /* 0x0000001804007986 */ /* 0x0011e2000c101b24 */
[----:B------:R-:W-:Y:S05]  /*6de0*/  BRA `(.L_x_2160) ;  /* 0x00000004006c7947 */ /* 0x000fea0003800000 */
.L_x_2177:
[----:B------:R-:W0:Y:S02]  /*6df0*/  F2I.U32.F64.TRUNC R25, R24 ;  /* 0x0000001800197311 */ /* 0x000e24000030d000 */
[----:B0-----:R2:W-:Y:S01]  /*6e00*/  STG.E desc[UR36][R4.64], R25 ;  /* 0x0000001904007986 */ /* 0x0015e2000c101924 */
[----:B------:R-:W-:Y:S05]  /*6e10*/  BRA `(.L_x_2160) ;  /* 0x0000000400607947 */ /* 0x000fea0003800000 */
.L_x_2167:
        /* <DEDUP_REMOVED lines=10> */
.L_x_2180:
[----:B------:R-:W-:-:S05]  /*6ec0*/  CS2R R26, SRZ ;  /* 0x00000000001a7805 */ /* 0x000fca000001ff00 */
[----:B------:R0:W-:Y:S01]  /*6ed0*/  STG.E.128 desc[UR36][R4.64], R24 ;  /* 0x0000001804007986 */ /* 0x0001e2000c101d24 */
[----:B------:R-:W-:Y:S05]  /*6ee0*/  BRA `(.L_x_2160) ;  /* 0x00000004002c7947 */ /* 0x000fea0003800000 */
.L_x_2179:
[----:B------:R-:W-:-:S13]  /*6ef0*/  ISETP.NE.AND P0, PT, R0, 0xf, PT ;  /* 0x0000000f0000780c */ /* 0x000fda0003f05270 */
[----:B------:R-:W-:Y:S05]  /*6f00*/  @!P0 BRA `(.L_x_2181) ;  /* 0x0000000400088947 */ /* 0x000fea0003800000 */
[----:B------:R-:W-:-:S13]  /*6f10*/  ISETP.NE.AND P0, PT, R0, 0x17, PT ;  /* 0x000000170000780c */ /* 0x000fda0003f05270 */
[----:B------:R-:W-:Y:S05]  /*6f20*/  @!P0 BRA `(.L_x_2182) ;  /* 0x0000000000a08947 */ /* 0x000fea0003800000 */
[----:B------:R-:W-:-:S13]  /*6f30*/  ISETP.NE.AND P0, PT, R0, 0x18, PT ;  /* 0x000000180000780c */ /* 0x000fda0003f05270 */
[----:B------:R-:W-:Y:S05]  /*6f40*/  @!P0 BRA `(.L_x_2183) ;  /* 0x0000000000448947 */ /* 0x000fea0003800000 */
.L_x_2159:
        /* <DEDUP_REMOVED lines=16> */
.L_x_2184:
[----:B------:R-:W-:Y:S05]  /*7050*/  BRA `(.L_x_2160) ;  /* 0x0000000000d07947 */ /* 0x000fea0003800000 */
.L_x_2183:
        /* <DEDUP_REMOVED lines=17> */
.L_x_2186:
[----:B------:R-:W-:Y:S05]  /*7170*/  BSYNC.RECONVERGENT B0 ;  /* 0x0000000000007941 */ /* 0x000fea0003800200 */
.L_x_2185:
[----:B------:R-:W-:-:S05]  /*7180*/  LOP3.LUT R3, R0, 0x80, R3, 0xf8, !PT ;  /* 0x0000008000037812 */ /* 0x000fca00078ef803 */
[----:B------:R0:W-:Y:S01]  /*7190*/  STG.E.U8 desc[UR36][R4.64], R3 ;  /* 0x0000000304007986 */ /* 0x0001e2000c101124 */
[----:B------:R-:W-:Y:S05]  /*71a0*/  BRA `(.L_x_2160) ;  /* 0x00000000007c7947 */ /* 0x000fea0003800000 */
.L_x_2182:
        /* <DEDUP_REMOVED lines=16> */
.L_x_2188:
[----:B------:R-:W-:Y:S01]  /*72b0*/  IMAD.MOV.U32 R0, RZ, RZ, 0x7f ;  /* 0x0000007fff007424 */ /* 0x000fe200078e00ff */
[----:B------:R-:W-:-:S04]  /*72c0*/  ISETP.GT.U32.AND P0, PT, R3, 0x7f800000, PT ;  /* 0x7f8000000300780c */ /* 0x000fc80003f04070 */
[----:B------:R-:W-:-:S09]  /*72d0*/  SEL R0, R0, 0x7c, P0 ;  /* 0x0000007c00007807 */ /* 0x000fd20000000000 */
.L_x_2189:
[----:B------:R-:W-:Y:S05]  /*72e0*/  BSYNC.RECONVERGENT B0 ;  /* 0x0000000000007941 */ /* 0x000fea0003800200 */
.L_x_2187:
[----:B------:R-:W-:-:S04]  /*72f0*/  SHF.R.U32.HI R3, RZ, 0x18, R7 ;  /* 0x00000018ff037819 */ /* 0x000fc80000011607 */
[----:B------:R-:W-:-:S05]  /*7300*/  LOP3.LUT R3, R0, 0x80, R3, 0xf8, !PT ;  /* 0x0000008000037812 */ /* 0x000fca00078ef803 */
[----:B------:R0:W-:Y:S01]  /*7310*/  STG.E.U8 desc[UR36][R4.64], R3 ;  /* 0x0000000304007986 */ /* 0x0001e2000c101124 */
[----:B------:R-:W-:Y:S05]  /*7320*/  BRA `(.L_x_2160) ;  /* 0x00000000001c7947 */ /* 0x000fea0003800000 */
.L_x_2181:
[----:B------:R-:W-:Y:S01]  /*7330*/  UMOV UR4, 0xf0000000 ;  /* 0xf000000000047882 */ /* 0x000fe20000000000 */
[----:B------:R-:W-:Y:S01]  /*7340*/  UMOV UR5, 0x380fffff ;  /* 0x380fffff00057882 */ /* 0x000fe20000000000 */
[----:B------:R-:W0:Y:S01]  /*7350*/  F2F.F32.F64 R0, R24 ;  /* 0x0000001800007310 */ /* 0x000e220000301000 */
[----:B------:R-:W-:-:S14]  /*7360*/  DSETP.GEU.AND P0, PT, |R24|, UR4, PT ;  /* 0x0000000418007e2a */ /* 0x000fdc000bf0e200 */
[----:B0-----:R-:W-:-:S05]  /*7370*/  @!P0 FMUL R0, R0, 1.175494350822287508e-38 ;  /* 0x0080000000008820 */ /* 0x001fca0000400000 */
[----:B------:R-:W-:-:S05]  /*7380*/  F2FP.BF16.F32.PACK_AB R0, RZ, R0 ;  /* 0x00000000ff00723e */ /* 0x000fca00000010ff */
[----:B------:R0:W-:Y:S02]  /*7390*/  STG.E.U16 desc[UR36][R4.64], R0 ;  /* 0x0000000004007986 */ /* 0x0001e4000c101524 */
.L_x_2160:
[----:B------:R-:W-:-:S07]  /*73a0*/  VIADD R23, R23, 0x80 ;  /* 0x0000008017177836 */ /* 0x000fce0000000000 */
.L_x_2119:
[----:B------:R-:W-:Y:S05]  /*73b0*/  BSYNC.RECONVERGENT B7 ;  /* 0x0000000000077941 */ /* 0x000fea0003800200 */
.L_x_2080:
[----:B------:R-:W-:-:S13]  /*73c0*/  ISETP.GE.AND P0, PT, R23, R19, PT ;  /* 0x000000131700720c */ /* 0x000fda0003f06270 */
[----:B------:R-:W-:Y:S05]  /*73d0*/  @P0 EXIT ;  /* 0x000000000000094d */ /* 0x000fea0003800000 */
[----:B01234-:R-:W0:Y:S01]  /*73e0*/  LDC.64 R4, c[0x0][0x388] ;  /* 0x0000e200ff047b82 */ /* 0x01fe220000000a00 */
        /* <DEDUP_REMOVED lines=19> */
.L_x_2193:
[----:B------:R-:W0:Y:S02]  /*7520*/  F2I.S64.F64.TRUNC R16, R16 ;  /* 0x0000001000107311 */ /* 0x000e24000030d900 */
[----:B0-----:R-:W-:-:S05]  /*7530*/  IMAD.MOV.U32 R3, RZ, RZ, R16 ;  /* 0x000000ffff037224 */ /* 0x001fca00078e0010 */
[----:B------:R-:W-:Y:S01]  /*7540*/  STG.E.U8 desc[UR36][R4.64], R3 ;  /* 0x0000000304007986 */ /* 0x000fe2000c101124 */
[----:B------:R-:W-:Y:S05]  /*7550*/  EXIT ;  /* 0x000000000000794d */ /* 0x000fea0003800000 */
.L_x_2192:
        /* <DEDUP_REMOVED lines=9> */
.L_x_2196:
[----:B------:R-:W0:Y:S02]  /*75f0*/  F2I.F64.TRUNC R17, R16 ;  /* 0x0000001000117311 */ /* 0x000e24000030d100 */
[----:B0-----:R-:W-:Y:S01]  /*7600*/  STG.E desc[UR36][R4.64], R17 ;  /* 0x0000001104007986 */ /* 0x001fe2000c101924 */
[----:B------:R-:W-:Y:S05]  /*7610*/  EXIT ;  /* 0x000000000000794d */ /* 0x000fea0003800000 */
.L_x_2195:
[----:B------:R-:W0:Y:S02]  /*7620*/  F2I.F64.TRUNC R17, R16 ;  /* 0x0000001000117311 */ /* 0x000e24000030d100 */
[----:B0-----:R-:W-:Y:S01]  /*7630*/  STG.E.U16 desc[UR36][R4.64], R17 ;  /* 0x0000001104007986 */ /* 0x001fe2000c101524 */
[----:B------:R-:W-:Y:S05]  /*7640*/  EXIT ;  /* 0x000000000000794d */ /* 0x000fea0003800000 */
.L_x_2191:
        /* <DEDUP_REMOVED lines=13> */
.L_x_2198:
        /* <DEDUP_REMOVED lines=8> */
.L_x_2197:
        /* <DEDUP_REMOVED lines=14> */
.L_x_2200:
        /* <DEDUP_REMOVED lines=9> */
.L_x_2199:
[----:B------:R-:W-:Y:S01]  /*7910*/  STG.E.64 desc[UR36][R4.64], R16 ;  /* 0x0000001004007986 */ /* 0x000fe2000c101b24 */
[----:B------:R-:W-:Y:S05]  /*7920*/  EXIT ;  /* 0x000000000000794d */ /* 0x000fea0003800000 */
.L_x_2190:
        /* <DEDUP_REMOVED lines=13> */
.L_x_2204:
        /* <DEDUP_REMOVED lines=21> */
.L_x_2207:
[----:B------:R-:W-:-:S04]  /*7b50*/  SHF.R.U32.HI R3, RZ, 0x18, R7 ;  /* 0x00000018ff037819 */ /* 0x000fc80000011607 */
[----:B------:R-:W-:-:S04]  /*7b60*/  LOP3.LUT R0, R0, 0x80, R3, 0xf8, !PT ;  /* 0x0000008000007812 */ /* 0x000fc800078ef803 */
[----:B------:R-:W-:-:S07]  /*7b70*/  PRMT R2, R0, 0x7610, R2 ;  /* 0x0000761000027816 */ /* 0x000fce0000000002 */
.L_x_2206:
[----:B------:R-:W-:Y:S05]  /*7b80*/  BSYNC.RECONVERGENT B0 ;  /* 0x0000000000007941 */ /* 0x000fea0003800200 */
.L_x_2205:
[----:B------:R-:W-:Y:S01]  /*7b90*/  STG.E.U8 desc[UR36][R4.64], R2 ;  /* 0x0000000204007986 */ /* 0x000fe2000c101124 */
[----:B------:R-:W-:Y:S05]  /*7ba0*/  EXIT ;  /* 0x000000000000794d */ /* 0x000fea0003800000 */
.L_x_2203:
        /* <DEDUP_REMOVED lines=21> */
.L_x_2210:
[----:B------:R-:W-:-:S04]  /*7d00*/  SHF.R.U32.HI R3, RZ, 0x18, R7 ;  /* 0x00000018ff037819 */ /* 0x000fc80000011607 */
[----:B------:R-:W-:-:S04]  /*7d10*/  LOP3.LUT R0, R0, 0x80, R3, 0xf8, !PT ;  /* 0x0000008000007812 */ /* 0x000fc800078ef803 */
[----:B------:R-:W-:-:S07]  /*7d20*/  PRMT R2, R0, 0x7610, R2 ;  /* 0x0000761000027816 */ /* 0x000fce0000000002 */
.L_x_2209:
[----:B------:R-:W-:Y:S05]  /*7d30*/  BSYNC.RECONVERGENT B0 ;  /* 0x0000000000007941 */ /* 0x000fea0003800200 */
.L_x_2208:
[----:B------:R-:W-:Y:S01]  /*7d40*/  STG.E.U8 desc[UR36][R4.64], R2 ;  /* 0x0000000204007986 */ /* 0x000fe2000c101124 */
[----:B------:R-:W-:Y:S05]  /*7d50*/  EXIT ;  /* 0x000000000000794d */ /* 0x000fea0003800000 */
.L_x_2202:
        /* <DEDUP_REMOVED lines=26> */
.L_x_2212:
[----:B------:R-:W0:Y:S02]  /*7f00*/  F2I.U64.F64.TRUNC R16, R16 ;  /* 0x0000001000107311 */ /* 0x000e24000030d800 */
[----:B0-----:R-:W-:Y:S01]  /*7f10*/  STG.E.64 desc[UR36][R4.64], R16 ;  /* 0x0000001004007986 */ /* 0x001fe2000c101b24 */
[----:B------:R-:W-:Y:S05]  /*7f20*/  EXIT ;  /* 0x000000000000794d */ /* 0x000fea0003800000 */
.L_x_2211:
[----:B------:R-:W0:Y:S02]  /*7f30*/  F2I.U32.F64.TRUNC R17, R16 ;  /* 0x0000001000117311 */ /* 0x000e24000030d000 */
[----:B0-----:R-:W-:Y:S01]  /*7f40*/  STG.E desc[UR36][R4.64], R17 ;  /* 0x0000001104007986 */ /* 0x001fe2000c101924 */
[----:B------:R-:W-:Y:S05]  /*7f50*/  EXIT ;  /* 0x000000000000794d */ /* 0x000fea0003800000 */
.L_x_2201:
        /* <DEDUP_REMOVED lines=8> */
[----:B------:R-:W-:Y:S01]  /*7fe0*/  STG.E.U8 desc[UR36][R4.64], R3 ;  /* 0x0000000304007986 */ /* 0x000fe2000c101124 */
[----:B------:R-:W-:Y:S05]  /*7ff0*/  EXIT ;  /* 0x000000000000794d */ /* 0x000fea0003800000 */
.L_x_2214:
[----:B------:R-:W-:-:S05]  /*8000*/  CS2R R18, SRZ ;  /* 0x0000000000127805 */ /* 0x000fca000001ff00 */
[----:B------:R-:W-:Y:S01]  /*8010*/  STG.E.128 desc[UR36][R4.64], R16 ;  /* 0x0000001004007986 */ /* 0x000fe2000c101d24 */
[----:B------:R-:W-:Y:S05]  /*8020*/  EXIT ;  /* 0x000000000000794d */ /* 0x000fea0003800000 */
.L_x_2213:
[----:B------:R-:W-:-:S13]  /*8030*/  ISETP.NE.AND P0, PT, R0, 0xf, PT ;  /* 0x0000000f0000780c */ /* 0x000fda0003f05270 */
[----:B------:R-:W-:Y:S05]  /*8040*/  @!P0 BRA `(.L_x_2215) ;  /* 0x0000000400088947 */ /* 0x000fea0003800000 */
[----:B------:R-:W-:-:S13]  /*8050*/  ISETP.NE.AND P0, PT, R0, 0x17, PT ;  /* 0x000000170000780c */ /* 0x000fda0003f05270 */
[----:B------:R-:W-:Y:S05]  /*8060*/  @!P0 BRA `(.L_x_2216) ;  /* 0x0000000000a08947 */ /* 0x000fea0003800000 */
[----:B------:R-:W-:-:S13]  /*8070*/  ISETP.NE.AND P0, PT, R0, 0x18, PT ;  /* 0x000000180000780c */ /* 0x000fda0003f05270 */
[----:B------:R-:W-:Y:S05]  /*8080*/  @!P0 BRA `(.L_x_2217) ;  /* 0x0000000000448947 */ /* 0x000fea0003800000 */
.L_x_2194:
        /* <DEDUP_REMOVED lines=16> */
.L_x_2218:
[----:B------:R-:W-:Y:S05]  /*8190*/  EXIT ;  /* 0x000000000000794d */ /* 0x000fea0003800000 */
.L_x_2217:
        /* <DEDUP_REMOVED lines=17> */
.L_x_2220:
[----:B------:R-:W-:Y:S05]  /*82b0*/  BSYNC.RECONVERGENT B0 ;  /* 0x0000000000007941 */ /* 0x000fea0003800200 */
.L_x_2219:
[----:B------:R-:W-:-:S05]  /*82c0*/  LOP3.LUT R3, R0, 0x80, R3, 0xf8, !PT ;  /* 0x0000008000037812 */ /* 0x000fca00078ef803 */
[----:B------:R-:W-:Y:S01]  /*82d0*/  STG.E.U8 desc[UR36][R4.64], R3 ;  /* 0x0000000304007986 */ /* 0x000fe2000c101124 */
[----:B------:R-:W-:Y:S05]  /*82e0*/  EXIT ;  /* 0x000000000000794d */ /* 0x000fea0003800000 */
.L_x_2216:
        /* <DEDUP_REMOVED lines=16> */
.L_x_2222:
[----:B------:R-:W-:Y:S01]  /*83f0*/  IMAD.MOV.U32 R0, RZ, RZ, 0x7f ;  /* 0x0000007fff007424 */ /* 0x000fe200078e00ff */
[----:B------:R-:W-:-:S04]  /*8400*/  ISETP.GT.U32.AND P0, PT, R2, 0x7f800000, PT ;  /* 0x7f8000000200780c */ /* 0x000fc80003f04070 */
[----:B------:R-:W-:-:S09]  /*8410*/  SEL R0, R0, 0x7c, P0 ;  /* 0x0000007c00007807 */ /* 0x000fd20000000000 */
.L_x_2223:
[----:B------:R-:W-:Y:S05]  /*8420*/  BSYNC.RECONVERGENT B0 ;  /* 0x0000000000007941 */ /* 0x000fea0003800200 */
.L_x_2221:
[----:B------:R-:W-:-:S04]  /*8430*/  SHF.R.U32.HI R3, RZ, 0x18, R3 ;  /* 0x00000018ff037819 */ /* 0x000fc80000011603 */
[----:B------:R-:W-:-:S05]  /*8440*/  LOP3.LUT R3, R0, 0x80, R3, 0xf8, !PT ;  /* 0x0000008000037812 */ /* 0x000fca00078ef803 */
[----:B------:R-:W-:Y:S01]  /*8450*/  STG.E.U8 desc[UR36][R4.64], R3 ;  /* 0x0000000304007986 */ /* 0x000fe2000c101124 */
[----:B------:R-:W-:Y:S05]  /*8460*/  EXIT ;  /* 0x000000000000794d */ /* 0x000fea0003800000 */
.L_x_2215:
        /* <DEDUP_REMOVED lines=8> */
.L_x_2224:
        /* <DEDUP_REMOVED lines=9> */
.L_x_2290:


//--------------------- .text._ZN2at6native18elementwise_kernelILi128ELi2EZNS0_22gpu_kernel_impl_nocastIZZZNS0_17angle_kernel_cudaERNS_18TensorIteratorBaseEENKUlvE0_clEvENKUlvE_clEvEUldE_EEvS4_RKT_EUliE_EEviT1_ --------------------------
	.section	.text._ZN2at6native18elementwise_kernelILi128ELi2EZNS0_22gpu_kernel_impl_nocastIZZZNS0_17angle_kernel_cudaERNS_18TensorIteratorBaseEENKUlvE0_clEvENKUlvE_clEvEUldE_EEvS4_RKT_EUliE_EEviT1_,"ax",@progbits
	.align	128
        .global         _ZN2at6native18elementwise_kernelILi128ELi2EZNS0_22gpu_kernel_impl_nocastIZZZNS0_17angle_kernel_cudaERNS_18TensorIteratorBaseEENKUlvE0_clEvENKUlvE_clEvEUldE_EEvS4_RKT_EUliE_EEviT1_
        .type           _ZN2at6native18elementwise_kernelILi128ELi2EZNS0_22gpu_kernel_impl_nocastIZZZNS0_17angle_kernel_cudaERNS_18TensorIteratorBaseEENKUlvE0_clEvENKUlvE_clEvEUldE_EEvS4_RKT_EUliE_EEviT1_,@function
        .size           _ZN2at6native18elementwise_kernelILi128ELi2EZNS0_22gpu_kernel_impl_nocastIZZZNS0_17angle_kernel_cudaERNS_18TensorIteratorBaseEENKUlvE0_clEvENKUlvE_clEvEUldE_EEvS4_RKT_EUliE_EEviT1_,(.L_x_2291 - _ZN2at6native18elementwise_kernelILi128ELi2EZNS0_22gpu_kernel_impl_nocastIZZZNS0_17angle_kernel_cudaERNS_18TensorIteratorBaseEENKUlvE0_clEvENKUlvE_clEvEUldE_EEvS4_RKT_EUliE_EEviT1_)
        .other          _ZN2at6native18elementwise_kernelILi128ELi2EZNS0_22gpu_kernel_impl_nocastIZZZNS0_17angle_kernel_cudaERNS_18TensorIteratorBaseEENKUlvE0_clEvENKUlvE_clEvEUldE_EEvS4_RKT_EUliE_EEviT1_,@"STO_CUDA_ENTRY STV_DEFAULT"
_ZN2at6native18elementwise_kernelILi128ELi2EZNS0_22gpu_kernel_impl_nocastIZZZNS0_17angle_kernel_cudaERNS_18TensorIteratorBaseEENKUlvE0_clEvENKUlvE_clEvEUldE_EEvS4_RKT_EUliE_EEviT1_:
.text._ZN2at6native18elementwise_kernelILi128ELi2EZNS0_22gpu_kernel_impl_nocastIZZZNS0_17angle_kernel_cudaERNS_18TensorIteratorBaseEENKUlvE0_clEvENKUlvE_clEvEUldE_EEvS4_RKT_EUliE_EEviT1_:
        /* <DEDUP_REMOVED lines=17> */
[----:B--2---:R-:W-:-:S02]  /*0110*/  DSETP.GEU.AND P1, PT, R4, RZ, PT ;  /* 0x000000ff0400722a */ /* 0x004fc40003f2e000 */
[----:B------:R-:W-:-:S04]  /*0120*/  DSETP.NAN.AND P0, PT, R4, R4, PT ;  /* 0x000000040400722a */ /* 0x000fc80003f08000 */
[----:B------:R-:W-:Y:S02]  /*0130*/  FSEL R9, RZ, 3.37028055040000000000e+12, P1 ;  /* 0x54442d18ff097808 */ /* 0x000fe40000800000 */
[----:B------:R-:W-:Y:S02]  /*0140*/  FSEL R11, RZ, 2.1426990032196044922, P1 ;  /* 0x400921fbff0b7808 */ /* 0x000fe40000800000 */
[----:B------:R-:W-:Y:S02]  /*0150*/  FSEL R8, R9, R4, !P0 ;  /* 0x0000000409087208 */ /* 0x000fe40004000000 */
[----:B------:R-:W-:-:S05]  /*0160*/  FSEL R9, R11, R5, !P0 ;  /* 0x000000050b097208 */ /* 0x000fca0004000000 */
[----:B0-----:R0:W-:Y:S02]  /*0170*/  STG.E.64 desc[UR6][R6.64], R8 ;  /* 0x0000000806007986 */ /* 0x0011e4000c101b06 */
.L_x_2227:
[----:B------:R-:W-:Y:S05]  /*0180*/  BSYNC.RECONVERGENT B0 ;  /* 0x0000000000007941 */ /* 0x000fea0003800200 */
.L_x_2226:
[----:B------:R-:W-:-:S13]  /*0190*/  ISETP.GE.AND P0, PT, R3, UR4, PT ;  /* 0x0000000403007c0c */ /* 0x000fda000bf06270 */
[----:B------:R-:W-:Y:S05]  /*01a0*/  @P0 EXIT ;  /* 0x000000000000094d */ /* 0x000fea0003800000 */
[----:B------:R-:W1:Y:S02]  /*01b0*/  LDC.64 R4, c[0x0][0x588] ;  /* 0x00016200ff047b82 */ /* 0x000e640000000a00 */
[----:B-1----:R-:W2:Y:S06]  /*01c0*/  LDG.E.64 R2, desc[UR6][R4.64] ;  /* 0x0000000604027981 */ /* 0x002eac000c1e1b00 */
[----:B0-----:R-:W0:Y:S01]  /*01d0*/  LDC.64 R6, c[0x0][0x580] ;  /* 0x00016000ff067b82 */ /* 0x001e220000000a00 */
[C---:B--2---:R-:W-:Y:S02]  /*01e0*/  DSETP.GEU.AND P1, PT, R2.reuse, RZ, PT ;  /* 0x000000ff0200722a */ /* 0x044fe40003f2e000 */
[----:B------:R-:W-:-:S04]  /*01f0*/  DSETP.NAN.AND P0, PT, R2, R2, PT ;  /* 0x000000020200722a */ /* 0x000fc80003f08000 */
[----:B------:R-:W-:Y:S02]  /*0200*/  FSEL R9, RZ, 3.37028055040000000000e+12, P1 ;  /* 0x54442d18ff097808 */ /* 0x000fe40000800000 */
[----:B------:R-:W-:Y:S02]  /*0210*/  FSEL R11, RZ, 2.1426990032196044922, P1 ;  /* 0x400921fbff0b7808 */ /* 0x000fe40000800000 */
[----:B------:R-:W-:Y:S02]  /*0220*/  FSEL R2, R9, R2, !P0 ;  /* 0x0000000209027208 */ /* 0x000fe40004000000 */
[----:B------:R-:W-:-:S05]  /*0230*/  FSEL R3, R11, R3, !P0 ;  /* 0x000000030b037208 */ /* 0x000fca0004000000 */
[----:B0-----:R-:W-:Y:S01]  /*0240*/  STG.E.64 desc[UR6][R6.64], R2 ;  /* 0x0000000206007986 */ /* 0x001fe2000c101b06 */
[----:B------:R-:W-:Y:S05]  /*0250*/  EXIT ;  /* 0x000000000000794d */ /* 0x000fea0003800000 */
.L_x_2225:
        /* <DEDUP_REMOVED lines=14> */
[----:B------:R-:W-:-:S05]  /*0340*/  SHF.R.U32.HI R7, RZ, UR9, R6 ;  /* 0x00000009ff077c19 */ /* 0x000fca0008011606 */
[----:B------:R-:W-:-:S04]  /*0350*/  IMAD.MOV R4, RZ, RZ, -R7 ;  /* 0x000000ffff047224 */ /* 0x000fc800078e0a07 */
        /* <DEDUP_REMOVED lines=282> */
[----:B------:R-:W-:-:S04]  /*1500*/  IMAD R6, R13, UR8, R7 ;  /* 0x000000080d067c24 */ /* 0x000fc8000f8e0207 */
[----:B------:R-:W-:Y:S02]  /*1510*/  @P0 IMAD.MOV R10, RZ, RZ, -R10 ;  /* 0x000000ffff0a0224 */ /* 0x000fe400078e0a0a */
[----:B--2---:R-:W-:Y:S02]  /*1520*/  IMAD R5, R6, UR10, R5 ;  /* 0x0000000a06057c24 */ /* 0x004fe4000f8e0205 */
[----:B0-----:R-:W-:Y:S02]  /*1530*/  @P0 IMAD R10, R10, R17, R11 ;  /* 0x000000110a0a0224 */ /* 0x001fe400078e020b */
[----:B------:R-:W-:Y:S02]  /*1540*/  IMAD R4, R6, UR11, R4 ;  /* 0x0000000b06047c24 */ /* 0x000fe4000f8e0204 */
[C---:B-1----:R-:W-:Y:S02]  /*1550*/  @P0 IMAD R5, R10.reuse, R8, R5 ;  /* 0x000000080a050224 */ /* 0x042fe400078e0205 */
[----:B------:R-:W-:-:S07]  /*1560*/  @P0 IMAD R4, R10, R9, R4 ;  /* 0x000000090a040224 */ /* 0x000fce00078e0204 */
.L_x_2230:
[----:B------:R-:W0:Y:S02]  /*1570*/  LDCU.128 UR8, c[0x0][0x580] ;  /* 0x0000b000ff0877ac */ /* 0x000e240008000c00 */
[----:B0-----:R-:W-:-:S04]  /*1580*/  IADD3 R6, P0, PT, R4, UR10, RZ ;  /* 0x0000000a04067c10 */ /* 0x001fc8000ff1e0ff */
[----:B------:R-:W-:-:S06]  /*1590*/  IADD3.X R7, PT, PT, RZ, UR11, RZ, P0, !PT ;  /* 0x0000000bff077c10 */ /* 0x000fcc00087fe4ff */
[----:B------:R-:W2:Y:S01]  /*15a0*/  LDG.E.64 R6, desc[UR6][R6.64] ;  /* 0x0000000606067981 */ /* 0x000ea2000c1e1b00 */
[----:B------:R-:W-:Y:S02]  /*15b0*/  IADD3 R8, P2, PT, R5, UR8, RZ ;  /* 0x0000000805087c10 */ /* 0x000fe4000ff5e0ff */
[----:B------:R-:W-:Y:S02]  /*15c0*/  IADD3 R3, PT, PT, R3, 0x80, RZ ;  /* 0x0000008003037810 */ /* 0x000fe40007ffe0ff */
[----:B------:R-:W-:Y:S01]  /*15d0*/  IADD3.X R9, PT, PT, RZ, UR9, RZ, P2, !PT ;  /* 0x00000009ff097c10 */ /* 0x000fe200097fe4ff */
[C---:B--2---:R-:W-:Y:S02]  /*15e0*/  DSETP.GEU.AND P1, PT, R6.reuse, RZ, PT ;  /* 0x000000ff0600722a */ /* 0x044fe40003f2e000 */
[----:B------:R-:W-:-:S04]  /*15f0*/  DSETP.NAN.AND P0, PT, R6, R6, PT ;  /* 0x000000060600722a */ /* 0x000fc80003f08000 */
[----:B------:R-:W-:Y:S02]  /*1600*/  FSEL R5, RZ, 3.37028055040000000000e+12, P1 ;  /* 0x54442d18ff057808 */ /* 0x000fe40000800000 */
[----:B------:R-:W-:Y:S02]  /*1610*/  FSEL R11, RZ, 2.1426990032196044922, P1 ;  /* 0x400921fbff0b7808 */ /* 0x000fe40000800000 */
[----:B------:R-:W-:Y:S02]  /*1620*/  FSEL R4, R5, R6, !P0 ;  /* 0x0000000605047208 */ /* 0x000fe40004000000 */
[----:B------:R-:W-:-:S05]  /*1630*/  FSEL R5, R11, R7, !P0 ;  /* 0x000000070b057208 */ /* 0x000fca0004000000 */
[----:B------:R0:W-:Y:S02]  /*1640*/  STG.E.64 desc[UR6][R8.64], R4 ;  /* 0x0000000408007986 */ /* 0x0001e4000c101b06 */
.L_x_2229:
[----:B------:R-:W-:Y:S05]  /*1650*/  BSYNC.RECONVERGENT B0 ;  /* 0x0000000000007941 */ /* 0x000fea0003800200 */
.L_x_2228:
        /* <DEDUP_REMOVED lines=9> */
[----:B------:R-:W-:-:S05]  /*16f0*/  SHF.R.U32.HI R5, RZ, UR5, R4 ;  /* 0x00000005ff057c19 */ /* 0x000fca0008011604 */
[----:B------:R-:W-:-:S04]  /*1700*/  IMAD.MOV R6, RZ, RZ, -R5 ;  /* 0x000000ffff067224 */ /* 0x000fc800078e0a05 */
        /* <DEDUP_REMOVED lines=289> */
.L_x_2231:
[----:B------:R-:W0:Y:S02]  /*2920*/  LDCU.128 UR8, c[0x0][0x580] ;  /* 0x0000b000ff0877ac */ /* 0x000e240008000c00 */
[----:B0-----:R-:W-:-:S04]  /*2930*/  IADD3 R4, P0, PT, R2, UR10, RZ ;  /* 0x0000000a02047c10 */ /* 0x001fc8000ff1e0ff */
[----:B------:R-:W-:-:S06]  /*2940*/  IADD3.X R5, PT, PT, RZ, UR11, RZ, P0, !PT ;  /* 0x0000000bff057c10 */ /* 0x000fcc00087fe4ff */
[----:B------:R-:W2:Y:S01]  /*2950*/  LDG.E.64 R4, desc[UR6][R4.64] ;  /* 0x0000000604047981 */ /* 0x000ea2000c1e1b00 */
[----:B------:R-:W-:-:S04]  /*2960*/  IADD3 R6, P2, PT, R3, UR8, RZ ;  /* 0x0000000803067c10 */ /* 0x000fc8000ff5e0ff */
[----:B------:R-:W-:Y:S01]  /*2970*/  IADD3.X R7, PT, PT, RZ, UR9, RZ, P2, !PT ;  /* 0x00000009ff077c10 */ /* 0x000fe200097fe4ff */
[C---:B--2---:R-:W-:Y:S02]  /*2980*/  DSETP.GEU.AND P1, PT, R4.reuse, RZ, PT ;  /* 0x000000ff0400722a */ /* 0x044fe40003f2e000 */
[----:B------:R-:W-:-:S04]  /*2990*/  DSETP.NAN.AND P0, PT, R4, R4, PT ;  /* 0x000000040400722a */ /* 0x000fc80003f08000 */
[----:B------:R-:W-:Y:S02]  /*29a0*/  FSEL R3, RZ, 3.37028055040000000000e+12, P1 ;  /* 0x54442d18ff037808 */ /* 0x000fe40000800000 */
[----:B------:R-:W-:Y:S02]  /*29b0*/  FSEL R9, RZ, 2.1426990032196044922, P1 ;  /* 0x400921fbff097808 */ /* 0x000fe40000800000 */
[----:B------:R-:W-:Y:S02]  /*29c0*/  FSEL R2, R3, R4, !P0 ;  /* 0x0000000403027208 */ /* 0x000fe40004000000 */
[----:B------:R-:W-:-:S05]  /*29d0*/  FSEL R3, R9, R5, !P0 ;  /* 0x0000000509037208 */ /* 0x000fca0004000000 */
[----:B------:R-:W-:Y:S01]  /*29e0*/  STG.E.64 desc[UR6][R6.64], R2 ;  /* 0x0000000206007986 */ /* 0x000fe2000c101b06 */
[----:B------:R-:W-:Y:S05]  /*29f0*/  EXIT ;  /* 0x000000000000794d */ /* 0x000fea0003800000 */
.L_x_2232:
        /* <DEDUP_REMOVED lines=16> */
.L_x_2291:


//--------------------- .text._ZN2at6native27unrolled_elementwise_kernelIZZZNS0_17angle_kernel_cudaERNS_18TensorIteratorBaseEENKUlvE0_clEvENKUlvE_clEvEUldE_St5arrayIPcLm2EELi4E23TrivialOffsetCalculatorILi1EjESB_NS0_6memory15LoadWithoutCastENSC_16StoreWithoutCastEEEviT_T0_T2_T3_T4_T5_ --------------------------
	.section	.text._ZN2at6native27unrolled_elementwise_kernelIZZZNS0_17angle_kernel_cudaERNS_18TensorIteratorBaseEENKUlvE0_clEvENKUlvE_clEvEUldE_St5arrayIPcLm2EELi4E23TrivialOffsetCalculatorILi1EjESB_NS0_6memory15LoadWithoutCastENSC_16StoreWithoutCastEEEviT_T0_T2_T3_T4_T5_,"ax",@progbits
	.align	128
        .global         _ZN2at6native27unrolled_elementwise_kernelIZZZNS0_17angle_kernel_cudaERNS_18TensorIteratorBaseEENKUlvE0_clEvENKUlvE_clEvEUldE_St5arrayIPcLm2EELi4E23TrivialOffsetCalculatorILi1EjESB_NS0_6memory15LoadWithoutCastENSC_16StoreWithoutCastEEEviT_T0_T2_T3_T4_T5_
        .type           _ZN2at6native27unrolled_elementwise_kernelIZZZNS0_17angle_kernel_cudaERNS_18TensorIteratorBaseEENKUlvE0_clEvENKUlvE_clEvEUldE_St5arrayIPcLm2EELi4E23TrivialOffsetCalculatorILi1EjESB_NS0_6memory15LoadWithoutCastENSC_16StoreWithoutCastEEEviT_T0_T2_T3_T4_T5_,@function
        .size           _ZN2at6native27unrolled_elementwise_kernelIZZZNS0_17angle_kernel_cudaERNS_18TensorIteratorBaseEENKUlvE0_clEvENKUlvE_clEvEUldE_St5arrayIPcLm2EELi4E23TrivialOffsetCalculatorILi1EjESB_NS0_6memory15LoadWithoutCastENSC_16StoreWithoutCastEEEviT_T0_T2_T3_T4_T5_,(.L_x_2292 - _ZN2at6native27unrolled_elementwise_kernelIZZZNS0_17angle_kernel_cudaERNS_18TensorIteratorBaseEENKUlvE0_clEvENKUlvE_clEvEUldE_St5arrayIPcLm2EELi4E23TrivialOffsetCalculatorILi1EjESB_NS0_6memory15LoadWithoutCastENSC_16StoreWithoutCastEEEviT_T0_T2_T3_T4_T5_)
        .other          _ZN2at6native27unrolled_elementwise_kernelIZZZNS0_17angle_kernel_cudaERNS_18TensorIteratorBaseEENKUlvE0_clEvENKUlvE_clEvEUldE_St5arrayIPcLm2EELi4E23TrivialOffsetCalculatorILi1EjESB_NS0_6memory15LoadWithoutCastENSC_16StoreWithoutCastEEEviT_T0_T2_T3_T4_T5_,@"STO_CUDA_ENTRY STV_DEFAULT"
_ZN2at6native27unrolled_elementwise_kernelIZZZNS0_17angle_kernel_cudaERNS_18TensorIteratorBaseEENKUlvE0_clEvENKUlvE_clEvEUldE_St5arrayIPcLm2EELi4E23TrivialOffsetCalculatorILi1EjESB_NS0_6memory15LoadWithoutCastENSC_16StoreWithoutCastEEEviT_T0_T2_T3_T4_T5_:
.text._ZN2at6native27unrolled_elementwise_kernelIZZZNS0_17angle_kernel_cudaERNS_18TensorIteratorBaseEENKUlvE0_clEvENKUlvE_clEvEUldE_St5arrayIPcLm2EELi4E23TrivialOffsetCalculatorILi1EjESB_NS0_6memory15LoadWithoutCastENSC_16StoreWithoutCastEEEviT_T0_T2_T3_T4_T5_:
[----:B------:R-:W-:Y:S01]  /*0000*/  LDC R1, c[0x0][0x37c] ;  /* 0x0000df00ff017b82 */ /* 0x000fe20000000800 */
[----:B------:R-:W0:Y:S07]  /*0010*/  S2R R0, SR_CTAID.X ;  /* 0x0000000000007919 */ /* 0x000e2e0000002500 */
[----:B------:R-:W0:Y:S01]  /*0020*/  LDC R3, c[0x0][0x380] ;  /* 0x0000e000ff037b82 */ /* 0x000e220000000800 */
[----:B------:R-:W1:Y:S01]  /*0030*/  LDCU.64 UR4, c[0x0][0x358] ;  /* 0x00006b00ff0477ac */ /* 0x000e620008000a00 */
        /* <DEDUP_REMOVED lines=12> */
[----:B0-----:R-:W-:Y:S01]  /*0100*/  @!P0 IMAD.WIDE.U32 R10, R15, 0x8, R10 ;  /* 0x000000080f0a8825 */ /* 0x001fe200078e000a */
[----:B------:R-:W-:-:S06]  /*0110*/  CS2R R14, SRZ ;  /* 0x00000000000e7805 */ /* 0x000fcc000001ff00 */
[----:B-1----:R0:W5:Y:S05]  /*0120*/  @!P0 LDG.E.64 R14, desc[UR4][R10.64] ;  /* 0x000000040a0e8981 */ /* 0x00216a000c1e1b00 */
[----:B------:R-:W-:Y:S01]  /*0130*/  @!P3 IMAD R19, R0, 0x200, R9 ;  /* 0x000002000013b824 */ /* 0x000fe200078e0209 */
[----:B------:R-:W1:Y:S01]  /*0140*/  @!P3 LDC.64 R6, c[0x0][0x390] ;  /* 0x0000e400ff06bb82 */ /* 0x000e620000000a00 */
[----:B------:R-:W-:Y:S02]  /*0150*/  @!P3 VIADD R9, R9, 0x80 ;  /* 0x000000800909b836 */ /* 0x000fe40000000000 */
[----:B--2---:R-:W-:-:S03]  /*0160*/  @!P1 IMAD.WIDE.U32 R12, R17, 0x8, R12 ;  /* 0x00000008110c9825 */ /* 0x004fc600078e000c */
[----:B------:R-:W-:-:S13]  /*0170*/  ISETP.GE.AND P2, PT, R9, R2, PT ;  /* 0x000000020900720c */ /* 0x000fda0003f46270 */
[----:B------:R-:W2:Y:S01]  /*0180*/  @!P2 LDC.64 R4, c[0x0][0x390] ;  /* 0x0000e400ff04ab82 */ /* 0x000ea20000000a00 */
[----:B------:R-:W-:Y:S02]  /*0190*/  @!P2 IMAD R9, R0, 0x200, R9 ;  /* 0x000002000009a824 */ /* 0x000fe400078e0209 */
[----:B-1----:R-:W-:Y:S01]  /*01a0*/  @!P3 IMAD.WIDE.U32 R18, R19, 0x8, R6 ;  /* 0x000000081312b825 */ /* 0x002fe200078e0006 */
[----:B------:R-:W-:-:S06]  /*01b0*/  CS2R R6, SRZ ;  /* 0x0000000000067805 */ /* 0x000fcc000001ff00 */
[----:B------:R0:W5:Y:S01]  /*01c0*/  @!P3 LDG.E.64 R6, desc[UR4][R18.64] ;  /* 0x000000041206b981 */ /* 0x000162000c1e1b00 */
[----:B--2---:R-:W-:Y:S01]  /*01d0*/  @!P2 IMAD.WIDE.U32 R16, R9, 0x8, R4 ;  /* 0x000000080910a825 */ /* 0x004fe200078e0004 */
[----:B------:R-:W-:Y:S02]  /*01e0*/  CS2R R8, SRZ ;  /* 0x0000000000087805 */ /* 0x000fe4000001ff00 */
[----:B------:R-:W-:-:S04]  /*01f0*/  CS2R R4, SRZ ;  /* 0x0000000000047805 */ /* 0x000fc8000001ff00 */
[----:B------:R0:W5:Y:S04]  /*0200*/  @!P1 LDG.E.64 R8, desc[UR4][R12.64] ;  /* 0x000000040c089981 */ /* 0x000168000c1e1b00 */
[----:B------:R0:W5:Y:S01]  /*0210*/  @!P2 LDG.E.64 R4, desc[UR4][R16.64] ;  /* 0x000000041004a981 */ /* 0x000162000c1e1b00 */
[----:B------:R-:W-:Y:S01]  /*0220*/  ISETP.GE.AND P0, PT, R3, R2, PT ;  /* 0x000000020300720c */ /* 0x000fe20003f06270 */
[----:B------:R-:W-:Y:S04]  /*0230*/  BSSY.RECONVERGENT B0, `(.L_x_2233) ;  /* 0x000002b000007945 */ /* 0x000fe80003800200 */
[----:B------:R-:W-:Y:S08]  /*0240*/  BSSY.RELIABLE B1, `(.L_x_2234) ;  /* 0x000001e000017945 */ /* 0x000ff00003800100 */
[----:B0-----:R-:W-:Y:S05]  /*0250*/  @P0 BRA `(.L_x_2235) ;  /* 0x0000000000640947 */ /* 0x001fea0003800000 */
[----:B------:R-:W0:Y:S01]  /*0260*/  LDC.64 R10, c[0x0][0x388] ;  /* 0x0000e200ff0a7b82 */ /* 0x000e220000000a00 */
[C---:B-----5:R-:W-:Y:S01]  /*0270*/  DSETP.GEU.AND P1, PT, R14.reuse, RZ, PT ;  /* 0x000000ff0e00722a */ /* 0x060fe20003f2e000 */
[----:B------:R-:W-:Y:S01]  /*0280*/  IMAD R19, R0, 0x200, R3 ;  /* 0x0000020000137824 */ /* 0x000fe200078e0203 */
[----:B------:R-:W-:Y:S01]  /*0290*/  DSETP.NAN.AND P0, PT, R14, R14, PT ;  /* 0x0000000e0e00722a */ /* 0x000fe20003f08000 */
[----:B------:R-:W-:-:S03]  /*02a0*/  VIADD R3, R3, 0x80 ;  /* 0x0000008003037836 */ /* 0x000fc60000000000 */
[----:B------:R-:W-:Y:S02]  /*02b0*/  FSEL R13, RZ, 3.37028055040000000000e+12, P1 ;  /* 0x54442d18ff0d7808 */ /* 0x000fe40000800000 */
[----:B------:R-:W-:Y:S02]  /*02c0*/  FSEL R17, RZ, 2.1426990032196044922, P1 ;  /* 0x400921fbff117808 */ /* 0x000fe40000800000 */
[----:B------:R-:W-:Y:S02]  /*02d0*/  FSEL R12, R13, R14, !P0 ;  /* 0x0000000e0d0c7208 */ /* 0x000fe40004000000 */
[----:B------:R-:W-:Y:S02]  /*02e0*/  FSEL R13, R17, R15, !P0 ;  /* 0x0000000f110d7208 */ /* 0x000fe40004000000 */
[----:B------:R-:W-:Y:S01]  /*02f0*/  ISETP.GE.AND P0, PT, R3, R2, PT ;  /* 0x000000020300720c */ /* 0x000fe20003f06270 */
[----:B0-----:R-:W-:-:S12]  /*0300*/  IMAD.WIDE.U32 R10, R19, 0x8, R10 ;  /* 0x00000008130a7825 */ /* 0x001fd800078e000a */
[----:B------:R-:W-:Y:S05]  /*0310*/  @P0 BREAK.RELIABLE B1 ;  /* 0x0000000000010942 */ /* 0x000fea0003800100 */
[----:B------:R0:W-:Y:S01]  /*0320*/  STG.E.64 desc[UR4][R10.64], R12 ;  /* 0x0000000c0a007986 */ /* 0x0001e2000c101b04 */
[----:B------:R-:W-:Y:S05]  /*0330*/  @P0 BRA `(.L_x_2236) ;  /* 0x0000000000680947 */ /* 0x000fea0003800000 */
[----:B0-----:R-:W0:Y:S01]  /*0340*/  LDC.64 R10, c[0x0][0x388] ;  /* 0x0000e200ff0a7b82 */ /* 0x001e220000000a00 */
[C---:B------:R-:W-:Y:S01]  /*0350*/  DSETP.GEU.AND P0, PT, R8.reuse, RZ, PT ;  /* 0x000000ff0800722a */ /* 0x040fe20003f0e000 */
[----:B------:R-:W-:Y:S01]  /*0360*/  IMAD R17, R0, 0x200, R3 ;  /* 0x0000020000117824 */ /* 0x000fe200078e0203 */
[----:B------:R-:W-:Y:S01]  /*0370*/  DSETP.NAN.AND P1, PT, R8, R8, PT ;  /* 0x000000080800722a */ /* 0x000fe20003f28000 */
[----:B------:R-:W-:-:S03]  /*0380*/  VIADD R3, R3, 0x80 ;  /* 0x0000008003037836 */ /* 0x000fc60000000000 */
[----:B------:R-:W-:Y:S02]  /*0390*/  FSEL R13, RZ, 3.37028055040000000000e+12, P0 ;  /* 0x54442d18ff0d7808 */ /* 0x000fe40000000000 */
[----:B------:R-:W-:Y:S02]  /*03a0*/  FSEL R15, RZ, 2.1426990032196044922, P0 ;  /* 0x400921fbff0f7808 */ /* 0x000fe40000000000 */
[----:B------:R-:W-:Y:S02]  /*03b0*/  FSEL R8, R13, R8, !P1 ;  /* 0x000000080d087208 */ /* 0x000fe40004800000 */
[----:B------:R-:W-:Y:S01]  /*03c0*/  FSEL R9, R15, R9, !P1 ;  /* 0x000000090f097208 */ /* 0x000fe20004800000 */
[----:B0-----:R-:W-:-:S05]  /*03d0*/  IMAD.WIDE.U32 R10, R17, 0x8, R10 ;  /* 0x00000008110a7825 */ /* 0x001fca00078e000a */
[----:B------:R0:W-:Y:S02]  /*03e0*/  STG.E.64 desc[UR4][R10.64], R8 ;  /* 0x000000080a007986 */ /* 0x0001e4000c101b04 */
.L_x_2235:
[----:B------:R-:W-:-:S13]  /*03f0*/  ISETP.GE.AND P0, PT, R3, R2, PT ;  /* 0x000000020300720c */ /* 0x000fda0003f06270 */
[----:B------:R-:W-:Y:S05]  /*0400*/  @P0 BREAK.RELIABLE B1 ;  /* 0x0000000000010942 */ /* 0x000fea0003800100 */
[----:B------:R-:W-:Y:S05]  /*0410*/  @P0 BRA `(.L_x_2236) ;  /* 0x0000000000300947 */ /* 0x000fea0003800000 */
[----:B------:R-:W-:Y:S05]  /*0420*/  BSYNC.RELIABLE B1 ;  /* 0x0000000000017941 */ /* 0x000fea0003800100 */
.L_x_2234:
[----:B0----5:R-:W0:Y:S01]  /*0430*/  LDC.64 R8, c[0x0][0x388] ;  /* 0x0000e200ff087b82 */ /* 0x021e220000000a00 */
        /* <DEDUP_REMOVED lines=10> */
.L_x_2236:
[----:B------:R-:W-:Y:S05]  /*04e0*/  BSYNC.RECONVERGENT B0 ;  /* 0x0000000000007941 */ /* 0x000fea0003800200 */
.L_x_2233:
[----:B------:R-:W-:Y:S05]  /*04f0*/  WARPSYNC.ALL ;  /* 0x0000000000007948 */ /* 0x000fea0003800000 */
[----:B------:R-:W-:-:S13]  /*0500*/  ISETP.GE.AND P0, PT, R3, R2, PT ;  /* 0x000000020300720c */ /* 0x000fda0003f06270 */
[----:B------:R-:W-:Y:S05]  /*0510*/  @P0 EXIT ;  /* 0x000000000000094d */ /* 0x000fea0003800000 */
[----:B-1---5:R-:W1:Y:S01]  /*0520*/  LDC.64 R6, c[0x0][0x388] ;  /* 0x0000e200ff067b82 */ /* 0x022e620000000a00 */
[C---:B------:R-:W-:Y:S01]  /*0530*/  DSETP.GEU.AND P0, PT, R4.reuse, RZ, PT ;  /* 0x000000ff0400722a */ /* 0x040fe20003f0e000 */
[----:B------:R-:W-:Y:S01]  /*0540*/  IMAD R3, R0, 0x200, R3 ;  /* 0x0000020000037824 */ /* 0x000fe200078e0203 */
[----:B------:R-:W-:-:S04]  /*0550*/  DSETP.NAN.AND P1, PT, R4, R4, PT ;  /* 0x000000040400722a */ /* 0x000fc80003f28000 */
[----:B0-----:R-:W-:Y:S02]  /*0560*/  FSEL R9, RZ, 3.37028055040000000000e+12, P0 ;  /* 0x54442d18ff097808 */ /* 0x001fe40000000000 */
[----:B------:R-:W-:Y:S02]  /*0570*/  FSEL R11, RZ, 2.1426990032196044922, P0 ;  /* 0x400921fbff0b7808 */ /* 0x000fe40000000000 */
[----:B------:R-:W-:Y:S02]  /*0580*/  FSEL R4, R9, R4, !P1 ;  /* 0x0000000409047208 */ /* 0x000fe40004800000 */
[----:B------:R-:W-:Y:S01]  /*0590*/  FSEL R5, R11, R5, !P1 ;  /* 0x000000050b057208 */ /* 0x000fe20004800000 */
[----:B-1----:R-:W-:-:S05]  /*05a0*/  IMAD.WIDE.U32 R2, R3, 0x8, R6 ;  /* 0x0000000803027825 */ /* 0x002fca00078e0006 */
[----:B------:R-:W-:Y:S01]  /*05b0*/  STG.E.64 desc[UR4][R2.64], R4 ;  /* 0x0000000402007986 */ /* 0x000fe2000c101b04 */
[----:B------:R-:W-:Y:S05]  /*05c0*/  EXIT ;  /* 0x000000000000794d */ /* 0x000fea0003800000 */
.L_x_2237:
        /* <DEDUP_REMOVED lines=11> */
.L_x_2292:


//--------------------- .text._ZN2at6native29vectorized_elementwise_kernelILi2EZZZNS0_17angle_kernel_cudaERNS_18TensorIteratorBaseEENKUlvE0_clEvENKUlvE_clEvEUldE_St5arrayIPcLm2EEEEviT0_T1_ --------------------------
	.section	.text._ZN2at6native29vectorized_elementwise_kernelILi2EZZZNS0_17angle_kernel_cudaERNS_18TensorIteratorBaseEENKUlvE0_clEvENKUlvE_clEvEUldE_St5arrayIPcLm2EEEEviT0_T1_,"ax",@progbits
	.align	128
        .global         _ZN2at6native29vectorized_elementwise_kernelILi2EZZZNS0_17angle_kernel_cudaERNS_18TensorIteratorBaseEENKUlvE0_clEvENKUlvE_clEvEUldE_St5arrayIPcLm2EEEEviT0_T1_
        .type           _ZN2at6native29vectorized_elementwise_kernelILi2EZZZNS0_17angle_kernel_cudaERNS_18TensorIteratorBaseEENKUlvE0_clEvENKUlvE_clEvEUldE_St5arrayIPcLm2EEEEviT0_T1_,@function
        .size           _ZN2at6native29vectorized_elementwise_kernelILi2EZZZNS0_17angle_kernel_cudaERNS_18TensorIteratorBaseEENKUlvE0_clEvENKUlvE_clEvEUldE_St5arrayIPcLm2EEEEviT0_T1_,(.L_x_2293 - _ZN2at6native29vectorized_elementwise_kernelILi2EZZZNS0_17angle_kernel_cudaERNS_18TensorIteratorBaseEENKUlvE0_clEvENKUlvE_clEvEUldE_St5arrayIPcLm2EEEEviT0_T1_)
        .other          _ZN2at6native29vectorized_elementwise_kernelILi2EZZZNS0_17angle_kernel_cudaERNS_18TensorIteratorBaseEENKUlvE0_clEvENKUlvE_clEvEUldE_St5arrayIPcLm2EEEEviT0_T1_,@"STO_CUDA_ENTRY STV_DEFAULT"
_ZN2at6native29vectorized_elementwise_kernelILi2EZZZNS0_17angle_kernel_cudaERNS_18TensorIteratorBaseEENKUlvE0_clEvENKUlvE_clEvEUldE_St5arrayIPcLm2EEEEviT0_T1_:
.text._ZN2at6native29vectorized_elementwise_kernelILi2EZZZNS0_17angle_kernel_cudaERNS_18TensorIteratorBaseEENKUlvE0_clEvENKUlvE_clEvEUldE_St5arrayIPcLm2EEEEviT0_T1_:
        /* <DEDUP_REMOVED lines=21> */
[----:B------:R0:W5:Y:S07]  /*0150*/  @!P6 LDG.E.64 R10, desc[UR4][R12.64] ;  /* 0x000000040c0ae981 */ /* 0x00016e000c1e1b00 */
[----:B------:R-:W-:Y:S01]  /*0160*/  @!P4 IMAD.IADD R7, R25, 0x1, R0 ;  /* 0x000000011907c824 */ /* 0x000fe200078e0200 */
[----:B------:R-:W2:Y:S01]  /*0170*/  @!P4 LDC.64 R22, c[0x0][0x390] ;  /* 0x0000e400ff16cb82 */ /* 0x000ea20000000a00 */
[----:B------:R-:W-:-:S05]  /*0180*/  @!P4 VIADD R0, R0, 0x80 ;  /* 0x000000800000c836 */ /* 0x000fca0000000000 */
[----:B------:R-:W-:-:S13]  /*0190*/  ISETP.GE.U32.AND P3, PT, R0, R3, PT ;  /* 0x000000030000720c */ /* 0x000fda0003f66070 */
[----:B------:R-:W-:Y:S01]  /*01a0*/  @!P3 IMAD.IADD R27, R25, 0x1, R0 ;  /* 0x00000001191bb824 */ /* 0x000fe200078e0200 */
[----:B------:R-:W-:Y:S01]  /*01b0*/  CS2R R8, SRZ ;  /* 0x0000000000087805 */ /* 0x000fe2000001ff00 */
[----:B------:R-:W-:Y:S01]  /*01c0*/  @!P3 VIADD R0, R0, 0x80 ;  /* 0x000000800000b836 */ /* 0x000fe20000000000 */
[----:B------:R-:W3:Y:S04]  /*01d0*/  @!P3 LDC.64 R20, c[0x0][0x390] ;  /* 0x0000e400ff14bb82 */ /* 0x000ee80000000a00 */
[----:B------:R-:W-:-:S13]  /*01e0*/  ISETP.GE.U32.AND P2, PT, R0, R3, PT ;  /* 0x000000030000720c */ /* 0x000fda0003f46070 */
[----:B------:R-:W-:Y:S01]  /*01f0*/  @!P2 IMAD.IADD R5, R25, 0x1, R0 ;  /* 0x000000011905a824 */ /* 0x000fe200078e0200 */
[----:B0-----:R-:W0:Y:S01]  /*0200*/  @!P2 LDC.64 R12, c[0x0][0x390] ;  /* 0x0000e400ff0cab82 */ /* 0x001e220000000a00 */
[----:B------:R-:W-:-:S05]  /*0210*/  @!P2 VIADD R0, R0, 0x80 ;  /* 0x000000800000a836 */ /* 0x000fca0000000000 */
[----:B------:R-:W-:-:S13]  /*0220*/  ISETP.GE.U32.AND P1, PT, R0, R3, PT ;  /* 0x000000030000720c */ /* 0x000fda0003f26070 */
[----:B------:R-:W-:Y:S02]  /*0230*/  @!P1 IMAD.IADD R4, R25, 0x1, R0 ;  /* 0x0000000119049824 */ /* 0x000fe400078e0200 */
[----:B------:R-:W-:-:S05]  /*0240*/  @!P1 VIADD R0, R0, 0x80 ;  /* 0x0000008000009836 */ /* 0x000fca0000000000 */
[----:B------:R-:W-:Y:S01]  /*0250*/  ISETP.GE.U32.AND P0, PT, R0, R3, PT ;  /* 0x000000030000720c */ /* 0x000fe20003f06070 */
[----:B-1----:R-:W-:-:S05]  /*0260*/  @!P5 IMAD.WIDE.U32 R14, R17, 0x8, R14 ;  /* 0x00000008110ed825 */ /* 0x002fca00078e000e */
[----:B------:R1:W5:Y:S07]  /*0270*/  @!P5 LDG.E.64 R8, desc[UR4][R14.64] ;  /* 0x000000040e08d981 */ /* 0x00036e000c1e1b00 */
[----:B------:R-:W-:Y:S01]  /*0280*/  @!P0 IMAD.IADD R29, R25, 0x1, R0 ;  /* 0x00000001191d8824 */ /* 0x000fe200078e0200 */
[----:B------:R-:W4:Y:S01]  /*0290*/  @!P0 LDC.64 R16, c[0x0][0x390] ;  /* 0x0000e400ff108b82 */ /* 0x000f220000000a00 */
[----:B------:R-:W-:-:S05]  /*02a0*/  @!P0 VIADD R0, R0, 0x80 ;  /* 0x0000008000008836 */ /* 0x000fca0000000000 */
[----:B------:R-:W-:Y:S02]  /*02b0*/  ISETP.GE.U32.AND P6, PT, R0, R3, PT ;  /* 0x000000030000720c */ /* 0x000fe40003fc6070 */
[----:B-1----:R-:W1:Y:S01]  /*02c0*/  @!P1 LDC.64 R14, c[0x0][0x390] ;  /* 0x0000e400ff0e9b82 */ /* 0x002e620000000a00 */
[----:B--2---:R-:W-:-:S10]  /*02d0*/  @!P4 IMAD.WIDE.U32 R22, R7, 0x8, R22 ;  /* 0x000000080716c825 */ /* 0x004fd400078e0016 */
[----:B------:R-:W2:Y:S01]  /*02e0*/  @!P6 LDC.64 R18, c[0x0][0x390] ;  /* 0x0000e400ff12eb82 */ /* 0x000ea20000000a00 */
[----:B------:R-:W-:Y:S01]  /*02f0*/  CS2R R6, SRZ ;  /* 0x0000000000067805 */ /* 0x000fe2000001ff00 */
[----:B0-----:R-:W-:-:S05]  /*0300*/  @!P2 IMAD.WIDE.U32 R12, R5, 0x8, R12 ;  /* 0x00000008050ca825 */ /* 0x001fca00078e000c */
[----:B------:R0:W5:Y:S01]  /*0310*/  @!P4 LDG.E.64 R6, desc[UR4][R22.64] ;  /* 0x000000041606c981 */ /* 0x000162000c1e1b00 */
[----:B------:R-:W-:Y:S02]  /*0320*/  @!P6 IMAD.IADD R0, R25, 0x1, R0 ;  /* 0x000000011900e824 */ /* 0x000fe400078e0200 */
[----:B---3--:R-:W-:Y:S01]  /*0330*/  @!P3 IMAD.WIDE.U32 R26, R27, 0x8, R20 ;  /* 0x000000081b1ab825 */ /* 0x008fe200078e0014 */
[----:B------:R-:W-:Y:S02]  /*0340*/  CS2R R20, SRZ ;  /* 0x0000000000147805 */ /* 0x000fe4000001ff00 */
[----:B0-----:R-:W-:Y:S01]  /*0350*/  CS2R R22, SRZ ;  /* 0x0000000000167805 */ /* 0x001fe2000001ff00 */
[----:B-1----:R-:W-:Y:S01]  /*0360*/  @!P1 IMAD.WIDE.U32 R4, R4, 0x8, R14 ;  /* 0x0000000804049825 */ /* 0x002fe200078e000e */
[----:B------:R-:W-:Y:S02]  /*0370*/  CS2R R14, SRZ ;  /* 0x00000000000e7805 */ /* 0x000fe4000001ff00 */
[----:B------:R-:W5:Y:S01]  /*0380*/  @!P3 LDG.E.64 R20, desc[UR4][R26.64] ;  /* 0x000000041a14b981 */ /* 0x000f62000c1e1b00 */
[----:B----4-:R-:W-:Y:S01]  /*0390*/  @!P0 IMAD.WIDE.U32 R28, R29, 0x8, R16 ;  /* 0x000000081d1c8825 */ /* 0x010fe200078e0010 */
[----:B------:R-:W-:-:S02]  /*03a0*/  CS2R R16, SRZ ;  /* 0x0000000000107805 */ /* 0x000fc4000001ff00 */
[----:B------:R2:W5:Y:S04]  /*03b0*/  @!P2 LDG.E.64 R22, desc[UR4][R12.64] ;  /* 0x000000040c16a981 */ /* 0x000568000c1e1b00 */
[----:B------:R0:W5:Y:S01]  /*03c0*/  @!P1 LDG.E.64 R16, desc[UR4][R4.64] ;  /* 0x0000000404109981 */ /* 0x000162000c1e1b00 */
[----:B--2---:R-:W-:-:S05]  /*03d0*/  @!P6 IMAD.WIDE.U32 R12, R0, 0x8, R18 ;  /* 0x00000008000ce825 */ /* 0x004fca00078e0012 */
[----:B------:R0:W5:Y:S01]  /*03e0*/  @!P6 LDG.E.64 R14, desc[UR4][R12.64] ;  /* 0x000000040c0ee981 */ /* 0x000162000c1e1b00 */
[----:B------:R-:W-:-:S06]  /*03f0*/  CS2R R18, SRZ ;  /* 0x0000000000127805 */ /* 0x000fcc000001ff00 */
[----:B------:R0:W5:Y:S01]  /*0400*/  @!P0 LDG.E.64 R18, desc[UR4][R28.64] ;  /* 0x000000041c128981 */ /* 0x000162000c1e1b00 */
[----:B------:R-:W-:Y:S01]  /*0410*/  ISETP.GE.U32.AND P0, PT, R2, R3, PT ;  /* 0x000000030200720c */ /* 0x000fe20003f06070 */
[----:B------:R-:W-:Y:S04]  /*0420*/  BSSY.RECONVERGENT B0, `(.L_x_2239) ;  /* 0x000005f000007945 */ /* 0x000fe80003800200 */
[----:B------:R-:W-:Y:S08]  /*0430*/  BSSY.RELIABLE B1, `(.L_x_2240) ;  /* 0x0000052000017945 */ /* 0x000ff00003800100 */
[----:B0-----:R-:W-:Y:S05]  /*0440*/  @P0 BRA `(.L_x_2241) ;  /* 0x0000000000600947 */ /* 0x001fea0003800000 */
[----:B------:R-:W0:Y:S01]  /*0450*/  LDC.64 R4, c[0x0][0x388] ;  /* 0x0000e200ff047b82 */ /* 0x000e220000000a00 */
[C---:B-----5:R-:W-:Y:S01]  /*0460*/  DSETP.GEU.AND P1, PT, R10.reuse, RZ, PT ;  /* 0x000000ff0a00722a */ /* 0x060fe20003f2e000 */
[----:B------:R-:W-:Y:S01]  /*0470*/  IMAD.IADD R29, R25, 0x1, R2 ;  /* 0x00000001191d7824 */ /* 0x000fe200078e0202 */
[----:B------:R-:W-:Y:S01]  /*0480*/  DSETP.NAN.AND P0, PT, R10, R10, PT ;  /* 0x0000000a0a00722a */ /* 0x000fe20003f08000 */
[----:B------:R-:W-:-:S03]  /*0490*/  VIADD R2, R2, 0x80 ;  /* 0x0000008002027836 */ /* 0x000fc60000000000 */
[----:B------:R-:W-:Y:S02]  /*04a0*/  FSEL R13, RZ, 3.37028055040000000000e+12, P1 ;  /* 0x54442d18ff0d7808 */ /* 0x000fe40000800000 */
[----:B------:R-:W-:Y:S02]  /*04b0*/  FSEL R27, RZ, 2.1426990032196044922, P1 ;  /* 0x400921fbff1b7808 */ /* 0x000fe40000800000 */
[----:B------:R-:W-:Y:S02]  /*04c0*/  FSEL R10, R13, R10, !P0 ;  /* 0x0000000a0d0a7208 */ /* 0x000fe40004000000 */
[----:B------:R-:W-:Y:S02]  /*04d0*/  FSEL R11, R27, R11, !P0 ;  /* 0x0000000b1b0b7208 */ /* 0x000fe40004000000 */
[----:B------:R-:W-:Y:S01]  /*04e0*/  ISETP.GE.U32.AND P0, PT, R2, R3, PT ;  /* 0x000000030200720c */ /* 0x000fe20003f06070 */
[----:B0-----:R-:W-:-:S05]  /*04f0*/  IMAD.WIDE.U32 R4, R29, 0x8, R4 ;  /* 0x000000081d047825 */ /* 0x001fca00078e0004 */
[----:B------:R0:W-:Y:S07]  /*0500*/  STG.E.64 desc[UR4][R4.64], R10 ;  /* 0x0000000a04007986 */ /* 0x0001ee000c101b04 */
[----:B------:R-:W-:Y:S05]  /*0510*/  @P0 BRA `(.L_x_2242) ;  /* 0x0000000000600947 */ /* 0x000fea0003800000 */
[----:B0-----:R-:W0:Y:S01]  /*0520*/  LDC.64 R4, c[0x0][0x388] ;  /* 0x0000e200ff047b82 */ /* 0x001e220000000a00 */
[C---:B------:R-:W-:Y:S01]  /*0530*/  DSETP.GEU.AND P0, PT, R8.reuse, RZ, PT ;  /* 0x000000ff0800722a */ /* 0x040fe20003f0e000 */
[----:B------:R-:W-:Y:S01]  /*0540*/  IMAD.IADD R27, R25, 0x1, R2 ;  /* 0x00000001191b7824 */ /* 0x000fe200078e0202 */
        /* <DEDUP_REMOVED lines=8> */
.L_x_2241:
[----:B------:R-:W-:-:S13]  /*05d0*/  ISETP.GE.U32.AND P0, PT, R2, R3, PT ;  /* 0x000000030200720c */ /* 0x000fda0003f06070 */
[----:B------:R-:W-:Y:S05]  /*05e0*/  @P0 BRA `(.L_x_2243) ;  /* 0x0000000000600947 */ /* 0x000fea0003800000 */
[----:B0----5:R-:W0:Y:S01]  /*05f0*/  LDC.64 R8, c[0x0][0x388] ;  /* 0x0000e200ff087b82 */ /* 0x021e220000000a00 */
        /* <DEDUP_REMOVED lines=10> */
.L_x_2242:
[----:B------:R-:W-:-:S13]  /*06a0*/  ISETP.GE.U32.AND P0, PT, R2, R3, PT ;  /* 0x000000030200720c */ /* 0x000fda0003f06070 */
[----:B------:R-:W-:Y:S05]  /*06b0*/  @P0 BRA `(.L_x_2244) ;  /* 0x0000000000600947 */ /* 0x000fea0003800000 */
[----:B------:R-:W2:Y:S01]  /*06c0*/  LDC.64 R6, c[0x0][0x388] ;  /* 0x0000e200ff067b82 */ /* 0x000ea20000000a00 */
[C---:B------:R-:W-:Y:S01]  /*06d0*/  DSETP.GEU.AND P0, PT, R20.reuse, RZ, PT ;  /* 0x000000ff1400722a */ /* 0x040fe20003f0e000 */
[----:B0-----:R-:W-:Y:S01]  /*06e0*/  IMAD.IADD R11, R25, 0x1, R2 ;  /* 0x00000001190b7824 */ /* 0x001fe200078e0202 */
[----:B------:R-:W-:Y:S01]  /*06f0*/  DSETP.NAN.AND P1, PT, R20, R20, PT ;  /* 0x000000141400722a */ /* 0x000fe20003f28000 */
[----:B------:R-:W-:-:S03]  /*0700*/  VIADD R2, R2, 0x80 ;  /* 0x0000008002027836 */ /* 0x000fc60000000000 */
[----:B-1----:R-:W-:Y:S02]  /*0710*/  FSEL R5, RZ, 3.37028055040000000000e+12, P0 ;  /* 0x54442d18ff057808 */ /* 0x002fe40000000000 */
[----:B------:R-:W-:Y:S02]  /*0720*/  FSEL R9, RZ, 2.1426990032196044922, P0 ;  /* 0x400921fbff097808 */ /* 0x000fe40000000000 */
[----:B------:R-:W-:Y:S02]  /*0730*/  FSEL R4, R5, R20, !P1 ;  /* 0x0000001405047208 */ /* 0x000fe40004800000 */
[----:B------:R-:W-:Y:S01]  /*0740*/  FSEL R5, R9, R21, !P1 ;  /* 0x0000001509057208 */ /* 0x000fe20004800000 */
[----:B--2---:R-:W-:-:S05]  /*0750*/  IMAD.WIDE.U32 R6, R11, 0x8, R6 ;  /* 0x000000080b067825 */ /* 0x004fca00078e0006 */
[----:B------:R1:W-:Y:S02]  /*0760*/  STG.E.64 desc[UR4][R6.64], R4 ;  /* 0x0000000406007986 */ /* 0x0003e4000c101b04 */
.L_x_2243:
[----:B------:R-:W-:-:S13]  /*0770*/  ISETP.GE.U32.AND P0, PT, R2, R3, PT ;  /* 0x000000030200720c */ /* 0x000fda0003f06070 */
[----:B------:R-:W-:Y:S05]  /*0780*/  @P0 BRA `(.L_x_2245) ;  /* 0x0000000000640947 */ /* 0x000fea0003800000 */
[----:B-1---5:R-:W1:Y:S01]  /*0790*/  LDC.64 R6, c[0x0][0x388] ;  /* 0x0000e200ff067b82 */ /* 0x022e620000000a00 */
[C---:B------:R-:W-:Y:S01]  /*07a0*/  DSETP.GEU.AND P0, PT, R22.reuse, RZ, PT ;  /* 0x000000ff1600722a */ /* 0x040fe20003f0e000 */
[----:B------:R-:W-:Y:S01]  /*07b0*/  IMAD.IADD R11, R25, 0x1, R2 ;  /* 0x00000001190b7824 */ /* 0x000fe200078e0202 */
[----:B------:R-:W-:Y:S01]  /*07c0*/  DSETP.NAN.AND P1, PT, R22, R22, PT ;  /* 0x000000161600722a */ /* 0x000fe20003f28000 */
[----:B------:R-:W-:-:S03]  /*07d0*/  VIADD R2, R2, 0x80 ;  /* 0x0000008002027836 */ /* 0x000fc60000000000 */
[----:B0-----:R-:W-:Y:S02]  /*07e0*/  FSEL R5, RZ, 3.37028055040000000000e+12, P0 ;  /* 0x54442d18ff057808 */ /* 0x001fe40000000000 */
[----:B------:R-:W-:Y:S02]  /*07f0*/  FSEL R9, RZ, 2.1426990032196044922, P0 ;  /* 0x400921fbff097808 */ /* 0x000fe40000000000 */
[----:B------:R-:W-:Y:S02]  /*0800*/  FSEL R4, R5, R22, !P1 ;  /* 0x0000001605047208 */ /* 0x000fe40004800000 */
[----:B------:R-:W-:Y:S01]  /*0810*/  FSEL R5, R9, R23, !P1 ;  /* 0x0000001709057208 */ /* 0x000fe20004800000 */
[----:B-1----:R-:W-:-:S05]  /*0820*/  IMAD.WIDE.U32 R6, R11, 0x8, R6 ;  /* 0x000000080b067825 */ /* 0x002fca00078e0006 */
[----:B------:R2:W-:Y:S02]  /*0830*/  STG.E.64 desc[UR4][R6.64], R4 ;  /* 0x0000000406007986 */ /* 0x0005e4000c101b04 */
.L_x_2244:
[----:B------:R-:W-:-:S13]  /*0840*/  ISETP.GE.U32.AND P0, PT, R2, R3, PT ;  /* 0x000000030200720c */ /* 0x000fda0003f06070 */
[----:B------:R-:W-:Y:S05]  /*0850*/  @P0 BREAK.RELIABLE B1 ;  /* 0x0000000000010942 */ /* 0x000fea0003800100 */
[----:B------:R-:W-:Y:S05]  /*0860*/  @P0 BRA `(.L_x_2246) ;  /* 0x0000000000680947 */ /* 0x000fea0003800000 */
[----:B--2---:R-:W2:Y:S01]  /*0870*/  LDC.64 R6, c[0x0][0x388] ;  /* 0x0000e200ff067b82 */ /* 0x004ea20000000a00 */
        /* <DEDUP_REMOVED lines=10> */
.L_x_2245:
[----:B------:R-:W-:-:S13]  /*0920*/  ISETP.GE.U32.AND P0, PT, R2, R3, PT ;  /* 0x000000030200720c */ /* 0x000fda0003f06070 */
[----:B------:R-:W-:Y:S05]  /*0930*/  @P0 BREAK.RELIABLE B1 ;  /* 0x0000000000010942 */ /* 0x000fea0003800100 */
[----:B------:R-:W-:Y:S05]  /*0940*/  @P0 BRA `(.L_x_2246) ;  /* 0x0000000000300947 */ /* 0x000fea0003800000 */
[----:B------:R-:W-:Y:S05]  /*0950*/  BSYNC.RELIABLE B1 ;  /* 0x0000000000017941 */ /* 0x000fea0003800100 */
.L_x_2240:
[----:B-12--5:R-:W1:Y:S01]  /*0960*/  LDC.64 R6, c[0x0][0x388] ;  /* 0x0000e200ff067b82 */ /* 0x026e620000000a00 */
        /* <DEDUP_REMOVED lines=10> */
.L_x_2246:
[----:B------:R-:W-:Y:S05]  /*0a10*/  BSYNC.RECONVERGENT B0 ;  /* 0x0000000000007941 */ /* 0x000fea0003800200 */
.L_x_2239:
[----:B------:R-:W-:Y:S05]  /*0a20*/  WARPSYNC.ALL ;  /* 0x0000000000007948 */ /* 0x000fea0003800000 */
[----:B------:R-:W-:-:S13]  /*0a30*/  ISETP.GE.U32.AND P0, PT, R2, R3, PT ;  /* 0x000000030200720c */ /* 0x000fda0003f06070 */
[----:B------:R-:W-:Y:S05]  /*0a40*/  @P0 EXIT ;  /* 0x000000000000094d */ /* 0x000fea0003800000 */
[----:B-123-5:R-:W1:Y:S01]  /*0a50*/  LDC.64 R6, c[0x0][0x388] ;  /* 0x0000e200ff067b82 */ /* 0x02ee620000000a00 */
[C---:B------:R-:W-:Y:S01]  /*0a60*/  DSETP.GEU.AND P0, PT, R14.reuse, RZ, PT ;  /* 0x000000ff0e00722a */ /* 0x040fe20003f0e000 */
[----:B------:R-:W-:Y:S01]  /*0a70*/  IMAD.IADD R3, R25, 0x1, R2 ;  /* 0x0000000119037824 */ /* 0x000fe200078e0202 */
        /* <DEDUP_REMOVED lines=8> */
.L_x_2238:
[----:B------:R-:W0:Y:S01]  /*0b00*/  S2R R21, SR_TID.X ;  /* 0x0000000000157919 */ /* 0x000e220000002100 */
[----:B------:R-:W1:Y:S08]  /*0b10*/  LDC.64 R2, c[0x0][0x390] ;  /* 0x0000e400ff027b82 */ /* 0x000e700000000a00 */
[----:B------:R-:W2:Y:S01]  /*0b20*/  LDC.64 R22, c[0x0][0x388] ;  /* 0x0000e200ff167b82 */ /* 0x000ea20000000a00 */
[----:B-1----:R-:W-:-:S04]  /*0b30*/  IMAD.WIDE.U32 R2, R25, 0x8, R2 ;  /* 0x0000000819027825 */ /* 0x002fc800078e0002 */
[----:B0-----:R-:W-:-:S05]  /*0b40*/  IMAD.WIDE.U32 R2, R21, 0x10, R2 ;  /* 0x0000001015027825 */ /* 0x001fca00078e0002 */
[----:B------:R-:W3:Y:S04]  /*0b50*/  LDG.E.128 R8, desc[UR4][R2.64] ;  /* 0x0000000402087981 */ /* 0x000ee8000c1e1d00 */
[----:B------:R-:W4:Y:S04]  /*0b60*/  LDG.E.128 R16, desc[UR4][R2.64+0x800] ;  /* 0x0008000402107981 */ /* 0x000f28000c1e1d00 */
[----:B------:R-:W5:Y:S04]  /*0b70*/  LDG.E.128 R12, desc[UR4][R2.64+0x1000] ;  /* 0x00100004020c7981 */ /* 0x000f68000c1e1d00 */
[----:B------:R0:W5:Y:S01]  /*0b80*/  LDG.E.128 R4, desc[UR4][R2.64+0x1800] ;  /* 0x0018000402047981 */ /* 0x000162000c1e1d00 */
[----:B--2---:R-:W-:-:S04]  /*0b90*/  IMAD.WIDE.U32 R22, R25, 0x8, R22 ;  /* 0x0000000819167825 */ /* 0x004fc800078e0016 */
[----:B------:R-:W-:Y:S01]  /*0ba0*/  IMAD.WIDE.U32 R22, R21, 0x10, R22 ;  /* 0x0000001015167825 */ /* 0x000fe200078e0016 */
[----:B---3--:R-:W-:Y:S02]  /*0bb0*/  DSETP.GEU.AND P1, PT, R8, RZ, PT ;  /* 0x000000ff0800722a */ /* 0x008fe40003f2e000 */
[----:B------:R-:W-:Y:S02]  /*0bc0*/  DSETP.GEU.AND P6, PT, R10, RZ, PT ;  /* 0x000000ff0a00722a */ /* 0x000fe40003fce000 */
[----:B------:R-:W-:Y:S02]  /*0bd0*/  DSETP.NAN.AND P0, PT, R8, R8, PT ;  /* 0x000000080800722a */ /* 0x000fe40003f08000 */
[----:B------:R-:W-:Y:S01]  /*0be0*/  DSETP.NAN.AND P5, PT, R10, R10, PT ;  /* 0x0000000a0a00722a */ /* 0x000fe20003fa8000 */
[----:B------:R-:W-:Y:S01]  /*0bf0*/  FSEL R0, RZ, 3.37028055040000000000e+12, P1 ;  /* 0x54442d18ff007808 */ /* 0x000fe20000800000 */
[----:B----4-:R-:W-:Y:S01]  /*0c00*/  DSETP.GEU.AND P3, PT, R18, RZ, PT ;  /* 0x000000ff1200722a */ /* 0x010fe20003f6e000 */
[----:B------:R-:W-:Y:S01]  /*0c10*/  FSEL R20, RZ, 2.1426990032196044922, P1 ;  /* 0x400921fbff147808 */ /* 0x000fe20000800000 */
[----:B------:R-:W-:Y:S01]  /*0c20*/  DSETP.GEU.AND P4, PT, R16, RZ, PT ;  /* 0x000000ff1000722a */ /* 0x000fe20003f8e000 */
[----:B------:R-:W-:Y:S01]  /*0c30*/  FSEL R27, RZ, 3.37028055040000000000e+12, P6 ;  /* 0x54442d18ff1b7808 */ /* 0x000fe20003000000 */
[----:B------:R-:W-:Y:S01]  /*0c40*/  DSETP.NAN.AND P1, PT, R18, R18, PT ;  /* 0x000000121200722a */ /* 0x000fe20003f28000 */
[----:B------:R-:W-:Y:S01]  /*0c50*/  FSEL R29, RZ, 2.1426990032196044922, P6 ;  /* 0x400921fbff1d7808 */ /* 0x000fe20003000000 */
[----:B-----5:R-:W-:Y:S01]  /*0c60*/  DSETP.GEU.AND P6, PT, R14, RZ, PT ;  /* 0x000000ff0e00722a */ /* 0x020fe20003fce000 */
[----:B0-----:R-:W-:Y:S01]  /*0c70*/  FSEL R2, R0, R8, !P0 ;  /* 0x0000000800027208 */ /* 0x001fe20004000000 */
[----:B------:R-:W-:Y:S01]  /*0c80*/  DSETP.NAN.AND P2, PT, R16, R16, PT ;  /* 0x000000101000722a */ /* 0x000fe20003f48000 */
[----:B------:R-:W-:Y:S01]  /*0c90*/  FSEL R3, R20, R9, !P0 ;  /* 0x0000000914037208 */ /* 0x000fe20004000000 */
[----:B------:R-:W-:Y:S01]  /*0ca0*/  DSETP.GEU.AND P0, PT, R12, RZ, PT ;  /* 0x000000ff0c00722a */ /* 0x000fe20003f0e000 */
[----:B------:R-:W-:-:S02]  /*0cb0*/  FSEL R0, R27, R10, !P5 ;  /* 0x0000000a1b007208 */ /* 0x000fc40006800000 */
[----:B------:R-:W-:Y:S02]  /*0cc0*/  FSEL R25, RZ, 3.37028055040000000000e+12, P3 ;  /* 0x54442d18ff197808 */ /* 0x000fe40001800000 */
[----:B------:R-:W-:Y:S01]  /*0cd0*/  FSEL R11, R29, R11, !P5 ;  /* 0x0000000b1d0b7208 */ /* 0x000fe20006800000 */
[----:B------:R-:W-:Y:S01]  /*0ce0*/  DSETP.NAN.AND P5, PT, R12, R12, PT ;  /* 0x0000000c0c00722a */ /* 0x000fe20003fa8000 */
[----:B------:R-:W-:Y:S01]  /*0cf0*/  FSEL R27, RZ, 2.1426990032196044922, P3 ;  /* 0x400921fbff1b7808 */ /* 0x000fe20001800000 */
[----:B------:R-:W-:Y:S01]  /*0d00*/  DSETP.NAN.AND P3, PT, R14, R14, PT ;  /* 0x0000000e0e00722a */ /* 0x000fe20003f68000 */
[----:B------:R-:W-:Y:S02]  /*0d10*/  FSEL R9, RZ, 3.37028055040000000000e+12, P4 ;  /* 0x54442d18ff097808 */ /* 0x000fe40002000000 */
[----:B------:R-:W-:Y:S01]  /*0d20*/  FSEL R29, RZ, 2.1426990032196044922, P4 ;  /* 0x400921fbff1d7808 */ /* 0x000fe20002000000 */
[----:B------:R-:W-:Y:S01]  /*0d30*/  DSETP.GEU.AND P4, PT, R6, RZ, PT ;  /* 0x000000ff0600722a */ /* 0x000fe20003f8e000 */
[----:B------:R-:W-:-:S02]  /*0d40*/  FSEL R10, R25, R18, !P1 ;  /* 0x00000012190a7208 */ /* 0x000fc40004800000 */
[----:B------:R-:W-:Y:S02]  /*0d50*/  FSEL R21, RZ, 2.1426990032196044922, P6 ;  /* 0x400921fbff157808 */ /* 0x000fe40003000000 */
[----:B------:R-:W-:Y:S01]  /*0d60*/  FSEL R19, R27, R19, !P1 ;  /* 0x000000131b137208 */ /* 0x000fe20004800000 */
[----:B------:R-:W-:Y:S01]  /*0d70*/  DSETP.GEU.AND P1, PT, R4, RZ, PT ;  /* 0x000000ff0400722a */ /* 0x000fe20003f2e000 */
[----:B------:R-:W-:Y:S02]  /*0d80*/  FSEL R25, RZ, 3.37028055040000000000e+12, P0 ;  /* 0x54442d18ff197808 */ /* 0x000fe40000000000 */
[----:B------:R-:W-:Y:S02]  /*0d90*/  FSEL R8, R9, R16, !P2 ;  /* 0x0000001009087208 */ /* 0x000fe40005000000 */
[----:B------:R-:W-:Y:S01]  /*0da0*/  FSEL R27, RZ, 2.1426990032196044922, P0 ;  /* 0x400921fbff1b7808 */ /* 0x000fe20000000000 */
[----:B------:R-:W-:Y:S01]  /*0db0*/  DSETP.NAN.AND P0, PT, R6, R6, PT ;  /* 0x000000060600722a */ /* 0x000fe20003f08000 */
[----:B------:R-:W-:Y:S01]  /*0dc0*/  FSEL R9, R29, R17, !P2 ;  /* 0x000000111d097208 */ /* 0x000fe20005000000 */
[----:B------:R-:W-:Y:S01]  /*0dd0*/  DSETP.NAN.AND P2, PT, R4, R4, PT ;  /* 0x000000040400722a */ /* 0x000fe20003f48000 */
[----:B------:R-:W-:-:S02]  /*0de0*/  FSEL R17, RZ, 3.37028055040000000000e+12, P6 ;  /* 0x54442d18ff117808 */ /* 0x000fc40003000000 */
[----:B------:R-:W-:Y:S02]  /*0df0*/  FSEL R15, R21, R15, !P3 ;  /* 0x0000000f150f7208 */ /* 0x000fe40005800000 */
[----:B------:R-:W-:Y:S02]  /*0e00*/  FSEL R12, R25, R12, !P5 ;  /* 0x0000000c190c7208 */ /* 0x000fe40006800000 */
[----:B------:R-:W-:Y:S02]  /*0e10*/  FSEL R21, RZ, 3.37028055040000000000e+12, P4 ;  /* 0x54442d18ff157808 */ /* 0x000fe40002000000 */
[----:B------:R-:W-:Y:S02]  /*0e20*/  FSEL R25, RZ, 2.1426990032196044922, P4 ;  /* 0x400921fbff197808 */ /* 0x000fe40002000000 */
[----:B------:R-:W-:Y:S02]  /*0e30*/  FSEL R14, R17, R14, !P3 ;  /* 0x0000000e110e7208 */ /* 0x000fe40005800000 */
[----:B------:R-:W-:-:S02]  /*0e40*/  FSEL R13, R27, R13, !P5 ;  /* 0x0000000d1b0d7208 */ /* 0x000fc40006800000 */
[----:B------:R-:W-:Y:S02]  /*0e50*/  FSEL R17, RZ, 3.37028055040000000000e+12, P1 ;  /* 0x54442d18ff117808 */ /* 0x000fe40000800000 */
[----:B------:R-:W-:Y:S01]  /*0e60*/  FSEL R18, R21, R6, !P0 ;  /* 0x0000000615127208 */ /* 0x000fe20004000000 */
[----:B------:R-:W-:Y:S01]  /*0e70*/  IMAD.MOV.U32 R6, RZ, RZ, R0 ;  /* 0x000000ffff067224 */ /* 0x000fe200078e0000 */
[----:B------:R-:W-:Y:S01]  /*0e80*/  FSEL R27, RZ, 2.1426990032196044922, P1 ;  /* 0x400921fbff1b7808 */ /* 0x000fe20000800000 */
[----:B------:R-:W-:Y:S01]  /*0e90*/  STG.E.128 desc[UR4][R22.64+0x1000], R12 ;  /* 0x0010000c16007986 */ /* 0x000fe2000c101d04 */
[----:B------:R-:W-:Y:S01]  /*0ea0*/  FSEL R21, R25, R7, !P0 ;  /* 0x0000000719157208 */ /* 0x000fe20004000000 */
[----:B------:R-:W-:Y:S01]  /*0eb0*/  IMAD.MOV.U32 R7, RZ, RZ, R11 ;  /* 0x000000ffff077224 */ /* 0x000fe200078e000b */
[----:B------:R-:W-:Y:S01]  /*0ec0*/  FSEL R16, R17, R4, !P2 ;  /* 0x0000000411107208 */ /* 0x000fe20005000000 */
[----:B------:R-:W-:Y:S01]  /*0ed0*/  IMAD.MOV.U32 R11, RZ, RZ, R19 ;  /* 0x000000ffff0b7224 */ /* 0x000fe200078e0013 */
[----:B------:R-:W-:Y:S01]  /*0ee0*/  FSEL R17, R27, R5, !P2 ;  /* 0x000000051b117208 */ /* 0x000fe20005000000 */
[----:B------:R-:W-:-:S02]  /*0ef0*/  IMAD.MOV.U32 R4, RZ, RZ, R2 ;  /* 0x000000ffff047224 */ /* 0x000fc400078e0002 */
[----:B------:R-:W-:Y:S01]  /*0f00*/  IMAD.MOV.U32 R5, RZ, RZ, R3 ;  /* 0x000000ffff057224 */ /* 0x000fe200078e0003 */
[----:B------:R-:W-:Y:S01]  /*0f10*/  STG.E.128 desc[UR4][R22.64+0x800], R8 ;  /* 0x0008000816007986 */ /* 0x000fe2000c101d04 */
[----:B------:R-:W-:-:S03]  /*0f20*/  IMAD.MOV.U32 R19, RZ, RZ, R21 ;  /* 0x000000ffff137224 */ /* 0x000fc600078e0015 */
[----:B------:R-:W-:Y:S04]  /*0f30*/  STG.E.128 desc[UR4][R22.64], R4 ;  /* 0x0000000416007986 */ /* 0x000fe8000c101d04 */
[----:B------:R-:W-:Y:S01]  /*0f40*/  STG.E.128 desc[UR4][R22.64+0x1800], R16 ;  /* 0x0018001016007986 */ /* 0x000fe2000c101d04 */
[----:B------:R-:W-:Y:S05]  /*0f50*/  EXIT ;  /* 0x000000000000794d */ /* 0x000fea0003800000 */
.L_x_2247:
        /* <DEDUP_REMOVED lines=10> */
.L_x_2293:


//--------------------- .text._ZN2at6native29vectorized_elementwise_kernelILi4EZZZNS0_17angle_kernel_cudaERNS_18TensorIteratorBaseEENKUlvE0_clEvENKUlvE_clEvEUldE_St5arrayIPcLm2EEEEviT0_T1_ --------------------------
	.section	.text._ZN2at6native29vectorized_elementwise_kernelILi4EZZZNS0_17angle_kernel_cudaERNS_18TensorIteratorBaseEENKUlvE0_clEvENKUlvE_clEvEUldE_St5arrayIPcLm2EEEEviT0_T1_,"ax",@progbits
	.align	128
        .global         _ZN2at6native29vectorized_elementwise_kernelILi4EZZZNS0_17angle_kernel_cudaERNS_18TensorIteratorBaseEENKUlvE0_clEvENKUlvE_clEvEUldE_St5arrayIPcLm2EEEEviT0_T1_
        .type           _ZN2at6native29vectorized_elementwise_kernelILi4EZZZNS0_17angle_kernel_cudaERNS_18TensorIteratorBaseEENKUlvE0_clEvENKUlvE_clEvEUldE_St5arrayIPcLm2EEEEviT0_T1_,@function
        .size           _ZN2at6native29vectorized_elementwise_kernelILi4EZZZNS0_17angle_kernel_cudaERNS_18TensorIteratorBaseEENKUlvE0_clEvENKUlvE_clEvEUldE_St5arrayIPcLm2EEEEviT0_T1_,(.L_x_2294 - _ZN2at6native29vectorized_elementwise_kernelILi4EZZZNS0_17angle_kernel_cudaERNS_18TensorIteratorBaseEENKUlvE0_clEvENKUlvE_clEvEUldE_St5arrayIPcLm2EEEEviT0_T1_)
        .other          _ZN2at6native29vectorized_elementwise_kernelILi4EZZZNS0_17angle_kernel_cudaERNS_18TensorIteratorBaseEENKUlvE0_clEvENKUlvE_clEvEUldE_St5arrayIPcLm2EEEEviT0_T1_,@"STO_CUDA_ENTRY STV_DEFAULT"
_ZN2at6native29vectorized_elementwise_kernelILi4EZZZNS0_17angle_kernel_cudaERNS_18TensorIteratorBaseEENKUlvE0_clEvENKUlvE_clEvEUldE_St5arrayIPcLm2EEEEviT0_T1_:
.text._ZN2at6native29vectorized_elementwise_kernelILi4EZZZNS0_17angle_kernel_cudaERNS_18TensorIteratorBaseEENKUlvE0_clEvENKUlvE_clEvEUldE_St5arrayIPcLm2EEEEviT0_T1_:
        /* <DEDUP_REMOVED lines=93> */
.L_x_2251:
        /* <DEDUP_REMOVED lines=13> */
.L_x_2252:
        /* <DEDUP_REMOVED lines=13> */
.L_x_2253:
        /* <DEDUP_REMOVED lines=13> */
.L_x_2254:
        /* <DEDUP_REMOVED lines=14> */
.L_x_2255:
[----:B------:R-:W-:-:S13]  /*0920*/  ISETP.GE.U32.AND P0, PT, R2, R3, PT ;  /* 0x000000030200720c */ /* 0x000fda0003f06070 */
[----:B------:R-:W-:Y:S05]  /*0930*/  @P0 BREAK.RELIABLE B1 ;  /* 0x0000000000010942 */ /* 0x000fea0003800100 */
[----:B------:R-:W-:Y:S05]  /*0940*/  @P0 BRA `(.L_x_2256) ;  /* 0x0000000000300947 */ /* 0x000fea0003800000 */
[----:B------:R-:W-:Y:S05]  /*0950*/  BSYNC.RELIABLE B1 ;  /* 0x0000000000017941 */ /* 0x000fea0003800100 */
.L_x_2250:
        /* <DEDUP_REMOVED lines=11> */
.L_x_2256:
[----:B------:R-:W-:Y:S05]  /*0a10*/  BSYNC.RECONVERGENT B0 ;  /* 0x0000000000007941 */ /* 0x000fea0003800200 */
.L_x_2249:
        /* <DEDUP_REMOVED lines=14> */
.L_x_2248:
[----:B------:R-:W0:Y:S01]  /*0b00*/  S2R R21, SR_TID.X ;  /* 0x0000000000157919 */ /* 0x000e220000002100 */
[----:B------:R-:W1:Y:S08]  /*0b10*/  LDC.64 R2, c[0x0][0x390] ;  /* 0x0000e400ff027b82 */ /* 0x000e700000000a00 */
[----:B------:R-:W2:Y:S01]  /*0b20*/  LDC.64 R22, c[0x0][0x388] ;  /* 0x0000e200ff167b82 */ /* 0x000ea20000000a00 */
[----:B-1----:R-:W-:-:S04]  /*0b30*/  IMAD.WIDE.U32 R2, R25, 0x8, R2 ;  /* 0x0000000819027825 */ /* 0x002fc800078e0002 */
[----:B0-----:R-:W-:-:S05]  /*0b40*/  IMAD.WIDE.U32 R2, R21, 0x20, R2 ;  /* 0x0000002015027825 */ /* 0x001fca00078e0002 */
[----:B------:R-:W3:Y:S04]  /*0b50*/  LDG.E.ENL2.256 R12, R16, desc[UR4][R2.64] ;  /* 0xfe0000040210797e */ /* 0x000ee8000812190c */
[----:B------:R0:W4:Y:S01]  /*0b60*/  LDG.E.ENL2.256 R4, R8, desc[UR4][R2.64+0x1000] ;  /* 0xfe0080040208797e */ /* 0x0001220008121904 */
[----:B--2---:R-:W-:-:S04]  /*0b70*/  IMAD.WIDE.U32 R22, R25, 0x8, R22 ;  /* 0x0000000819167825 */ /* 0x004fc800078e0016 */
[----:B------:R-:W-:Y:S01]  /*0b80*/  IMAD.WIDE.U32 R22, R21, 0x20, R22 ;  /* 0x0000002015167825 */ /* 0x000fe200078e0016 */
[----:B---3--:R-:W-:Y:S02]  /*0b90*/  DSETP.GEU.AND P6, PT, R18, RZ, PT ;  /* 0x000000ff1200722a */ /* 0x008fe40003fce000 */
[----:B------:R-:W-:Y:S02]  /*0ba0*/  DSETP.GEU.AND P1, PT, R16, RZ, PT ;  /* 0x000000ff1000722a */ /* 0x000fe40003f2e000 */
[----:B------:R-:W-:Y:S02]  /*0bb0*/  DSETP.NAN.AND P5, PT, R18, R18, PT ;  /* 0x000000121200722a */ /* 0x000fe40003fa8000 */
[----:B------:R-:W-:Y:S01]  /*0bc0*/  DSETP.GEU.AND P4, PT, R12, RZ, PT ;  /* 0x000000ff0c00722a */ /* 0x000fe20003f8e000 */
[----:B0-----:R-:W-:Y:S01]  /*0bd0*/  FSEL R3, RZ, 3.37028055040000000000e+12, P6 ;  /* 0x54442d18ff037808 */ /* 0x001fe20003000000 */
[----:B------:R-:W-:Y:S01]  /*0be0*/  DSETP.GEU.AND P3, PT, R14, RZ, PT ;  /* 0x000000ff0e00722a */ /* 0x000fe20003f6e000 */
[----:B------:R-:W-:Y:S01]  /*0bf0*/  FSEL R27, RZ, 2.1426990032196044922, P6 ;  /* 0x400921fbff1b7808 */ /* 0x000fe20003000000 */
[----:B------:R-:W-:Y:S01]  /*0c00*/  DSETP.NAN.AND P0, PT, R16, R16, PT ;  /* 0x000000101000722a */ /* 0x000fe20003f08000 */
[----:B------:R-:W-:Y:S01]  /*0c10*/  FSEL R29, RZ, 3.37028055040000000000e+12, P1 ;  /* 0x54442d18ff1d7808 */ /* 0x000fe20000800000 */
[----:B------:R-:W-:Y:S01]  /*0c20*/  DSETP.NAN.AND P2, PT, R12, R12, PT ;  /* 0x0000000c0c00722a */ /* 0x000fe20003f48000 */
[----:B------:R-:W-:Y:S01]  /*0c30*/  FSEL R0, RZ, 2.1426990032196044922, P1 ;  /* 0x400921fbff007808 */ /* 0x000fe20000800000 */
[----:B------:R-:W-:Y:S01]  /*0c40*/  DSETP.NAN.AND P1, PT, R14, R14, PT ;  /* 0x0000000e0e00722a */ /* 0x000fe20003f28000 */
[----:B------:R-:W-:Y:S01]  /*0c50*/  FSEL R2, R3, R18, !P5 ;  /* 0x0000001203027208 */ /* 0x000fe20006800000 */
[----:B----4-:R-:W-:Y:S01]  /*0c60*/  DSETP.GEU.AND P6, PT, R10, RZ, PT ;  /* 0x000000ff0a00722a */ /* 0x010fe20003fce000 */
[----:B------:R-:W-:Y:S01]  /*0c70*/  FSEL R3, R27, R19, !P5 ;  /* 0x000000131b037208 */ /* 0x000fe20006800000 */
[----:B------:R-:W-:Y:S01]  /*0c80*/  DSETP.NAN.AND P5, PT, R8, R8, PT ;  /* 0x000000080800722a */ /* 0x000fe20003fa8000 */
[----:B------:R-:W-:-:S02]  /*0c90*/  FSEL R27, RZ, 3.37028055040000000000e+12, P4 ;  /* 0x54442d18ff1b7808 */ /* 0x000fc40002000000 */
[----:B------:R-:W-:Y:S02]  /*0ca0*/  FSEL R19, RZ, 3.37028055040000000000e+12, P3 ;  /* 0x54442d18ff137808 */ /* 0x000fe40001800000 */
[----:B------:R-:W-:Y:S02]  /*0cb0*/  FSEL R16, R29, R16, !P0 ;  /* 0x000000101d107208 */ /* 0x000fe40004000000 */
[----:B------:R-:W-:Y:S01]  /*0cc0*/  FSEL R17, R0, R17, !P0 ;  /* 0x0000001100117208 */ /* 0x000fe20004000000 */
[----:B------:R-:W-:Y:S01]  /*0cd0*/  DSETP.GEU.AND P0, PT, R8, RZ, PT ;  /* 0x000000ff0800722a */ /* 0x000fe20003f0e000 */
[----:B------:R-:W-:Y:S01]  /*0ce0*/  FSEL R25, RZ, 2.1426990032196044922, P3 ;  /* 0x400921fbff197808 */ /* 0x000fe20001800000 */
[----:B------:R-:W-:Y:S01]  /*0cf0*/  DSETP.NAN.AND P3, PT, R10, R10, PT ;  /* 0x0000000a0a00722a */ /* 0x000fe20003f68000 */
[----:B------:R-:W-:Y:S02]  /*0d00*/  FSEL R0, R27, R12, !P2 ;  /* 0x0000000c1b007208 */ /* 0x000fe40005000000 */
[----:B------:R-:W-:-:S02]  /*0d10*/  FSEL R12, R19, R14, !P1 ;  /* 0x0000000e130c7208 */ /* 0x000fc40004800000 */
[----:B------:R-:W-:Y:S01]  /*0d20*/  FSEL R29, RZ, 2.1426990032196044922, P4 ;  /* 0x400921fbff1d7808 */ /* 0x000fe20002000000 */
[----:B------:R-:W-:Y:S01]  /*0d30*/  DSETP.GEU.AND P4, PT, R6, RZ, PT ;  /* 0x000000ff0600722a */ /* 0x000fe20003f8e000 */
[----:B------:R-:W-:Y:S01]  /*0d40*/  FSEL R19, R25, R15, !P1 ;  /* 0x0000000f19137208 */ /* 0x000fe20004800000 */
[C---:B------:R-:W-:Y:S01]  /*0d50*/  DSETP.GEU.AND P1, PT, R4.reuse, RZ, PT ;  /* 0x000000ff0400722a */ /* 0x040fe20003f2e000 */
[----:B------:R-:W-:Y:S01]  /*0d60*/  FSEL R15, RZ, 3.37028055040000000000e+12, P6 ;  /* 0x54442d18ff0f7808 */ /* 0x000fe20003000000 */
[----:B------:R-:W-:Y:S01]  /*0d70*/  IMAD.MOV.U32 R18, RZ, RZ, R12 ;  /* 0x000000ffff127224 */ /* 0x000fe200078e000c */
[----:B------:R-:W-:Y:S02]  /*0d80*/  FSEL R27, RZ, 2.1426990032196044922, P0 ;  /* 0x400921fbff1b7808 */ /* 0x000fe40000000000 */
[----:B------:R-:W-:Y:S02]  /*0d90*/  FSEL R21, RZ, 2.1426990032196044922, P6 ;  /* 0x400921fbff157808 */ /* 0x000fe40003000000 */
[----:B------:R-:W-:Y:S01]  /*0da0*/  FSEL R13, R29, R13, !P2 ;  /* 0x0000000d1d0d7208 */ /* 0x000fe20005000000 */
[----:B------:R-:W-:Y:S01]  /*0db0*/  DSETP.NAN.AND P2, PT, R4, R4, PT ;  /* 0x000000040400722a */ /* 0x000fe20003f48000 */
[----:B------:R-:W-:Y:S01]  /*0dc0*/  FSEL R25, RZ, 3.37028055040000000000e+12, P0 ;  /* 0x54442d18ff197808 */ /* 0x000fe20000000000 */
[----:B------:R-:W-:Y:S01]  /*0dd0*/  DSETP.NAN.AND P0, PT, R6, R6, PT ;  /* 0x000000060600722a */ /* 0x000fe20003f08000 */
[----:B------:R-:W-:-:S02]  /*0de0*/  FSEL R10, R15, R10, !P3 ;  /* 0x0000000a0f0a7208 */ /* 0x000fc40005800000 */
[----:B------:R-:W-:Y:S02]  /*0df0*/  FSEL R9, R27, R9, !P5 ;  /* 0x000000091b097208 */ /* 0x000fe40006800000 */
[----:B------:R-:W-:Y:S02]  /*0e00*/  FSEL R11, R21, R11, !P3 ;  /* 0x0000000b150b7208 */ /* 0x000fe40005800000 */
[----:B------:R-:W-:Y:S02]  /*0e10*/  FSEL R15, RZ, 3.37028055040000000000e+12, P1 ;  /* 0x54442d18ff0f7808 */ /* 0x000fe40000800000 */
[----:B------:R-:W-:Y:S02]  /*0e20*/  FSEL R8, R25, R8, !P5 ;  /* 0x0000000819087208 */ /* 0x000fe40006800000 */
[----:B------:R-:W-:Y:S02]  /*0e30*/  FSEL R27, RZ, 2.1426990032196044922, P1 ;  /* 0x400921fbff1b7808 */ /* 0x000fe40000800000 */
[----:B------:R-:W-:-:S02]  /*0e40*/  FSEL R21, RZ, 3.37028055040000000000e+12, P4 ;  /* 0x54442d18ff157808 */ /* 0x000fc40002000000 */
[----:B------:R-:W-:Y:S02]  /*0e50*/  FSEL R25, RZ, 2.1426990032196044922, P4 ;  /* 0x400921fbff197808 */ /* 0x000fe40002000000 */
[----:B------:R-:W-:Y:S01]  /*0e60*/  FSEL R14, R15, R4, !P2 ;  /* 0x000000040f0e7208 */ /* 0x000fe20005000000 */
[----:B------:R-:W-:Y:S01]  /*0e70*/  IMAD.MOV.U32 R4, RZ, RZ, R16 ;  /* 0x000000ffff047224 */ /* 0x000fe200078e0010 */
[----:B------:R-:W-:Y:S01]  /*0e80*/  FSEL R15, R27, R5, !P2 ;  /* 0x000000051b0f7208 */ /* 0x000fe20005000000 */
[----:B------:R-:W-:Y:S01]  /*0e90*/  IMAD.MOV.U32 R5, RZ, RZ, R17 ;  /* 0x000000ffff057224 */ /* 0x000fe200078e0011 */
[----:B------:R-:W-:Y:S01]  /*0ea0*/  FSEL R20, R21, R6, !P0 ;  /* 0x0000000615147208 */ /* 0x000fe20004000000 */
[----:B------:R-:W-:Y:S01]  /*0eb0*/  IMAD.MOV.U32 R6, RZ, RZ, R2 ;  /* 0x000000ffff067224 */ /* 0x000fe200078e0002 */
[----:B------:R-:W-:Y:S01]  /*0ec0*/  FSEL R21, R25, R7, !P0 ;  /* 0x0000000719157208 */ /* 0x000fe20004000000 */
[----:B------:R-:W-:Y:S02]  /*0ed0*/  IMAD.MOV.U32 R7, RZ, RZ, R3 ;  /* 0x000000ffff077224 */ /* 0x000fe400078e0003 */
[----:B------:R-:W-:-:S02]  /*0ee0*/  IMAD.MOV.U32 R16, RZ, RZ, R0 ;  /* 0x000000ffff107224 */ /* 0x000fc400078e0000 */
[----:B------:R-:W-:-:S05]  /*0ef0*/  IMAD.MOV.U32 R17, RZ, RZ, R13 ;  /* 0x000000ffff117224 */ /* 0x000fca00078e000d */
[----:B------:R0:W-:Y:S02]  /*0f00*/  STG.E.ENL2.256 desc[UR4][R22.64], R4, R16 ;  /* 0xf80000041610797f */ /* 0x0001e4000f121804 */
[----:B0-----:R-:W-:Y:S02]  /*0f10*/  IMAD.MOV.U32 R4, RZ, RZ, R14 ;  /* 0x000000ffff047224 */ /* 0x001fe400078e000e */
[----:B------:R-:W-:Y:S02]  /*0f20*/  IMAD.MOV.U32 R5, RZ, RZ, R15 ;  /* 0x000000ffff057224 */ /* 0x000fe400078e000f */
[----:B------:R-:W-:Y:S02]  /*0f30*/  IMAD.MOV.U32 R6, RZ, RZ, R20 ;  /* 0x000000ffff067224 */ /* 0x000fe400078e0014 */
[----:B------:R-:W-:-:S05]  /*0f40*/  IMAD.MOV.U32 R7, RZ, RZ, R21 ;  /* 0x000000ffff077224 */ /* 0x000fca00078e0015 */
[----:B------:R-:W-:Y:S01]  /*0f50*/  STG.E.ENL2.256 desc[UR4][R22.64+0x1000], R8, R4 ;  /* 0xf80080081604797f */ /* 0x000fe2000f121804 */
[----:B------:R-:W-:Y:S05]  /*0f60*/  EXIT ;  /* 0x000000000000794d */ /* 0x000fea0003800000 */
.L_x_2257:
        /* <DEDUP_REMOVED lines=9> */
.L_x_2294:


//--------------------- .text._ZN2at6native29vectorized_elementwise_kernelILi8EZZZNS0_17angle_kernel_cudaERNS_18TensorIteratorBaseEENKUlvE0_clEvENKUlvE_clEvEUldE_St5arrayIPcLm2EEEEviT0_T1_ --------------------------
	.section	.text._ZN2at6native29vectorized_elementwise_kernelILi8EZZZNS0_17angle_kernel_cudaERNS_18TensorIteratorBaseEENKUlvE0_clEvENKUlvE_clEvEUldE_St5arrayIPcLm2EEEEviT0_T1_,"ax",@progbits
	.align	128
        .global         _ZN2at6native29vectorized_elementwise_kernelILi8EZZZNS0_17angle_kernel_cudaERNS_18TensorIteratorBaseEENKUlvE0_clEvENKUlvE_clEvEUldE_St5arrayIPcLm2EEEEviT0_T1_
        .type           _ZN2at6native29vectorized_elementwise_kernelILi8EZZZNS0_17angle_kernel_cudaERNS_18TensorIteratorBaseEENKUlvE0_clEvENKUlvE_clEvEUldE_St5arrayIPcLm2EEEEviT0_T1_,@function
        .size           _ZN2at6native29vectorized_elementwise_kernelILi8EZZZNS0_17angle_kernel_cudaERNS_18TensorIteratorBaseEENKUlvE0_clEvENKUlvE_clEvEUldE_St5arrayIPcLm2EEEEviT0_T1_,(.L_x_2295 - _ZN2at6native29vectorized_elementwise_kernelILi8EZZZNS0_17angle_kernel_cudaERNS_18TensorIteratorBaseEENKUlvE0_clEvENKUlvE_clEvEUldE_St5arrayIPcLm2EEEEviT0_T1_)
        .other          _ZN2at6native29vectorized_elementwise_kernelILi8EZZZNS0_17angle_kernel_cudaERNS_18TensorIteratorBaseEENKUlvE0_clEvENKUlvE_clEvEUldE_St5arrayIPcLm2EEEEviT0_T1_,@"STO_CUDA_ENTRY STV_DEFAULT"
_ZN2at6native29vectorized_elementwise_kernelILi8EZZZNS0_17angle_kernel_cudaERNS_18TensorIteratorBaseEENKUlvE0_clEvENKUlvE_clEvEUldE_St5arrayIPcLm2EEEEviT0_T1_:
.text._ZN2at6native29vectorized_elementwise_kernelILi8EZZZNS0_17angle_kernel_cudaERNS_18TensorIteratorBaseEENKUlvE0_clEvENKUlvE_clEvEUldE_St5arrayIPcLm2EEEEviT0_T1_:
        /* <DEDUP_REMOVED lines=93> */
.L_x_2261:
        /* <DEDUP_REMOVED lines=13> */
.L_x_2262:
        /* <DEDUP_REMOVED lines=13> */
.L_x_2263:
        /* <DEDUP_REMOVED lines=13> */
.L_x_2264:
        /* <DEDUP_REMOVED lines=14> */
.L_x_2265:
[----:B------:R-:W-:-:S13]  /*0920*/  ISETP.GE.U32.AND P0, PT, R2, R3, PT ;  /* 0x000000030200720c */ /* 0x000fda0003f06070 */
[----:B------:R-:W-:Y:S05]  /*0930*/  @P0 BREAK.RELIABLE B1 ;  /* 0x0000000000010942 */ /* 0x000fea0003800100 */
[----:B------:R-:W-:Y:S05]  /*0940*/  @P0 BRA `(.L_x_2266) ;  /* 0x0000000000300947 */ /* 0x000fea0003800000 */
[----:B------:R-:W-:Y:S05]  /*0950*/  BSYNC.RELIABLE B1 ;  /* 0x0000000000017941 */ /* 0x000fea0003800100 */
.L_x_2260:
        /* <DEDUP_REMOVED lines=11> */
.L_x_2266:
[----:B------:R-:W-:Y:S05]  /*0a10*/  BSYNC.RECONVERGENT B0 ;  /* 0x0000000000007941 */ /* 0x000fea0003800200 */
.L_x_2259:
        /* <DEDUP_REMOVED lines=14> */
.L_x_2258:
        /* <DEDUP_REMOVED lines=71> */
.L_x_2267:
        /* <DEDUP_REMOVED lines=9> */
.L_x_2295:


//--------------------- .nv.global.init           --------------------------
	.section	.nv.global.init,"aw",@progbits
.nv.global.init:
	.type		$str$6,@object
	.size		$str$6,(__unnamed_1 - $str$6)
$str$6:
        /*0000*/ 	.byte	0x66, 0x61, 0x6c, 0x73, 0x65, 0x00
	.type		__unnamed_1,@object
	.size		__unnamed_1,(__unnamed_5 - __unnamed_1)
__unnamed_1:
        /*0006*/ 	.byte	0x66, 0x65, 0x74, 0x63, 0x68, 0x5f, 0x61, 0x6e, 0x64, 0x5f, 0x63, 0x61, 0x73, 0x74, 0x00
	.type		__unnamed_5,@object
	.size		__unnamed_5,(__unnamed_3 - __unnamed_5)
__unnamed_5:
        /*0015*/ 	.byte	0x66, 0x65, 0x74, 0x63, 0x68, 0x5f, 0x61, 0x6e, 0x64, 0x5f, 0x63, 0x61, 0x73, 0x74, 0x00
	.type		__unnamed_3,@object
	.size		__unnamed_3,(__unnamed_7 - __unnamed_3)
__unnamed_3:
        /*0024*/ 	.byte	0x66, 0x65, 0x74, 0x63, 0x68, 0x5f, 0x61, 0x6e, 0x64, 0x5f, 0x63, 0x61, 0x73, 0x74, 0x00
	.type		__unnamed_7,@object
	.size		__unnamed_7,(__unnamed_2 - __unnamed_7)
__unnamed_7:
        /*0033*/ 	.byte	0x66, 0x65, 0x74, 0x63, 0x68, 0x5f, 0x61, 0x6e, 0x64, 0x5f, 0x63, 0x61, 0x73, 0x74, 0x00
	.type		__unnamed_2,@object
	.size		__unnamed_2,(__unnamed_6 - __unnamed_2)
__unnamed_2:
        /*0042*/ 	.byte	0x63, 0x61, 0x73, 0x74, 0x5f, 0x61, 0x6e, 0x64, 0x5f, 0x73, 0x74, 0x6f, 0x72, 0x65, 0x00
	.type		__unnamed_6,@object
	.size		__unnamed_6,(__unnamed_4 - __unnamed_6)
__unnamed_6:
        /*0051*/ 	.byte	0x63, 0x61, 0x73, 0x74, 0x5f, 0x61, 0x6e, 0x64, 0x5f, 0x73, 0x74, 0x6f, 0x72, 0x65, 0x00
	.type		__unnamed_4,@object
	.size		__unnamed_4,(__unnamed_8 - __unnamed_4)
__unnamed_4:
        /*0060*/ 	.byte	0x63, 0x61, 0x73, 0x74, 0x5f, 0x61, 0x6e, 0x64, 0x5f, 0x73, 0x74, 0x6f, 0x72, 0x65, 0x00
	.type		__unnamed_8,@object
	.size		__unnamed_8,($str$7 - __unnamed_8)
__unnamed_8:
        /*006f*/ 	.byte	0x63, 0x61, 0x73, 0x74, 0x5f, 0x61, 0x6e, 0x64, 0x5f, 0x73, 0x74, 0x6f, 0x72, 0x65, 0x00
	.type		$str$7,@object
	.size		$str$7,(.L_37 - $str$7)
$str$7:
        /*007e*/ 	.byte	0x2f, 0x72, 0x6f, 0x6f, 0x74, 0x2f, 0x2e, 0x70, 0x79, 0x65, 0x6e, 0x76, 0x2f, 0x76, 0x65, 0x72
        /*008e*/ 	.byte	0x73, 0x69, 0x6f, 0x6e, 0x73, 0x2f, 0x33, 0x2e, 0x31, 0x33, 0x2e, 0x31, 0x32, 0x2f, 0x6c, 0x69
        /*009e*/ 	.byte	0x62, 0x2f, 0x70, 0x79, 0x74, 0x68, 0x6f, 0x6e, 0x33, 0x2e, 0x31, 0x33, 0x2f, 0x73, 0x69, 0x74
        /*00ae*/ 	.byte	0x65, 0x2d, 0x70, 0x61, 0x63, 0x6b, 0x61, 0x67, 0x65, 0x73, 0x2f, 0x74, 0x6f, 0x72, 0x63, 0x68
        /*00be*/ 	.byte	0x2f, 0x69, 0x6e, 0x63, 0x6c, 0x75, 0x64, 0x65, 0x2f, 0x63, 0x31, 0x30, 0x2f, 0x63, 0x6f, 0x72
        /*00ce*/ 	.byte	0x65, 0x2f, 0x44, 0x79, 0x6e, 0x61, 0x6d, 0x69, 0x63, 0x43, 0x61, 0x73, 0x74, 0x2e, 0x68, 0x00
.L_37:


//--------------------- .nv.shared.reserved.0     --------------------------
	.section	.nv.shared.reserved.0,"aw",@nobits
	.weak		__nv_reservedSMEM_offset_0_alias
	.size		__nv_reservedSMEM_offset_0_alias, 0, 64
	.other		__nv_reservedSMEM_offset_0_alias,@"STO_CUDA_RESERVED_SHARED STV_DEFAULT"
__nv_reservedSMEM_offset_0_alias:
	.zero		0
	.zero		64


//--------------------- .nv.global                --------------------------
	.section	.nv.global,"aw",@nobits
.nv.global:
	.type		_ZN53_INTERNAL_d1c050ad_22_UnaryComplexKernels_cu_215f5bdc4cuda3std3__48in_placeE,@object
	.size		_ZN53_INTERNAL_d1c050ad_22_UnaryComplexKernels_cu_215f5bdc4cuda3std3__48in_placeE,(_ZN53_INTERNAL_d1c050ad_22_UnaryComplexKernels_cu_215f5bdc4cuda3std6ranges3__45__cpo8distanceE - _ZN53_INTERNAL_d1c050ad_22_UnaryComplexKernels_cu_215f5bdc4cuda3std3__48in_placeE)
_ZN53_INTERNAL_d1c050ad_22_UnaryComplexKernels_cu_215f5bdc4cuda3std3__48in_placeE:
	.zero		1
	.type		_ZN53_INTERNAL_d1c050ad_22_UnaryComplexKernels_cu_215f5bdc4cuda3std6ranges3__45__cpo8distanceE,@object
	.size		_ZN53_INTERNAL_d1c050ad_22_UnaryComplexKernels_cu_215f5bdc4cuda3std6ranges3__45__cpo8distanceE,(_ZN53_INTERNAL_d1c050ad_22_UnaryComplexKernels_cu_215f5bdc4cuda3std3__45__cpo6cbeginE - _ZN53_INTERNAL_d1c050ad_22_UnaryComplexKernels_cu_215f5bdc4cuda3std6ranges3__45__cpo8distanceE)
_ZN53_INTERNAL_d1c050ad_22_UnaryComplexKernels_cu_215f5bdc4cuda3std6ranges3__45__cpo8distanceE:
	.zero		1
	.type		_ZN53_INTERNAL_d1c050ad_22_UnaryComplexKernels_cu_215f5bdc4cuda3std3__45__cpo6cbeginE,@object
	.size		_ZN53_INTERNAL_d1c050ad_22_UnaryComplexKernels_cu_215f5bdc4cuda3std3__45__cpo6cbeginE,(_ZN53_INTERNAL_d1c050ad_22_UnaryComplexKernels_cu_215f5bdc4cuda3std6ranges3__45__cpo7advanceE - _ZN53_INTERNAL_d1c050ad_22_UnaryComplexKernels_cu_215f5bdc4cuda3std3__45__cpo6cbeginE)
_ZN53_INTERNAL_d1c050ad_22_UnaryComplexKernels_cu_215f5bdc4cuda3std3__45__cpo6cbeginE:
	.zero		1
	.type		_ZN53_INTERNAL_d1c050ad_22_UnaryComplexKernels_cu_215f5bdc4cuda3std6ranges3__45__cpo7advanceE,@object
	.size		_ZN53_INTERNAL_d1c050ad_22_UnaryComplexKernels_cu_215f5bdc4cuda3std6ranges3__45__cpo7advanceE,(_ZN53_INTERNAL_d1c050ad_22_UnaryComplexKernels_cu_215f5bdc4cuda3std3__45__cpo7crbeginE - _ZN53_INTERNAL_d1c050ad_22_UnaryComplexKernels_cu_215f5bdc4cuda3std6ranges3__45__cpo7advanceE)
_ZN53_INTERNAL_d1c050ad_22_UnaryComplexKernels_cu_215f5bdc4cuda3std6ranges3__45__cpo7advanceE:
	.zero		1
	.type		_ZN53_INTERNAL_d1c050ad_22_UnaryComplexKernels_cu_215f5bdc4cuda3std3__45__cpo7crbeginE,@object
	.size		_ZN53_INTERNAL_d1c050ad_22_UnaryComplexKernels_cu_215f5bdc4cuda3std3__45__cpo7crbeginE,(_ZN53_INTERNAL_d1c050ad_22_UnaryComplexKernels_cu_215f5bdc4cuda3std6ranges3__45__cpo4dataE - _ZN53_INTERNAL_d1c050ad_22_UnaryComplexKernels_cu_215f5bdc4cuda3std3__45__cpo7crbeginE)
_ZN53_INTERNAL_d1c050ad_22_UnaryComplexKernels_cu_215f5bdc4cuda3std3__45__cpo7crbeginE:
	.zero		1
	.type		_ZN53_INTERNAL_d1c050ad_22_UnaryComplexKernels_cu_215f5bdc4cuda3std6ranges3__45__cpo4dataE,@object
	.size		_ZN53_INTERNAL_d1c050ad_22_UnaryComplexKernels_cu_215f5bdc4cuda3std6ranges3__45__cpo4dataE,(_ZN53_INTERNAL_d1c050ad_22_UnaryComplexKernels_cu_215f5bdc4cuda3std6ranges3__45__cpo5beginE - _ZN53_INTERNAL_d1c050ad_22_UnaryComplexKernels_cu_215f5bdc4cuda3std6ranges3__45__cpo4dataE)
_ZN53_INTERNAL_d1c050ad_22_UnaryComplexKernels_cu_215f5bdc4cuda3std6ranges3__45__cpo4dataE:
	.zero		1
	.type		_ZN53_INTERNAL_d1c050ad_22_UnaryComplexKernels_cu_215f5bdc4cuda3std6ranges3__45__cpo5beginE,@object
	.size		_ZN53_INTERNAL_d1c050ad_22_UnaryComplexKernels_cu_215f5bdc4cuda3std6ranges3__45__cpo5beginE,(_ZN53_INTERNAL_d1c050ad_22_UnaryComplexKernels_cu_215f5bdc4cuda3std3__455_GLOBAL__N__d1c050ad_22_UnaryComplexKernels_cu_215f5bdc6ignoreE - _ZN53_INTERNAL_d1c050ad_22_UnaryComplexKernels_cu_215f5bdc4cuda3std6ranges3__45__cpo5beginE)
_ZN53_INTERNAL_d1c050ad_22_UnaryComplexKernels_cu_215f5bdc4cuda3std6ranges3__45__cpo5beginE:
	.zero		1
	.type		_ZN53_INTERNAL_d1c050ad_22_UnaryComplexKernels_cu_215f5bdc4cuda3std3__455_GLOBAL__N__d1c050ad_22_UnaryComplexKernels_cu_215f5bdc6ignoreE,@object
	.size		_ZN53_INTERNAL_d1c050ad_22_UnaryComplexKernels_cu_215f5bdc4cuda3std3__455_GLOBAL__N__d1c050ad_22_UnaryComplexKernels_cu_215f5bdc6ignoreE,(_ZN53_INTERNAL_d1c050ad_22_UnaryComplexKernels_cu_215f5bdc4cuda3std6ranges3__45__cpo4sizeE - _ZN53_INTERNAL_d1c050ad_22_UnaryComplexKernels_cu_215f5bdc4cuda3std3__455_GLOBAL__N__d1c050ad_22_UnaryComplexKernels_cu_215f5bdc6ignoreE)
_ZN53_INTERNAL_d1c050ad_22_UnaryComplexKernels_cu_215f5bdc4cuda3std3__455_GLOBAL__N__d1c050ad_22_UnaryComplexKernels_cu_215f5bdc6ignoreE:
	.zero		1
	.type		_ZN53_INTERNAL_d1c050ad_22_UnaryComplexKernels_cu_215f5bdc4cuda3std6ranges3__45__cpo4sizeE,@object
	.size		_ZN53_INTERNAL_d1c050ad_22_UnaryComplexKernels_cu_215f5bdc4cuda3std6ranges3__45__cpo4sizeE,(_ZN53_INTERNAL_d1c050ad_22_UnaryComplexKernels_cu_215f5bdc4cuda3std3__45__cpo5beginE - _ZN53_INTERNAL_d1c050ad_22_UnaryComplexKernels_cu_215f5bdc4cuda3std6ranges3__45__cpo4sizeE)
_ZN53_INTERNAL_d1c050ad_22_UnaryComplexKernels_cu_215f5bdc4cuda3std6ranges3__45__cpo4sizeE:
	.zero		1
	.type		_ZN53_INTERNAL_d1c050ad_22_UnaryComplexKernels_cu_215f5bdc4cuda3std3__45__cpo5beginE,@object
	.size		_ZN53_INTERNAL_d1c050ad_22_UnaryComplexKernels_cu_215f5bdc4cuda3std3__45__cpo5beginE,(_ZN53_INTERNAL_d1c050ad_22_UnaryComplexKernels_cu_215f5bdc4cuda3std6ranges3__45__cpo6cbeginE - _ZN53_INTERNAL_d1c050ad_22_UnaryComplexKernels_cu_215f5bdc4cuda3std3__45__cpo5beginE)
_ZN53_INTERNAL_d1c050ad_22_UnaryComplexKernels_cu_215f5bdc4cuda3std3__45__cpo5beginE:
	.zero		1
	.type		_ZN53_INTERNAL_d1c050ad_22_UnaryComplexKernels_cu_215f5bdc4cuda3std6ranges3__45__cpo6cbeginE,@object
	.size		_ZN53_INTERNAL_d1c050ad_22_UnaryComplexKernels_cu_215f5bdc4cuda3std6ranges3__45__cpo6cbeginE,(_ZN53_INTERNAL_d1c050ad_22_UnaryComplexKernels_cu_215f5bdc4cuda3std3__45__cpo6rbeginE - _ZN53_INTERNAL_d1c050ad_22_UnaryComplexKernels_cu_215f5bdc4cuda3std6ranges3__45__cpo6cbeginE)
_ZN53_INTERNAL_d1c050ad_22_UnaryComplexKernels_cu_215f5bdc4cuda3std6ranges3__45__cpo6cbeginE:
	.zero		1
	.type		_ZN53_INTERNAL_d1c050ad_22_UnaryComplexKernels_cu_215f5bdc4cuda3std3__45__cpo6rbeginE,@object
	.size		_ZN53_INTERNAL_d1c050ad_22_UnaryComplexKernels_cu_215f5bdc4cuda3std3__45__cpo6rbeginE,(_ZN53_INTERNAL_d1c050ad_22_UnaryComplexKernels_cu_215f5bdc4cuda3std6ranges3__45__cpo4nextE - _ZN53_INTERNAL_d1c050ad_22_UnaryComplexKernels_cu_215f5bdc4cuda3std3__45__cpo6rbeginE)
_ZN53_INTERNAL_d1c050ad_22_UnaryComplexKernels_cu_215f5bdc4cuda3std3__45__cpo6rbeginE:
	.zero		1
	.type		_ZN53_INTERNAL_d1c050ad_22_UnaryComplexKernels_cu_215f5bdc4cuda3std6ranges3__45__cpo4nextE,@object
	.size		_ZN53_INTERNAL_d1c050ad_22_UnaryComplexKernels_cu_215f5bdc4cuda3std6ranges3__45__cpo4nextE,(_ZN53_INTERNAL_d1c050ad_22_UnaryComplexKernels_cu_215f5bdc4cuda3std6ranges3__45__cpo4swapE - _ZN53_INTERNAL_d1c050ad_22_UnaryComplexKernels_cu_215f5bdc4cuda3std6ranges3__45__cpo4nextE)
_ZN53_INTERNAL_d1c050ad_22_UnaryComplexKernels_cu_215f5bdc4cuda3std6ranges3__45__cpo4nextE:
	.zero		1
	.type		_ZN53_INTERNAL_d1c050ad_22_UnaryComplexKernels_cu_215f5bdc4cuda3std6ranges3__45__cpo4swapE,@object
	.size		_ZN53_INTERNAL_d1c050ad_22_UnaryComplexKernels_cu_215f5bdc4cuda3std6ranges3__45__cpo4swapE,(_ZN53_INTERNAL_d1c050ad_22_UnaryComplexKernels_cu_215f5bdc4cuda3std3__420unreachable_sentinelE - _ZN53_INTERNAL_d1c050ad_22_UnaryComplexKernels_cu_215f5bdc4cuda3std6ranges3__45__cpo4swapE)
_ZN53_INTERNAL_d1c050ad_22_UnaryComplexKernels_cu_215f5bdc4cuda3std6ranges3__45__cpo4swapE:
	.zero		1
	.type		_ZN53_INTERNAL_d1c050ad_22_UnaryComplexKernels_cu_215f5bdc4cuda3std3__420unreachable_sentinelE,@object
	.size		_ZN53_INTERNAL_d1c050ad_22_UnaryComplexKernels_cu_215f5bdc4cuda3std3__420unreachable_sentinelE,(_ZN53_INTERNAL_d1c050ad_22_UnaryComplexKernels_cu_215f5bdc6thrust24THRUST_300001_SM_1000_NS6system6detail10sequential3seqE - _ZN53_INTERNAL_d1c050ad_22_UnaryComplexKernels_cu_215f5bdc4cuda3std3__420unreachable_sentinelE)
_ZN53_INTERNAL_d1c050ad_22_UnaryComplexKernels_cu_215f5bdc4cuda3std3__420unreachable_sentinelE:
	.zero		1
	.type		_ZN53_INTERNAL_d1c050ad_22_UnaryComplexKernels_cu_215f5bdc6thrust24THRUST_300001_SM_1000_NS6system6detail10sequential3seqE,@object
	.size		_ZN53_INTERNAL_d1c050ad_22_UnaryComplexKernels_cu_215f5bdc6thrust24THRUST_300001_SM_1000_NS6system6detail10sequential3seqE,(_ZN53_INTERNAL_d1c050ad_22_UnaryComplexKernels_cu_215f5bdc4cuda3std3__45__cpo4cendE - _ZN53_INTERNAL_d1c050ad_22_UnaryComplexKernels_cu_215f5bdc6thrust24THRUST_300001_SM_1000_NS6system6detail10sequential3seqE)
_ZN53_INTERNAL_d1c050ad_22_UnaryComplexKernels_cu_215f5bdc6thrust24THRUST_300001_SM_1000_NS6system6detail10sequential3seqE:
	.zero		1
	.type		_ZN53_INTERNAL_d1c050ad_22_UnaryComplexKernels_cu_215f5bdc4cuda3std3__45__cpo4cendE,@object
	.size		_ZN53_INTERNAL_d1c050ad_22_UnaryComplexKernels_cu_215f5bdc4cuda3std3__45__cpo4cendE,(_ZN53_INTERNAL_d1c050ad_22_UnaryComplexKernels_cu_215f5bdc4cuda3std6ranges3__45__cpo9iter_swapE - _ZN53_INTERNAL_d1c050ad_22_UnaryComplexKernels_cu_215f5bdc4cuda3std3__45__cpo4cendE)
_ZN53_INTERNAL_d1c050ad_22_UnaryComplexKernels_cu_215f5bdc4cuda3std3__45__cpo4cendE:
	.zero		1
	.type		_ZN53_INTERNAL_d1c050ad_22_UnaryComplexKernels_cu_215f5bdc4cuda3std6ranges3__45__cpo9iter_swapE,@object
	.size		_ZN53_INTERNAL_d1c050ad_22_UnaryComplexKernels_cu_215f5bdc4cuda3std6ranges3__45__cpo9iter_swapE,(_ZN53_INTERNAL_d1c050ad_22_UnaryComplexKernels_cu_215f5bdc4cuda3std3__45__cpo5crendE - _ZN53_INTERNAL_d1c050ad_22_UnaryComplexKernels_cu_215f5bdc4cuda3std6ranges3__45__cpo9iter_swapE)
_ZN53_INTERNAL_d1c050ad_22_UnaryComplexKernels_cu_215f5bdc4cuda3std6ranges3__45__cpo9iter_swapE:
	.zero		1
	.type		_ZN53_INTERNAL_d1c050ad_22_UnaryComplexKernels_cu_215f5bdc4cuda3std3__45__cpo5crendE,@object
	.size		_ZN53_INTERNAL_d1c050ad_22_UnaryComplexKernels_cu_215f5bdc4cuda3std3__45__cpo5crendE,(_ZN53_INTERNAL_d1c050ad_22_UnaryComplexKernels_cu_215f5bdc4cuda3std6ranges3__45__cpo5cdataE - _ZN53_INTERNAL_d1c050ad_22_UnaryComplexKernels_cu_215f5bdc4cuda3std3__45__cpo5crendE)
_ZN53_INTERNAL_d1c050ad_22_UnaryComplexKernels_cu_215f5bdc4cuda3std3__45__cpo5crendE:
	.zero		1
	.type		_ZN53_INTERNAL_d1c050ad_22_UnaryComplexKernels_cu_215f5bdc4cuda3std6ranges3__45__cpo5cdataE,@object
	.size		_ZN53_INTERNAL_d1c050ad_22_UnaryComplexKernels_cu_215f5bdc4cuda3std6ranges3__45__cpo5cdataE,(_ZN53_INTERNAL_d1c050ad_22_UnaryComplexKernels_cu_215f5bdc4cuda3std6ranges3__45__cpo3endE - _ZN53_INTERNAL_d1c050ad_22_UnaryComplexKernels_cu_215f5bdc4cuda3std6ranges3__45__cpo5cdataE)
_ZN53_INTERNAL_d1c050ad_22_UnaryComplexKernels_cu_215f5bdc4cuda3std6ranges3__45__cpo5cdataE:
	.zero		1
	.type		_ZN53_INTERNAL_d1c050ad_22_UnaryComplexKernels_cu_215f5bdc4cuda3std6ranges3__45__cpo3endE,@object
	.size		_ZN53_INTERNAL_d1c050ad_22_UnaryComplexKernels_cu_215f5bdc4cuda3std6ranges3__45__cpo3endE,(_ZN53_INTERNAL_d1c050ad_22_UnaryComplexKernels_cu_215f5bdc4cuda3std3__419piecewise_constructE - _ZN53_INTERNAL_d1c050ad_22_UnaryComplexKernels_cu_215f5bdc4cuda3std6ranges3__45__cpo3endE)
_ZN53_INTERNAL_d1c050ad_22_UnaryComplexKernels_cu_215f5bdc4cuda3std6ranges3__45__cpo3endE:
	.zero		1
	.type		_ZN53_INTERNAL_d1c050ad_22_UnaryComplexKernels_cu_215f5bdc4cuda3std3__419piecewise_constructE,@object
	.size		_ZN53_INTERNAL_d1c050ad_22_UnaryComplexKernels_cu_215f5bdc4cuda3std3__419piecewise_constructE,(_ZN53_INTERNAL_d1c050ad_22_UnaryComplexKernels_cu_215f5bdc4cuda3std6ranges3__45__cpo5ssizeE - _ZN53_INTERNAL_d1c050ad_22_UnaryComplexKernels_cu_215f5bdc4cuda3std3__419piecewise_constructE)
_ZN53_INTERNAL_d1c050ad_22_UnaryComplexKernels_cu_215f5bdc4cuda3std3__419piecewise_constructE:
	.zero		1
	.type		_ZN53_INTERNAL_d1c050ad_22_UnaryComplexKernels_cu_215f5bdc4cuda3std6ranges3__45__cpo5ssizeE,@object
	.size		_ZN53_INTERNAL_d1c050ad_22_UnaryComplexKernels_cu_215f5bdc4cuda3std6ranges3__45__cpo5ssizeE,(_ZN53_INTERNAL_d1c050ad_22_UnaryComplexKernels_cu_215f5bdc4cuda3std3__45__cpo3endE - _ZN53_INTERNAL_d1c050ad_22_UnaryComplexKernels_cu_215f5bdc4cuda3std6ranges3__45__cpo5ssizeE)
_ZN53_INTERNAL_d1c050ad_22_UnaryComplexKernels_cu_215f5bdc4cuda3std6ranges3__45__cpo5ssizeE:
	.zero		1
	.type		_ZN53_INTERNAL_d1c050ad_22_UnaryComplexKernels_cu_215f5bdc4cuda3std3__45__cpo3endE,@object
	.size		_ZN53_INTERNAL_d1c050ad_22_UnaryComplexKernels_cu_215f5bdc4cuda3std3__45__cpo3endE,(_ZN53_INTERNAL_d1c050ad_22_UnaryComplexKernels_cu_215f5bdc4cuda3std6ranges3__45__cpo4cendE - _ZN53_INTERNAL_d1c050ad_22_UnaryComplexKernels_cu_215f5bdc4cuda3std3__45__cpo3endE)
_ZN53_INTERNAL_d1c050ad_22_UnaryComplexKernels_cu_215f5bdc4cuda3std3__45__cpo3endE:
	.zero		1
	.type		_ZN53_INTERNAL_d1c050ad_22_UnaryComplexKernels_cu_215f5bdc4cuda3std6ranges3__45__cpo4cendE,@object
	.size		_ZN53_INTERNAL_d1c050ad_22_UnaryComplexKernels_cu_215f5bdc4cuda3std6ranges3__45__cpo4cendE,(_ZN53_INTERNAL_d1c050ad_22_UnaryComplexKernels_cu_215f5bdc4cuda3std3__45__cpo4rendE - _ZN53_INTERNAL_d1c050ad_22_UnaryComplexKernels_cu_215f5bdc4cuda3std6ranges3__45__cpo4cendE)
_ZN53_INTERNAL_d1c050ad_22_UnaryComplexKernels_cu_215f5bdc4cuda3std6ranges3__45__cpo4cendE:
	.zero		1
	.type		_ZN53_INTERNAL_d1c050ad_22_UnaryComplexKernels_cu_215f5bdc4cuda3std3__45__cpo4rendE,@object
	.size		_ZN53_INTERNAL_d1c050ad_22_UnaryComplexKernels_cu_215f5bdc4cuda3std3__45__cpo4rendE,(_ZN53_INTERNAL_d1c050ad_22_UnaryComplexKernels_cu_215f5bdc4cuda3std6ranges3__45__cpo4prevE - _ZN53_INTERNAL_d1c050ad_22_UnaryComplexKernels_cu_215f5bdc4cuda3std3__45__cpo4rendE)
_ZN53_INTERNAL_d1c050ad_22_UnaryComplexKernels_cu_215f5bdc4cuda3std3__45__cpo4rendE:
	.zero		1
	.type		_ZN53_INTERNAL_d1c050ad_22_UnaryComplexKernels_cu_215f5bdc4cuda3std6ranges3__45__cpo4prevE,@object
	.size		_ZN53_INTERNAL_d1c050ad_22_UnaryComplexKernels_cu_215f5bdc4cuda3std6ranges3__45__cpo4prevE,(_ZN53_INTERNAL_d1c050ad_22_UnaryComplexKernels_cu_215f5bdc4cuda3std6ranges3__45__cpo9iter_moveE - _ZN53_INTERNAL_d1c050ad_22_UnaryComplexKernels_cu_215f5bdc4cuda3std6ranges3__45__cpo4prevE)
_ZN53_INTERNAL_d1c050ad_22_UnaryComplexKernels_cu_215f5bdc4cuda3std6ranges3__45__cpo4prevE:
	.zero		1
	.type		_ZN53_INTERNAL_d1c050ad_22_UnaryComplexKernels_cu_215f5bdc4cuda3std6ranges3__45__cpo9iter_moveE,@object
	.size		_ZN53_INTERNAL_d1c050ad_22_UnaryComplexKernels_cu_215f5bdc4cuda3std6ranges3__45__cpo9iter_moveE,(.L_21 - _ZN53_INTERNAL_d1c050ad_22_UnaryComplexKernels_cu_215f5bdc4cuda3std6ranges3__45__cpo9iter_moveE)
_ZN53_INTERNAL_d1c050ad_22_UnaryComplexKernels_cu_215f5bdc4cuda3std6ranges3__45__cpo9iter_moveE:
	.zero		1
.L_21:


//--------------------- .nv.constant0._ZN2at6native18elementwise_kernelILi128ELi4EZNS0_15gpu_kernel_implIZZZNS0_16conj_kernel_cudaERNS_18TensorIteratorBaseEENKUlvE0_clEvENKUlvE10_clEvEUlN3c107complexIfEEE_EEvS4_RKT_EUliE_EEviT1_ --------------------------
	.section	.nv.constant0._ZN2at6native18elementwise_kernelILi128ELi4EZNS0_15gpu_kernel_implIZZZNS0_16conj_kernel_cudaERNS_18TensorIteratorBaseEENKUlvE0_clEvENKUlvE10_clEvEUlN3c107complexIfEEE_EEvS4_RKT_EUliE_EEviT1_,"a",@progbits
	.sectionflags	@""
	.align	4
.nv.constant0._ZN2at6native18elementwise_kernelILi128ELi4EZNS0_15gpu_kernel_implIZZZNS0_16conj_kernel_cudaERNS_18TensorIteratorBaseEENKUlvE0_clEvENKUlvE10_clEvEUlN3c107complexIfEEE_EEvS4_RKT_EUliE_EEviT1_:
	.zero		1440


//--------------------- .nv.constant0._ZN2at6native27unrolled_elementwise_kernelIZZZNS0_16conj_kernel_cudaERNS_18TensorIteratorBaseEENKUlvE0_clEvENKUlvE10_clEvEUlN3c107complexIfEEE_St5arrayIPcLm2EELi4E23TrivialOffsetCalculatorILi1EjESE_NS0_6memory12LoadWithCastILi1EEENSF_13StoreWithCastILi1EEEEEviT_T0_T2_T3_T4_T5_ --------------------------
	.section	.nv.constant0._ZN2at6native27unrolled_elementwise_kernelIZZZNS0_16conj_kernel_cudaERNS_18TensorIteratorBaseEENKUlvE0_clEvENKUlvE10_clEvEUlN3c107complexIfEEE_St5arrayIPcLm2EELi4E23TrivialOffsetCalculatorILi1EjESE_NS0_6memory12LoadWithCastILi1EEENSF_13StoreWithCastILi1EEEEEviT_T0_T2_T3_T4_T5_,"a",@progbits
	.sectionflags	@""
	.align	4
.nv.constant0._ZN2at6native27unrolled_elementwise_kernelIZZZNS0_16conj_kernel_cudaERNS_18TensorIteratorBaseEENKUlvE0_clEvENKUlvE10_clEvEUlN3c107complexIfEEE_St5arrayIPcLm2EELi4E23TrivialOffsetCalculatorILi1EjESE_NS0_6memory12LoadWithCastILi1EEENSF_13StoreWithCastILi1EEEEEviT_T0_T2_T3_T4_T5_:
	.zero		940


//--------------------- .nv.constant0._ZN2at6native18elementwise_kernelILi128ELi2EZNS0_22gpu_kernel_impl_nocastIZZZNS0_16conj_kernel_cudaERNS_18TensorIteratorBaseEENKUlvE0_clEvENKUlvE10_clEvEUlN3c107complexIfEEE_EEvS4_RKT_EUliE_EEviT1_ --------------------------
	.section	.nv.constant0._ZN2at6native18elementwise_kernelILi128ELi2EZNS0_22gpu_kernel_impl_nocastIZZZNS0_16conj_kernel_cudaERNS_18TensorIteratorBaseEENKUlvE0_clEvENKUlvE10_clEvEUlN3c107complexIfEEE_EEvS4_RKT_EUliE_EEviT1_,"a",@progbits
	.sectionflags	@""
	.align	4
.nv.constant0._ZN2at6native18elementwise_kernelILi128ELi2EZNS0_22gpu_kernel_impl_nocastIZZZNS0_16conj_kernel_cudaERNS_18TensorIteratorBaseEENKUlvE0_clEvENKUlvE10_clEvEUlN3c107complexIfEEE_EEvS4_RKT_EUliE_EEviT1_:
	.zero		1440


//--------------------- .nv.constant0._ZN2at6native27unrolled_elementwise_kernelIZZZNS0_16conj_kernel_cudaERNS_18TensorIteratorBaseEENKUlvE0_clEvENKUlvE10_clEvEUlN3c107complexIfEEE_St5arrayIPcLm2EELi4E23TrivialOffsetCalculatorILi1EjESE_NS0_6memory15LoadWithoutCastENSF_16StoreWithoutCastEEEviT_T0_T2_T3_T4_T5_ --------------------------
	.section	.nv.constant0._ZN2at6native27unrolled_elementwise_kernelIZZZNS0_16conj_kernel_cudaERNS_18TensorIteratorBaseEENKUlvE0_clEvENKUlvE10_clEvEUlN3c107complexIfEEE_St5arrayIPcLm2EELi4E23TrivialOffsetCalculatorILi1EjESE_NS0_6memory15LoadWithoutCastENSF_16StoreWithoutCastEEEviT_T0_T2_T3_T4_T5_,"a",@progbits
	.sectionflags	@""
	.align	4
.nv.constant0._ZN2at6native27unrolled_elementwise_kernelIZZZNS0_16conj_kernel_cudaERNS_18TensorIteratorBaseEENKUlvE0_clEvENKUlvE10_clEvEUlN3c107complexIfEEE_St5arrayIPcLm2EELi4E23TrivialOffsetCalculatorILi1EjESE_NS0_6memory15LoadWithoutCastENSF_16StoreWithoutCastEEEviT_T0_T2_T3_T4_T5_:
	.zero		924


//--------------------- .nv.constant0._ZN2at6native29vectorized_elementwise_kernelILi2EZZZNS0_16conj_kernel_cudaERNS_18TensorIteratorBaseEENKUlvE0_clEvENKUlvE10_clEvEUlN3c107complexIfEEE_St5arrayIPcLm2EEEEviT0_T1_ --------------------------
	.section	.nv.constant0._ZN2at6native29vectorized_elementwise_kernelILi2EZZZNS0_16conj_kernel_cudaERNS_18TensorIteratorBaseEENKUlvE0_clEvENKUlvE10_clEvEUlN3c107complexIfEEE_St5arrayIPcLm2EEEEviT0_T1_,"a",@progbits
	.sectionflags	@""
	.align	4
.nv.constant0._ZN2at6native29vectorized_elementwise_kernelILi2EZZZNS0_16conj_kernel_cudaERNS_18TensorIteratorBaseEENKUlvE0_clEvENKUlvE10_clEvEUlN3c107complexIfEEE_St5arrayIPcLm2EEEEviT0_T1_:
	.zero		920


//--------------------- .nv.constant0._ZN2at6native29vectorized_elementwise_kernelILi4EZZZNS0_16conj_kernel_cudaERNS_18TensorIteratorBaseEENKUlvE0_clEvENKUlvE10_clEvEUlN3c107complexIfEEE_St5arrayIPcLm2EEEEviT0_T1_ --------------------------
	.section	.nv.constant0._ZN2at6native29vectorized_elementwise_kernelILi4EZZZNS0_16conj_kernel_cudaERNS_18TensorIteratorBaseEENKUlvE0_clEvENKUlvE10_clEvEUlN3c107complexIfEEE_St5arrayIPcLm2EEEEviT0_T1_,"a",@progbits
	.sectionflags	@""
	.align	4
.nv.constant0._ZN2at6native29vectorized_elementwise_kernelILi4EZZZNS0_16conj_kernel_cudaERNS_18TensorIteratorBaseEENKUlvE0_clEvENKUlvE10_clEvEUlN3c107complexIfEEE_St5arrayIPcLm2EEEEviT0_T1_:
	.zero		920


//--------------------- .nv.constant0._ZN2at6native29vectorized_elementwise_kernelILi8EZZZNS0_16conj_kernel_cudaERNS_18TensorIteratorBaseEENKUlvE0_clEvENKUlvE10_clEvEUlN3c107complexIfEEE_St5arrayIPcLm2EEEEviT0_T1_ --------------------------
	.section	.nv.constant0._ZN2at6native29vectorized_elementwise_kernelILi8EZZZNS0_16conj_kernel_cudaERNS_18TensorIteratorBaseEENKUlvE0_clEvENKUlvE10_clEvEUlN3c107complexIfEEE_St5arrayIPcLm2EEEEviT0_T1_,"a",@progbits
	.sectionflags	@""
	.align	4
.nv.constant0._ZN2at6native29vectorized_elementwise_kernelILi8EZZZNS0_16conj_kernel_cudaERNS_18TensorIteratorBaseEENKUlvE0_clEvENKUlvE10_clEvEUlN3c107complexIfEEE_St5arrayIPcLm2EEEEviT0_T1_:
	.zero		920


//--------------------- .nv.constant0._ZN2at6native18elementwise_kernelILi128ELi4EZNS0_15gpu_kernel_implIZZZNS0_16conj_kernel_cudaERNS_18TensorIteratorBaseEENKUlvE0_clEvENKUlvE9_clEvEUlN3c107complexIdEEE_EEvS4_RKT_EUliE_EEviT1_ --------------------------
	.section	.nv.constant0._ZN2at6native18elementwise_kernelILi128ELi4EZNS0_15gpu_kernel_implIZZZNS0_16conj_kernel_cudaERNS_18TensorIteratorBaseEENKUlvE0_clEvENKUlvE9_clEvEUlN3c107complexIdEEE_EEvS4_RKT_EUliE_EEviT1_,"a",@progbits
	.sectionflags	@""
	.align	4
.nv.constant0._ZN2at6native18elementwise_kernelILi128ELi4EZNS0_15gpu_kernel_implIZZZNS0_16conj_kernel_cudaERNS_18TensorIteratorBaseEENKUlvE0_clEvENKUlvE9_clEvEUlN3c107complexIdEEE_EEvS4_RKT_EUliE_EEviT1_:
	.zero		1440


//--------------------- .nv.constant0._ZN2at6native27unrolled_elementwise_kernelIZZZNS0_16conj_kernel_cudaERNS_18TensorIteratorBaseEENKUlvE0_clEvENKUlvE9_clEvEUlN3c107complexIdEEE_St5arrayIPcLm2EELi4E23TrivialOffsetCalculatorILi1EjESE_NS0_6memory12LoadWithCastILi1EEENSF_13StoreWithCastILi1EEEEEviT_T0_T2_T3_T4_T5_ --------------------------
	.section	.nv.constant0._ZN2at6native27unrolled_elementwise_kernelIZZZNS0_16conj_kernel_cudaERNS_18TensorIteratorBaseEENKUlvE0_clEvENKUlvE9_clEvEUlN3c107complexIdEEE_St5arrayIPcLm2EELi4E23TrivialOffsetCalculatorILi1EjESE_NS0_6memory12LoadWithCastILi1EEENSF_13StoreWithCastILi1EEEEEviT_T0_T2_T3_T4_T5_,"a",@progbits
	.sectionflags	@""
	.align	4
.nv.constant0._ZN2at6native27unrolled_elementwise_kernelIZZZNS0_16conj_kernel_cudaERNS_18TensorIteratorBaseEENKUlvE0_clEvENKUlvE9_clEvEUlN3c107complexIdEEE_St5arrayIPcLm2EELi4E23TrivialOffsetCalculatorILi1EjESE_NS0_6memory12LoadWithCastILi1EEENSF_13StoreWithCastILi1EEEEEviT_T0_T2_T3_T4_T5_:
	.zero		940


//--------------------- .nv.constant0._ZN2at6native18elementwise_kernelILi128ELi2EZNS0_22gpu_kernel_impl_nocastIZZZNS0_16conj_kernel_cudaERNS_18TensorIteratorBaseEENKUlvE0_clEvENKUlvE9_clEvEUlN3c107complexIdEEE_EEvS4_RKT_EUliE_EEviT1_ --------------------------
	.section	.nv.constant0._ZN2at6native18elementwise_kernelILi128ELi2EZNS0_22gpu_kernel_impl_nocastIZZZNS0_16conj_kernel_cudaERNS_18TensorIteratorBaseEENKUlvE0_clEvENKUlvE9_clEvEUlN3c107complexIdEEE_EEvS4_RKT_EUliE_EEviT1_,"a",@progbits
	.sectionflags	@""
	.align	4
.nv.constant0._ZN2at6native18elementwise_kernelILi128ELi2EZNS0_22gpu_kernel_impl_nocastIZZZNS0_16conj_kernel_cudaERNS_18TensorIteratorBaseEENKUlvE0_clEvENKUlvE9_clEvEUlN3c107complexIdEEE_EEvS4_RKT_EUliE_EEviT1_:
	.zero		1440


//--------------------- .nv.constant0._ZN2at6native27unrolled_elementwise_kernelIZZZNS0_16conj_kernel_cudaERNS_18TensorIteratorBaseEENKUlvE0_clEvENKUlvE9_clEvEUlN3c107complexIdEEE_St5arrayIPcLm2EELi4E23TrivialOffsetCalculatorILi1EjESE_NS0_6memory15LoadWithoutCastENSF_16StoreWithoutCastEEEviT_T0_T2_T3_T4_T5_ --------------------------
	.section	.nv.constant0._ZN2at6native27unrolled_elementwise_kernelIZZZNS0_16conj_kernel_cudaERNS_18TensorIteratorBaseEENKUlvE0_clEvENKUlvE9_clEvEUlN3c107complexIdEEE_St5arrayIPcLm2EELi4E23TrivialOffsetCalculatorILi1EjESE_NS0_6memory15LoadWithoutCastENSF_16StoreWithoutCastEEEviT_T0_T2_T3_T4_T5_,"a",@progbits
	.sectionflags	@""
	.align	4
.nv.constant0._ZN2at6native27unrolled_elementwise_kernelIZZZNS0_16conj_kernel_cudaERNS_18TensorIteratorBaseEENKUlvE0_clEvENKUlvE9_clEvEUlN3c107complexIdEEE_St5arrayIPcLm2EELi4E23TrivialOffsetCalculatorILi1EjESE_NS0_6memory15LoadWithoutCastENSF_16StoreWithoutCastEEEviT_T0_T2_T3_T4_T5_:
	.zero		924


//--------------------- .nv.constant0._ZN2at6native29vectorized_elementwise_kernelILi2EZZZNS0_16conj_kernel_cudaERNS_18TensorIteratorBaseEENKUlvE0_clEvENKUlvE9_clEvEUlN3c107complexIdEEE_St5arrayIPcLm2EEEEviT0_T1_ --------------------------
	.section	.nv.constant0._ZN2at6native29vectorized_elementwise_kernelILi2EZZZNS0_16conj_kernel_cudaERNS_18TensorIteratorBaseEENKUlvE0_clEvENKUlvE9_clEvEUlN3c107complexIdEEE_St5arrayIPcLm2EEEEviT0_T1_,"a",@progbits
	.sectionflags	@""
	.align	4
.nv.constant0._ZN2at6native29vectorized_elementwise_kernelILi2EZZZNS0_16conj_kernel_cudaERNS_18TensorIteratorBaseEENKUlvE0_clEvENKUlvE9_clEvEUlN3c107complexIdEEE_St5arrayIPcLm2EEEEviT0_T1_:
	.zero		920


//--------------------- .nv.constant0._ZN2at6native29vectorized_elementwise_kernelILi4EZZZNS0_16conj_kernel_cudaERNS_18TensorIteratorBaseEENKUlvE0_clEvENKUlvE9_clEvEUlN3c107complexIdEEE_St5arrayIPcLm2EEEEviT0_T1_ --------------------------
	.section	.nv.constant0._ZN2at6native29vectorized_elementwise_kernelILi4EZZZNS0_16conj_kernel_cudaERNS_18TensorIteratorBaseEENKUlvE0_clEvENKUlvE9_clEvEUlN3c107complexIdEEE_St5arrayIPcLm2EEEEviT0_T1_,"a",@progbits
	.sectionflags	@""
	.align	4
.nv.constant0._ZN2at6native29vectorized_elementwise_kernelILi4EZZZNS0_16conj_kernel_cudaERNS_18TensorIteratorBaseEENKUlvE0_clEvENKUlvE9_clEvEUlN3c107complexIdEEE_St5arrayIPcLm2EEEEviT0_T1_:
	.zero		920


//--------------------- .nv.constant0._ZN2at6native29vectorized_elementwise_kernelILi8EZZZNS0_16conj_kernel_cudaERNS_18TensorIteratorBaseEENKUlvE0_clEvENKUlvE9_clEvEUlN3c107complexIdEEE_St5arrayIPcLm2EEEEviT0_T1_ --------------------------
	.section	.nv.constant0._ZN2at6native29vectorized_elementwise_kernelILi8EZZZNS0_16conj_kernel_cudaERNS_18TensorIteratorBaseEENKUlvE0_clEvENKUlvE9_clEvEUlN3c107complexIdEEE_St5arrayIPcLm2EEEEviT0_T1_,"a",@progbits
	.sectionflags	@""
	.align	4
.nv.constant0._ZN2at6native29vectorized_elementwise_kernelILi8EZZZNS0_16conj_kernel_cudaERNS_18TensorIteratorBaseEENKUlvE0_clEvENKUlvE9_clEvEUlN3c107complexIdEEE_St5arrayIPcLm2EEEEviT0_T1_:
	.zero		920


//--------------------- .nv.constant0._ZN2at6native18elementwise_kernelILi128ELi4EZNS0_15gpu_kernel_implIZZZNS0_17angle_kernel_cudaERNS_18TensorIteratorBaseEENKUlvE0_clEvENKUlvE0_clEvEUlfE_EEvS4_RKT_EUliE_EEviT1_ --------------------------
	.section	.nv.constant0._ZN2at6native18elementwise_kernelILi128ELi4EZNS0_15gpu_kernel_implIZZZNS0_17angle_kernel_cudaERNS_18TensorIteratorBaseEENKUlvE0_clEvENKUlvE0_clEvEUlfE_EEvS4_RKT_EUliE_EEviT1_,"a",@progbits
	.sectionflags	@""
	.align	4
.nv.constant0._ZN2at6native18elementwise_kernelILi128ELi4EZNS0_15gpu_kernel_implIZZZNS0_17angle_kernel_cudaERNS_18TensorIteratorBaseEENKUlvE0_clEvENKUlvE0_clEvEUlfE_EEvS4_RKT_EUliE_EEviT1_:
	.zero		1440


//--------------------- .nv.constant0._ZN2at6native27unrolled_elementwise_kernelIZZZNS0_17angle_kernel_cudaERNS_18TensorIteratorBaseEENKUlvE0_clEvENKUlvE0_clEvEUlfE_St5arrayIPcLm2EELi4E23TrivialOffsetCalculatorILi1EjESB_NS0_6memory12LoadWithCastILi1EEENSC_13StoreWithCastILi1EEEEEviT_T0_T2_T3_T4_T5_ --------------------------
	.section	.nv.constant0._ZN2at6native27unrolled_elementwise_kernelIZZZNS0_17angle_kernel_cudaERNS_18TensorIteratorBaseEENKUlvE0_clEvENKUlvE0_clEvEUlfE_St5arrayIPcLm2EELi4E23TrivialOffsetCalculatorILi1EjESB_NS0_6memory12LoadWithCastILi1EEENSC_13StoreWithCastILi1EEEEEviT_T0_T2_T3_T4_T5_,"a",@progbits
	.sectionflags	@""
	.align	4
.nv.constant0._ZN2at6native27unrolled_elementwise_kernelIZZZNS0_17angle_kernel_cudaERNS_18TensorIteratorBaseEENKUlvE0_clEvENKUlvE0_clEvEUlfE_St5arrayIPcLm2EELi4E23TrivialOffsetCalculatorILi1EjESB_NS0_6memory12LoadWithCastILi1EEENSC_13StoreWithCastILi1EEEEEviT_T0_T2_T3_T4_T5_:
	.zero		940


//--------------------- .nv.constant0._ZN2at6native18elementwise_kernelILi128ELi2EZNS0_22gpu_kernel_impl_nocastIZZZNS0_17angle_kernel_cudaERNS_18TensorIteratorBaseEENKUlvE0_clEvENKUlvE0_clEvEUlfE_EEvS4_RKT_EUliE_EEviT1_ --------------------------
	.section	.nv.constant0._ZN2at6native18elementwise_kernelILi128ELi2EZNS0_22gpu_kernel_impl_nocastIZZZNS0_17angle_kernel_cudaERNS_18TensorIteratorBaseEENKUlvE0_clEvENKUlvE0_clEvEUlfE_EEvS4_RKT_EUliE_EEviT1_,"a",@progbits
	.sectionflags	@""
	.align	4
.nv.constant0._ZN2at6native18elementwise_kernelILi128ELi2EZNS0_22gpu_kernel_impl_nocastIZZZNS0_17angle_kernel_cudaERNS_18TensorIteratorBaseEENKUlvE0_clEvENKUlvE0_clEvEUlfE_EEvS4_RKT_EUliE_EEviT1_:
	.zero		1440


//--------------------- .nv.constant0._ZN2at6native27unrolled_elementwise_kernelIZZZNS0_17angle_kernel_cudaERNS_18TensorIteratorBaseEENKUlvE0_clEvENKUlvE0_clEvEUlfE_St5arrayIPcLm2EELi4E23TrivialOffsetCalculatorILi1EjESB_NS0_6memory15LoadWithoutCastENSC_16StoreWithoutCastEEEviT_T0_T2_T3_T4_T5_ --------------------------
	.section	.nv.constant0._ZN2at6native27unrolled_elementwise_kernelIZZZNS0_17angle_kernel_cudaERNS_18TensorIteratorBaseEENKUlvE0_clEvENKUlvE0_clEvEUlfE_St5arrayIPcLm2EELi4E23TrivialOffsetCalculatorILi1EjESB_NS0_6memory15LoadWithoutCastENSC_16StoreWithoutCastEEEviT_T0_T2_T3_T4_T5_,"a",@progbits
	.sectionflags	@""
	.align	4
.nv.constant0._ZN2at6native27unrolled_elementwise_kernelIZZZNS0_17angle_kernel_cudaERNS_18TensorIteratorBaseEENKUlvE0_clEvENKUlvE0_clEvEUlfE_St5arrayIPcLm2EELi4E23TrivialOffsetCalculatorILi1EjESB_NS0_6memory15LoadWithoutCastENSC_16StoreWithoutCastEEEviT_T0_T2_T3_T4_T5_:
	.zero		924


//--------------------- .nv.constant0._ZN2at6native29vectorized_elementwise_kernelILi2EZZZNS0_17angle_kernel_cudaERNS_18TensorIteratorBaseEENKUlvE0_clEvENKUlvE0_clEvEUlfE_St5arrayIPcLm2EEEEviT0_T1_ --------------------------
	.section	.nv.constant0._ZN2at6native29vectorized_elementwise_kernelILi2EZZZNS0_17angle_kernel_cudaERNS_18TensorIteratorBaseEENKUlvE0_clEvENKUlvE0_clEvEUlfE_St5arrayIPcLm2EEEEviT0_T1_,"a",@progbits
	.sectionflags	@""
	.align	4
.nv.constant0._ZN2at6native29vectorized_elementwise_kernelILi2EZZZNS0_17angle_kernel_cudaERNS_18TensorIteratorBaseEENKUlvE0_clEvENKUlvE0_clEvEUlfE_St5arrayIPcLm2EEEEviT0_T1_:
	.zero		920


//--------------------- .nv.constant0._ZN2at6native29vectorized_elementwise_kernelILi4EZZZNS0_17angle_kernel_cudaERNS_18TensorIteratorBaseEENKUlvE0_clEvENKUlvE0_clEvEUlfE_St5arrayIPcLm2EEEEviT0_T1_ --------------------------
	.section	.nv.constant0._ZN2at6native29vectorized_elementwise_kernelILi4EZZZNS0_17angle_kernel_cudaERNS_18TensorIteratorBaseEENKUlvE0_clEvENKUlvE0_clEvEUlfE_St5arrayIPcLm2EEEEviT0_T1_,"a",@progbits
	.sectionflags	@""
	.align	4
.nv.constant0._ZN2at6native29vectorized_elementwise_kernelILi4EZZZNS0_17angle_kernel_cudaERNS_18TensorIteratorBaseEENKUlvE0_clEvENKUlvE0_clEvEUlfE_St5arrayIPcLm2EEEEviT0_T1_:
	.zero		920


//--------------------- .nv.constant0._ZN2at6native29vectorized_elementwise_kernelILi8EZZZNS0_17angle_kernel_cudaERNS_18TensorIteratorBaseEENKUlvE0_clEvENKUlvE0_clEvEUlfE_St5arrayIPcLm2EEEEviT0_T1_ --------------------------
	.section	.nv.constant0._ZN2at6native29vectorized_elementwise_kernelILi8EZZZNS0_17angle_kernel_cudaERNS_18TensorIteratorBaseEENKUlvE0_clEvENKUlvE0_clEvEUlfE_St5arrayIPcLm2EEEEviT0_T1_,"a",@progbits
	.sectionflags	@""
	.align	4
.nv.constant0._ZN2at6native29vectorized_elementwise_kernelILi8EZZZNS0_17angle_kernel_cudaERNS_18TensorIteratorBaseEENKUlvE0_clEvENKUlvE0_clEvEUlfE_St5arrayIPcLm2EEEEviT0_T1_:
	.zero		920


//--------------------- .nv.constant0._ZN2at6native18elementwise_kernelILi128ELi4EZNS0_15gpu_kernel_implIZZZNS0_17angle_kernel_cudaERNS_18TensorIteratorBaseEENKUlvE0_clEvENKUlvE_clEvEUldE_EEvS4_RKT_EUliE_EEviT1_ --------------------------
	.section	.nv.constant0._ZN2at6native18elementwise_kernelILi128ELi4EZNS0_15gpu_kernel_implIZZZNS0_17angle_kernel_cudaERNS_18TensorIteratorBaseEENKUlvE0_clEvENKUlvE_clEvEUldE_EEvS4_RKT_EUliE_EEviT1_,"a",@progbits
	.sectionflags	@""
	.align	4
.nv.constant0._ZN2at6native18elementwise_kernelILi128ELi4EZNS0_15gpu_kernel_implIZZZNS0_17angle_kernel_cudaERNS_18TensorIteratorBaseEENKUlvE0_clEvENKUlvE_clEvEUldE_EEvS4_RKT_EUliE_EEviT1_:
	.zero		1440


//--------------------- .nv.constant0._ZN2at6native27unrolled_elementwise_kernelIZZZNS0_17angle_kernel_cudaERNS_18TensorIteratorBaseEENKUlvE0_clEvENKUlvE_clEvEUldE_St5arrayIPcLm2EELi4E23TrivialOffsetCalculatorILi1EjESB_NS0_6memory12LoadWithCastILi1EEENSC_13StoreWithCastILi1EEEEEviT_T0_T2_T3_T4_T5_ --------------------------
	.section	.nv.constant0._ZN2at6native27unrolled_elementwise_kernelIZZZNS0_17angle_kernel_cudaERNS_18TensorIteratorBaseEENKUlvE0_clEvENKUlvE_clEvEUldE_St5arrayIPcLm2EELi4E23TrivialOffsetCalculatorILi1EjESB_NS0_6memory12LoadWithCastILi1EEENSC_13StoreWithCastILi1EEEEEviT_T0_T2_T3_T4_T5_,"a",@progbits
	.sectionflags	@""
	.align	4
.nv.constant0._ZN2at6native27unrolled_elementwise_kernelIZZZNS0_17angle_kernel_cudaERNS_18TensorIteratorBaseEENKUlvE0_clEvENKUlvE_clEvEUldE_St5arrayIPcLm2EELi4E23TrivialOffsetCalculatorILi1EjESB_NS0_6memory12LoadWithCastILi1EEENSC_13StoreWithCastILi1EEEEEviT_T0_T2_T3_T4_T5_:
	.zero		940


//--------------------- .nv.constant0._ZN2at6native18elementwise_kernelILi128ELi2EZNS0_22gpu_kernel_impl_nocastIZZZNS0_17angle_kernel_cudaERNS_18TensorIteratorBaseEENKUlvE0_clEvENKUlvE_clEvEUldE_EEvS4_RKT_EUliE_EEviT1_ --------------------------
	.section	.nv.constant0._ZN2at6native18elementwise_kernelILi128ELi2EZNS0_22gpu_kernel_impl_nocastIZZZNS0_17angle_kernel_cudaERNS_18TensorIteratorBaseEENKUlvE0_clEvENKUlvE_clEvEUldE_EEvS4_RKT_EUliE_EEviT1_,"a",@progbits
	.sectionflags	@""
	.align	4
.nv.constant0._ZN2at6native18elementwise_kernelILi128ELi2EZNS0_22gpu_kernel_impl_nocastIZZZNS0_17angle_kernel_cudaERNS_18TensorIteratorBaseEENKUlvE0_clEvENKUlvE_clEvEUldE_EEvS4_RKT_EUliE_EEviT1_:
	.zero		1440


//--------------------- .nv.constant0._ZN2at6native27unrolled_elementwise_kernelIZZZNS0_17angle_kernel_cudaERNS_18TensorIteratorBaseEENKUlvE0_clEvENKUlvE_clEvEUldE_St5arrayIPcLm2EELi4E23TrivialOffsetCalculatorILi1EjESB_NS0_6memory15LoadWithoutCastENSC_16StoreWithoutCastEEEviT_T0_T2_T3_T4_T5_ --------------------------
	.section	.nv.constant0._ZN2at6native27unrolled_elementwise_kernelIZZZNS0_17angle_kernel_cudaERNS_18TensorIteratorBaseEENKUlvE0_clEvENKUlvE_clEvEUldE_St5arrayIPcLm2EELi4E23TrivialOffsetCalculatorILi1EjESB_NS0_6memory15LoadWithoutCastENSC_16StoreWithoutCastEEEviT_T0_T2_T3_T4_T5_,"a",@progbits
	.sectionflags	@""
	.align	4
.nv.constant0._ZN2at6native27unrolled_elementwise_kernelIZZZNS0_17angle_kernel_cudaERNS_18TensorIteratorBaseEENKUlvE0_clEvENKUlvE_clEvEUldE_St5arrayIPcLm2EELi4E23TrivialOffsetCalculatorILi1EjESB_NS0_6memory15LoadWithoutCastENSC_16StoreWithoutCastEEEviT_T0_T2_T3_T4_T5_:
	.zero		924


//--------------------- .nv.constant0._ZN2at6native29vectorized_elementwise_kernelILi2EZZZNS0_17angle_kernel_cudaERNS_18TensorIteratorBaseEENKUlvE0_clEvENKUlvE_clEvEUldE_St5arrayIPcLm2EEEEviT0_T1_ --------------------------
	.section	.nv.constant0._ZN2at6native29vectorized_elementwise_kernelILi2EZZZNS0_17angle_kernel_cudaERNS_18TensorIteratorBaseEENKUlvE0_clEvENKUlvE_clEvEUldE_St5arrayIPcLm2EEEEviT0_T1_,"a",@progbits
	.sectionflags	@""
	.align	4
.nv.constant0._ZN2at6native29vectorized_elementwise_kernelILi2EZZZNS0_17angle_kernel_cudaERNS_18TensorIteratorBaseEENKUlvE0_clEvENKUlvE_clEvEUldE_St5arrayIPcLm2EEEEviT0_T1_:
	.zero		920


//--------------------- .nv.constant0._ZN2at6native29vectorized_elementwise_kernelILi4EZZZNS0_17angle_kernel_cudaERNS_18TensorIteratorBaseEENKUlvE0_clEvENKUlvE_clEvEUldE_St5arrayIPcLm2EEEEviT0_T1_ --------------------------
	.section	.nv.constant0._ZN2at6native29vectorized_elementwise_kernelILi4EZZZNS0_17angle_kernel_cudaERNS_18TensorIteratorBaseEENKUlvE0_clEvENKUlvE_clEvEUldE_St5arrayIPcLm2EEEEviT0_T1_,"a",@progbits
	.sectionflags	@""
	.align	4
.nv.constant0._ZN2at6native29vectorized_elementwise_kernelILi4EZZZNS0_17angle_kernel_cudaERNS_18TensorIteratorBaseEENKUlvE0_clEvENKUlvE_clEvEUldE_St5arrayIPcLm2EEEEviT0_T1_:
	.zero		920


//--------------------- .nv.constant0._ZN2at6native29vectorized_elementwise_kernelILi8EZZZNS0_17angle_kernel_cudaERNS_18TensorIteratorBaseEENKUlvE0_clEvENKUlvE_clEvEUldE_St5arrayIPcLm2EEEEviT0_T1_ --------------------------
	.section	.nv.constant0._ZN2at6native29vectorized_elementwise_kernelILi8EZZZNS0_17angle_kernel_cudaERNS_18TensorIteratorBaseEENKUlvE0_clEvENKUlvE_clEvEUldE_St5arrayIPcLm2EEEEviT0_T1_,"a",@progbits
	.sectionflags	@""
	.align	4
.nv.constant0._ZN2at6native29vectorized_elementwise_kernelILi8EZZZNS0_17angle_kernel_cudaERNS_18TensorIteratorBaseEENKUlvE0_clEvENKUlvE_clEvEUldE_St5arrayIPcLm2EEEEviT0_T1_:
	.zero		920


//--------------------- SYMBOLS --------------------------

	.type		.nv.reservedSmem.offset0,@object
	.size		.nv.reservedSmem.offset0,0x4
	.type		__assertfail,@function
